//
// Generated by NVIDIA NVVM Compiler
//
// Compiler Build ID: CL-36424714
// Cuda compilation tools, release 13.0, V13.0.88
// Based on NVVM 20.0.0
//

.version 9.0
.target sm_100
.address_size 64

	// .globl	_Z10XTI_kernelPtS_PjS0_S0_PdS1_S1_S1_S1_
.extern .func  (.param .b64 func_retval0) malloc
(
	.param .b64 malloc_param_0
)
;
.extern .func free
(
	.param .b64 free_param_0
)
;
.func  (.param .align 16 .b8 func_retval0[16]) __internal_trig_reduction_slowpathd
(
	.param .b64 __internal_trig_reduction_slowpathd_param_0
)
;
.func  (.param .b64 func_retval0) __internal_accurate_pow
(
	.param .b64 __internal_accurate_pow_param_0
)
;
.global .align 8 .b8 __cudart_i2opi_d[144] = {8, 93, 141, 31, 177, 95, 251, 107, 234, 146, 82, 138, 247, 57, 7, 61, 123, 241, 229, 235, 199, 186, 39, 117, 45, 234, 95, 158, 102, 63, 70, 79, 183, 9, 203, 39, 207, 126, 54, 109, 31, 109, 10, 90, 139, 17, 47, 239, 15, 152, 5, 222, 255, 151, 248, 31, 59, 40, 249, 189, 139, 95, 132, 156, 244, 57, 83, 131, 57, 214, 145, 57, 65, 126, 95, 180, 38, 112, 156, 233, 132, 68, 187, 46, 245, 53, 130, 232, 62, 167, 41, 177, 28, 235, 29, 254, 28, 146, 209, 9, 234, 46, 73, 6, 224, 210, 77, 66, 58, 110, 36, 183, 97, 197, 187, 222, 171, 99, 81, 254, 65, 144, 67, 60, 153, 149, 98, 219, 192, 221, 52, 245, 209, 87, 39, 252, 41, 21, 68, 78, 110, 131, 249, 162};
.global .align 16 .b8 __cudart_sin_cos_coeffs[128] = {70, 210, 176, 44, 241, 229, 90, 190, 146, 227, 172, 105, 227, 29, 199, 62, 161, 98, 219, 25, 160, 1, 42, 191, 24, 8, 17, 17, 17, 17, 129, 63, 84, 85, 85, 85, 85, 85, 197, 191, 0, 0, 0, 0, 0, 0, 0, 0, 0, 0, 0, 0, 0, 0, 0, 0, 100, 129, 253, 32, 131, 255, 168, 189, 40, 133, 239, 193, 167, 238, 33, 62, 217, 230, 6, 142, 79, 126, 146, 190, 233, 188, 221, 25, 160, 1, 250, 62, 71, 93, 193, 22, 108, 193, 86, 191, 81, 85, 85, 85, 85, 85, 165, 63, 0, 0, 0, 0, 0, 0, 224, 191, 0, 0, 0, 0, 0, 0, 240, 63};

.visible .entry _Z10XTI_kernelPtS_PjS0_S0_PdS1_S1_S1_S1_(
	.param .u64 .ptr .align 1 _Z10XTI_kernelPtS_PjS0_S0_PdS1_S1_S1_S1__param_0,
	.param .u64 .ptr .align 1 _Z10XTI_kernelPtS_PjS0_S0_PdS1_S1_S1_S1__param_1,
	.param .u64 .ptr .align 1 _Z10XTI_kernelPtS_PjS0_S0_PdS1_S1_S1_S1__param_2,
	.param .u64 .ptr .align 1 _Z10XTI_kernelPtS_PjS0_S0_PdS1_S1_S1_S1__param_3,
	.param .u64 .ptr .align 1 _Z10XTI_kernelPtS_PjS0_S0_PdS1_S1_S1_S1__param_4,
	.param .u64 .ptr .align 1 _Z10XTI_kernelPtS_PjS0_S0_PdS1_S1_S1_S1__param_5,
	.param .u64 .ptr .align 1 _Z10XTI_kernelPtS_PjS0_S0_PdS1_S1_S1_S1__param_6,
	.param .u64 .ptr .align 1 _Z10XTI_kernelPtS_PjS0_S0_PdS1_S1_S1_S1__param_7,
	.param .u64 .ptr .align 1 _Z10XTI_kernelPtS_PjS0_S0_PdS1_S1_S1_S1__param_8,
	.param .u64 .ptr .align 1 _Z10XTI_kernelPtS_PjS0_S0_PdS1_S1_S1_S1__param_9
)
{
	.reg .pred 	%p<455>;
	.reg .b16 	%rs<11>;
	.reg .b32 	%r<1114>;
	.reg .b64 	%rd<990>;
	.reg .b64 	%fd<3128>;

	ld.param.u64 	%rd117, [_Z10XTI_kernelPtS_PjS0_S0_PdS1_S1_S1_S1__param_0];
	ld.param.u64 	%rd118, [_Z10XTI_kernelPtS_PjS0_S0_PdS1_S1_S1_S1__param_2];
	ld.param.u64 	%rd119, [_Z10XTI_kernelPtS_PjS0_S0_PdS1_S1_S1_S1__param_3];
	ld.param.u64 	%rd120, [_Z10XTI_kernelPtS_PjS0_S0_PdS1_S1_S1_S1__param_4];
	ld.param.u64 	%rd121, [_Z10XTI_kernelPtS_PjS0_S0_PdS1_S1_S1_S1__param_5];
	ld.param.u64 	%rd122, [_Z10XTI_kernelPtS_PjS0_S0_PdS1_S1_S1_S1__param_6];
	cvta.to.global.u64 	%rd1, %rd117;
	cvta.to.global.u64 	%rd123, %rd122;
	cvta.to.global.u64 	%rd124, %rd121;
	cvta.to.global.u64 	%rd125, %rd120;
	cvta.to.global.u64 	%rd126, %rd119;
	cvta.to.global.u64 	%rd127, %rd118;
	mov.u32 	%r443, %tid.x;
	mov.u32 	%r444, %ctaid.x;
	mov.u32 	%r445, %ntid.x;
	mad.lo.s32 	%r1, %r444, %r445, %r443;
	ld.global.u32 	%r2, [%rd127];
	ld.global.u32 	%r3, [%rd126];
	ld.global.u32 	%r4, [%rd125];
	ld.global.f64 	%fd1, [%rd124];
	ld.global.f64 	%fd2, [%rd123];
	{ // callseq 0, 0
	.param .b64 param0;
	st.param.b64 	[param0], 24;
	.param .b64 retval0;
	call.uni (retval0), 
	malloc, 
	(
	param0
	);
	ld.param.b64 	%rd128, [retval0];
	} // callseq 0
	mov.b64 	%rd129, 4607182418800017408;
	st.u64 	[%rd128], %rd129;
	mov.b64 	%rd130, 4609753056924675352;
	st.u64 	[%rd128+8], %rd130;
	mov.b64 	%rd131, 0;
	st.u64 	[%rd128+16], %rd131;
	mul.wide.u32 	%rd3, %r3, 8;
	{ // callseq 1, 0
	.param .b64 param0;
	st.param.b64 	[param0], %rd3;
	.param .b64 retval0;
	call.uni (retval0), 
	malloc, 
	(
	param0
	);
	ld.param.b64 	%rd132, [retval0];
	} // callseq 1
	setp.eq.s32 	%p7, %r3, 0;
	@%p7 bra 	$L__BB0_12;
	add.s32 	%r447, %r3, -1;
	and.b32  	%r5, %r3, 7;
	setp.lt.u32 	%p8, %r447, 7;
	mov.b32 	%r954, 0;
	@%p8 bra 	$L__BB0_4;
	and.b32  	%r954, %r3, -8;
	mov.b32 	%r952, 0;
$L__BB0_3:
	.pragma "nounroll";
	cvt.rn.f64.u32 	%fd482, %r952;
	mul.f64 	%fd483, %fd1, %fd482;
	mul.wide.u32 	%rd133, %r952, 8;
	add.s64 	%rd134, %rd132, %rd133;
	st.f64 	[%rd134], %fd483;
	add.s32 	%r449, %r952, 1;
	cvt.rn.f64.u32 	%fd484, %r449;
	mul.f64 	%fd485, %fd1, %fd484;
	st.f64 	[%rd134+8], %fd485;
	add.s32 	%r450, %r952, 2;
	cvt.rn.f64.u32 	%fd486, %r450;
	mul.f64 	%fd487, %fd1, %fd486;
	st.f64 	[%rd134+16], %fd487;
	add.s32 	%r451, %r952, 3;
	cvt.rn.f64.u32 	%fd488, %r451;
	mul.f64 	%fd489, %fd1, %fd488;
	st.f64 	[%rd134+24], %fd489;
	add.s32 	%r452, %r952, 4;
	cvt.rn.f64.u32 	%fd490, %r452;
	mul.f64 	%fd491, %fd1, %fd490;
	st.f64 	[%rd134+32], %fd491;
	add.s32 	%r453, %r952, 5;
	cvt.rn.f64.u32 	%fd492, %r453;
	mul.f64 	%fd493, %fd1, %fd492;
	st.f64 	[%rd134+40], %fd493;
	add.s32 	%r454, %r952, 6;
	cvt.rn.f64.u32 	%fd494, %r454;
	mul.f64 	%fd495, %fd1, %fd494;
	st.f64 	[%rd134+48], %fd495;
	add.s32 	%r455, %r952, 7;
	cvt.rn.f64.u32 	%fd496, %r455;
	mul.f64 	%fd497, %fd1, %fd496;
	st.f64 	[%rd134+56], %fd497;
	add.s32 	%r952, %r952, 8;
	setp.ne.s32 	%p9, %r952, %r954;
	@%p9 bra 	$L__BB0_3;
$L__BB0_4:
	setp.eq.s32 	%p10, %r5, 0;
	@%p10 bra 	$L__BB0_12;
	and.b32  	%r10, %r3, 3;
	setp.lt.u32 	%p11, %r5, 4;
	@%p11 bra 	$L__BB0_7;
	cvt.rn.f64.u32 	%fd498, %r954;
	mul.f64 	%fd499, %fd1, %fd498;
	mul.wide.u32 	%rd135, %r954, 8;
	add.s64 	%rd136, %rd132, %rd135;
	st.f64 	[%rd136], %fd499;
	add.s32 	%r456, %r954, 1;
	cvt.rn.f64.u32 	%fd500, %r456;
	mul.f64 	%fd501, %fd1, %fd500;
	st.f64 	[%rd136+8], %fd501;
	add.s32 	%r457, %r954, 2;
	cvt.rn.f64.u32 	%fd502, %r457;
	mul.f64 	%fd503, %fd1, %fd502;
	st.f64 	[%rd136+16], %fd503;
	add.s32 	%r458, %r954, 3;
	cvt.rn.f64.u32 	%fd504, %r458;
	mul.f64 	%fd505, %fd1, %fd504;
	st.f64 	[%rd136+24], %fd505;
	add.s32 	%r954, %r954, 4;
$L__BB0_7:
	setp.eq.s32 	%p12, %r10, 0;
	@%p12 bra 	$L__BB0_12;
	setp.eq.s32 	%p13, %r10, 1;
	@%p13 bra 	$L__BB0_10;
	cvt.rn.f64.u32 	%fd506, %r954;
	mul.f64 	%fd507, %fd1, %fd506;
	mul.wide.u32 	%rd137, %r954, 8;
	add.s64 	%rd138, %rd132, %rd137;
	st.f64 	[%rd138], %fd507;
	add.s32 	%r459, %r954, 1;
	cvt.rn.f64.u32 	%fd508, %r459;
	mul.f64 	%fd509, %fd1, %fd508;
	st.f64 	[%rd138+8], %fd509;
	add.s32 	%r954, %r954, 2;
$L__BB0_10:
	and.b32  	%r460, %r3, 1;
	setp.eq.b32 	%p14, %r460, 1;
	not.pred 	%p15, %p14;
	@%p15 bra 	$L__BB0_12;
	cvt.rn.f64.u32 	%fd510, %r954;
	mul.f64 	%fd511, %fd1, %fd510;
	mul.wide.u32 	%rd139, %r954, 8;
	add.s64 	%rd140, %rd132, %rd139;
	st.f64 	[%rd140], %fd511;
$L__BB0_12:
	mul.wide.u32 	%rd5, %r4, 8;
	{ // callseq 2, 0
	.param .b64 param0;
	st.param.b64 	[param0], %rd5;
	.param .b64 retval0;
	call.uni (retval0), 
	malloc, 
	(
	param0
	);
	ld.param.b64 	%rd141, [retval0];
	} // callseq 2
	setp.eq.s32 	%p16, %r4, 0;
	@%p16 bra 	$L__BB0_24;
	add.s32 	%r462, %r4, -1;
	and.b32  	%r15, %r4, 7;
	setp.lt.u32 	%p17, %r462, 7;
	mov.b32 	%r958, 0;
	@%p17 bra 	$L__BB0_16;
	and.b32  	%r958, %r4, -8;
	mov.b32 	%r956, 0;
$L__BB0_15:
	.pragma "nounroll";
	cvt.rn.f64.u32 	%fd512, %r956;
	mul.f64 	%fd513, %fd2, %fd512;
	mul.wide.u32 	%rd142, %r956, 8;
	add.s64 	%rd143, %rd141, %rd142;
	st.f64 	[%rd143], %fd513;
	add.s32 	%r464, %r956, 1;
	cvt.rn.f64.u32 	%fd514, %r464;
	mul.f64 	%fd515, %fd2, %fd514;
	st.f64 	[%rd143+8], %fd515;
	add.s32 	%r465, %r956, 2;
	cvt.rn.f64.u32 	%fd516, %r465;
	mul.f64 	%fd517, %fd2, %fd516;
	st.f64 	[%rd143+16], %fd517;
	add.s32 	%r466, %r956, 3;
	cvt.rn.f64.u32 	%fd518, %r466;
	mul.f64 	%fd519, %fd2, %fd518;
	st.f64 	[%rd143+24], %fd519;
	add.s32 	%r467, %r956, 4;
	cvt.rn.f64.u32 	%fd520, %r467;
	mul.f64 	%fd521, %fd2, %fd520;
	st.f64 	[%rd143+32], %fd521;
	add.s32 	%r468, %r956, 5;
	cvt.rn.f64.u32 	%fd522, %r468;
	mul.f64 	%fd523, %fd2, %fd522;
	st.f64 	[%rd143+40], %fd523;
	add.s32 	%r469, %r956, 6;
	cvt.rn.f64.u32 	%fd524, %r469;
	mul.f64 	%fd525, %fd2, %fd524;
	st.f64 	[%rd143+48], %fd525;
	add.s32 	%r470, %r956, 7;
	cvt.rn.f64.u32 	%fd526, %r470;
	mul.f64 	%fd527, %fd2, %fd526;
	st.f64 	[%rd143+56], %fd527;
	add.s32 	%r956, %r956, 8;
	setp.ne.s32 	%p18, %r956, %r958;
	@%p18 bra 	$L__BB0_15;
$L__BB0_16:
	setp.eq.s32 	%p19, %r15, 0;
	@%p19 bra 	$L__BB0_24;
	and.b32  	%r20, %r4, 3;
	setp.lt.u32 	%p20, %r15, 4;
	@%p20 bra 	$L__BB0_19;
	cvt.rn.f64.u32 	%fd528, %r958;
	mul.f64 	%fd529, %fd2, %fd528;
	mul.wide.u32 	%rd144, %r958, 8;
	add.s64 	%rd145, %rd141, %rd144;
	st.f64 	[%rd145], %fd529;
	add.s32 	%r471, %r958, 1;
	cvt.rn.f64.u32 	%fd530, %r471;
	mul.f64 	%fd531, %fd2, %fd530;
	st.f64 	[%rd145+8], %fd531;
	add.s32 	%r472, %r958, 2;
	cvt.rn.f64.u32 	%fd532, %r472;
	mul.f64 	%fd533, %fd2, %fd532;
	st.f64 	[%rd145+16], %fd533;
	add.s32 	%r473, %r958, 3;
	cvt.rn.f64.u32 	%fd534, %r473;
	mul.f64 	%fd535, %fd2, %fd534;
	st.f64 	[%rd145+24], %fd535;
	add.s32 	%r958, %r958, 4;
$L__BB0_19:
	setp.eq.s32 	%p21, %r20, 0;
	@%p21 bra 	$L__BB0_24;
	setp.eq.s32 	%p22, %r20, 1;
	@%p22 bra 	$L__BB0_22;
	cvt.rn.f64.u32 	%fd536, %r958;
	mul.f64 	%fd537, %fd2, %fd536;
	mul.wide.u32 	%rd146, %r958, 8;
	add.s64 	%rd147, %rd141, %rd146;
	st.f64 	[%rd147], %fd537;
	add.s32 	%r474, %r958, 1;
	cvt.rn.f64.u32 	%fd538, %r474;
	mul.f64 	%fd539, %fd2, %fd538;
	st.f64 	[%rd147+8], %fd539;
	add.s32 	%r958, %r958, 2;
$L__BB0_22:
	and.b32  	%r475, %r4, 1;
	setp.eq.b32 	%p23, %r475, 1;
	not.pred 	%p24, %p23;
	@%p24 bra 	$L__BB0_24;
	cvt.rn.f64.u32 	%fd540, %r958;
	mul.f64 	%fd541, %fd2, %fd540;
	mul.wide.u32 	%rd148, %r958, 8;
	add.s64 	%rd149, %rd141, %rd148;
	st.f64 	[%rd149], %fd541;
$L__BB0_24:
	setp.eq.s32 	%p25, %r3, 0;
	{ // callseq 3, 0
	.param .b64 param0;
	st.param.b64 	[param0], %rd3;
	.param .b64 retval0;
	call.uni (retval0), 
	malloc, 
	(
	param0
	);
	ld.param.b64 	%rd150, [retval0];
	} // callseq 3
	{ // callseq 4, 0
	.param .b64 param0;
	st.param.b64 	[param0], %rd5;
	.param .b64 retval0;
	call.uni (retval0), 
	malloc, 
	(
	param0
	);
	ld.param.b64 	%rd151, [retval0];
	} // callseq 4
	{ // callseq 5, 0
	.param .b64 param0;
	st.param.b64 	[param0], 24;
	.param .b64 retval0;
	call.uni (retval0), 
	malloc, 
	(
	param0
	);
	ld.param.b64 	%rd152, [retval0];
	} // callseq 5
	mov.b64 	%rd153, 0;
	st.u64 	[%rd128+16], %rd153;
	mov.f64 	%fd2992, 0d0000000000000000;
	@%p25 bra 	$L__BB0_40;
	cvt.rn.f64.u32 	%fd3, %r3;
	add.s32 	%r477, %r3, -1;
	and.b32  	%r25, %r3, 3;
	setp.lt.u32 	%p26, %r477, 3;
	mov.f64 	%fd2983, 0d0000000000000000;
	mov.b32 	%r962, 0;
	mov.f64 	%fd2987, %fd2983;
	@%p26 bra 	$L__BB0_32;
	and.b32  	%r962, %r3, -4;
	mov.f64 	%fd2983, 0d0000000000000000;
	mov.b32 	%r960, 0;
	mul.wide.s32 	%rd156, %r2, 2;
$L__BB0_27:
	mad.lo.s32 	%r479, %r960, %r2, %r1;
	mul.wide.s32 	%rd154, %r479, 2;
	add.s64 	%rd10, %rd1, %rd154;
	ld.global.u16 	%rs1, [%rd10];
	cvt.rn.f64.u16 	%fd6, %rs1;
	mul.wide.u32 	%rd155, %r960, 8;
	add.s64 	%rd11, %rd150, %rd155;
	st.f64 	[%rd11], %fd6;
	setp.ne.s32 	%p27, %r960, 0;
	@%p27 bra 	$L__BB0_29;
	ld.f64 	%fd2980, [%rd150];
	mov.f64 	%fd2983, %fd2980;
	bra.uni 	$L__BB0_31;
$L__BB0_29:
	setp.ge.f64 	%p28, %fd2987, %fd6;
	selp.f64 	%fd2980, %fd2987, %fd6, %p28;
	setp.le.f64 	%p29, %fd2983, %fd6;
	@%p29 bra 	$L__BB0_31;
	mov.f64 	%fd2983, %fd6;
$L__BB0_31:
	div.rn.f64 	%fd546, %fd6, %fd3;
	ld.f64 	%fd547, [%rd128+16];
	add.f64 	%fd548, %fd547, %fd546;
	st.f64 	[%rd128+16], %fd548;
	add.s64 	%rd157, %rd10, %rd156;
	ld.global.u16 	%rs2, [%rd157];
	cvt.rn.f64.u16 	%fd549, %rs2;
	st.f64 	[%rd11+8], %fd549;
	setp.ge.f64 	%p30, %fd2980, %fd549;
	selp.f64 	%fd550, %fd2980, %fd549, %p30;
	setp.le.f64 	%p31, %fd2983, %fd549;
	selp.f64 	%fd551, %fd2983, %fd549, %p31;
	div.rn.f64 	%fd552, %fd549, %fd3;
	ld.f64 	%fd553, [%rd128+16];
	add.f64 	%fd554, %fd553, %fd552;
	st.f64 	[%rd128+16], %fd554;
	add.s64 	%rd158, %rd157, %rd156;
	ld.global.u16 	%rs3, [%rd158];
	cvt.rn.f64.u16 	%fd555, %rs3;
	st.f64 	[%rd11+16], %fd555;
	setp.ge.f64 	%p32, %fd550, %fd555;
	selp.f64 	%fd556, %fd550, %fd555, %p32;
	setp.le.f64 	%p33, %fd551, %fd555;
	selp.f64 	%fd557, %fd551, %fd555, %p33;
	div.rn.f64 	%fd558, %fd555, %fd3;
	ld.f64 	%fd559, [%rd128+16];
	add.f64 	%fd560, %fd559, %fd558;
	st.f64 	[%rd128+16], %fd560;
	add.s64 	%rd159, %rd158, %rd156;
	ld.global.u16 	%rs4, [%rd159];
	cvt.rn.f64.u16 	%fd561, %rs4;
	st.f64 	[%rd11+24], %fd561;
	setp.ge.f64 	%p34, %fd556, %fd561;
	selp.f64 	%fd2987, %fd556, %fd561, %p34;
	setp.le.f64 	%p35, %fd557, %fd561;
	selp.f64 	%fd2983, %fd557, %fd561, %p35;
	div.rn.f64 	%fd562, %fd561, %fd3;
	ld.f64 	%fd563, [%rd128+16];
	add.f64 	%fd564, %fd563, %fd562;
	st.f64 	[%rd128+16], %fd564;
	add.s32 	%r960, %r960, 4;
	setp.ne.s32 	%p36, %r960, %r962;
	@%p36 bra 	$L__BB0_27;
$L__BB0_32:
	setp.eq.s32 	%p37, %r25, 0;
	@%p37 bra 	$L__BB0_39;
	mov.b32 	%r963, 0;
$L__BB0_34:
	.pragma "nounroll";
	mad.lo.s32 	%r481, %r962, %r2, %r1;
	mul.wide.s32 	%rd160, %r481, 2;
	add.s64 	%rd161, %rd1, %rd160;
	ld.global.u16 	%rs5, [%rd161];
	cvt.rn.f64.u16 	%fd19, %rs5;
	mul.wide.u32 	%rd162, %r962, 8;
	add.s64 	%rd163, %rd150, %rd162;
	st.f64 	[%rd163], %fd19;
	setp.eq.s32 	%p38, %r962, 0;
	@%p38 bra 	$L__BB0_37;
	setp.ge.f64 	%p39, %fd2987, %fd19;
	selp.f64 	%fd2987, %fd2987, %fd19, %p39;
	setp.le.f64 	%p40, %fd2983, %fd19;
	@%p40 bra 	$L__BB0_38;
	mov.f64 	%fd2983, %fd19;
	bra.uni 	$L__BB0_38;
$L__BB0_37:
	ld.f64 	%fd2987, [%rd150];
	mov.f64 	%fd2983, %fd2987;
$L__BB0_38:
	div.rn.f64 	%fd565, %fd19, %fd3;
	ld.f64 	%fd566, [%rd128+16];
	add.f64 	%fd567, %fd566, %fd565;
	st.f64 	[%rd128+16], %fd567;
	add.s32 	%r962, %r962, 1;
	add.s32 	%r963, %r963, 1;
	setp.ne.s32 	%p41, %r963, %r25;
	@%p41 bra 	$L__BB0_34;
$L__BB0_39:
	sub.f64 	%fd568, %fd2987, %fd2983;
	mul.f64 	%fd2992, %fd568, 0d3FE0000000000000;
$L__BB0_40:
	st.f64 	[%rd128], %fd2992;
	mul.lo.s32 	%r482, %r3, 3;
	mul.wide.s32 	%rd12, %r482, 8;
	{ // callseq 6, 0
	.param .b64 param0;
	st.param.b64 	[param0], %rd12;
	.param .b64 retval0;
	call.uni (retval0), 
	malloc, 
	(
	param0
	);
	ld.param.b64 	%rd164, [retval0];
	} // callseq 6
	setp.lt.s32 	%p42, %r3, 1;
	@%p42 bra 	$L__BB0_52;
	mov.b32 	%r964, 0;
	mov.u64 	%rd168, __cudart_sin_cos_coeffs;
$L__BB0_42:
	mul.wide.u32 	%rd165, %r964, 8;
	add.s64 	%rd14, %rd132, %rd165;
	ld.f64 	%fd569, [%rd14];
	ld.f64 	%fd570, [%rd128+8];
	add.f64 	%fd28, %fd569, %fd570;
	abs.f64 	%fd29, %fd28;
	setp.neu.f64 	%p43, %fd29, 0d7FF0000000000000;
	@%p43 bra 	$L__BB0_44;
	mov.f64 	%fd576, 0d0000000000000000;
	mul.rn.f64 	%fd2993, %fd28, %fd576;
	mov.b32 	%r965, 0;
	bra.uni 	$L__BB0_46;
$L__BB0_44:
	mul.f64 	%fd571, %fd28, 0d3FE45F306DC9C883;
	cvt.rni.s32.f64 	%r965, %fd571;
	cvt.rn.f64.s32 	%fd572, %r965;
	fma.rn.f64 	%fd573, %fd572, 0dBFF921FB54442D18, %fd28;
	fma.rn.f64 	%fd574, %fd572, 0dBC91A62633145C00, %fd573;
	fma.rn.f64 	%fd2993, %fd572, 0dB97B839A252049C0, %fd574;
	setp.ltu.f64 	%p44, %fd29, 0d41E0000000000000;
	@%p44 bra 	$L__BB0_46;
	{ // callseq 7, 0
	.param .b64 param0;
	st.param.f64 	[param0], %fd28;
	.param .align 16 .b8 retval0[16];
	call.uni (retval0), 
	__internal_trig_reduction_slowpathd, 
	(
	param0
	);
	ld.param.f64 	%fd2993, [retval0];
	ld.param.b32 	%r965, [retval0+8];
	} // callseq 7
$L__BB0_46:
	shl.b32 	%r486, %r965, 6;
	cvt.u64.u32 	%rd166, %r486;
	and.b64  	%rd167, %rd166, 64;
	add.s64 	%rd169, %rd168, %rd167;
	mul.rn.f64 	%fd577, %fd2993, %fd2993;
	and.b32  	%r487, %r965, 1;
	setp.eq.b32 	%p45, %r487, 1;
	selp.f64 	%fd578, 0dBDA8FF8320FD8164, 0d3DE5DB65F9785EBA, %p45;
	ld.global.nc.v2.f64 	{%fd579, %fd580}, [%rd169];
	fma.rn.f64 	%fd581, %fd578, %fd577, %fd579;
	fma.rn.f64 	%fd582, %fd581, %fd577, %fd580;
	ld.global.nc.v2.f64 	{%fd583, %fd584}, [%rd169+16];
	fma.rn.f64 	%fd585, %fd582, %fd577, %fd583;
	fma.rn.f64 	%fd586, %fd585, %fd577, %fd584;
	ld.global.nc.v2.f64 	{%fd587, %fd588}, [%rd169+32];
	fma.rn.f64 	%fd589, %fd586, %fd577, %fd587;
	fma.rn.f64 	%fd590, %fd589, %fd577, %fd588;
	fma.rn.f64 	%fd591, %fd590, %fd2993, %fd2993;
	fma.rn.f64 	%fd592, %fd590, %fd577, 0d3FF0000000000000;
	selp.f64 	%fd593, %fd592, %fd591, %p45;
	and.b32  	%r488, %r965, 2;
	setp.eq.s32 	%p46, %r488, 0;
	mov.f64 	%fd594, 0d0000000000000000;
	sub.f64 	%fd595, %fd594, %fd593;
	selp.f64 	%fd596, %fd593, %fd595, %p46;
	neg.f64 	%fd597, %fd596;
	mul.lo.s32 	%r489, %r964, 3;
	mul.wide.u32 	%rd170, %r489, 8;
	add.s64 	%rd15, %rd164, %rd170;
	st.f64 	[%rd15], %fd597;
	ld.f64 	%fd34, [%rd128];
	ld.f64 	%fd598, [%rd14];
	ld.f64 	%fd599, [%rd128+8];
	add.f64 	%fd35, %fd598, %fd599;
	abs.f64 	%fd36, %fd35;
	setp.neu.f64 	%p47, %fd36, 0d7FF0000000000000;
	@%p47 bra 	$L__BB0_48;
	mov.f64 	%fd605, 0d0000000000000000;
	mul.rn.f64 	%fd2995, %fd35, %fd605;
	mov.b32 	%r967, 1;
	bra.uni 	$L__BB0_51;
$L__BB0_48:
	mul.f64 	%fd600, %fd35, 0d3FE45F306DC9C883;
	cvt.rni.s32.f64 	%r966, %fd600;
	cvt.rn.f64.s32 	%fd601, %r966;
	fma.rn.f64 	%fd602, %fd601, 0dBFF921FB54442D18, %fd35;
	fma.rn.f64 	%fd603, %fd601, 0dBC91A62633145C00, %fd602;
	fma.rn.f64 	%fd2995, %fd601, 0dB97B839A252049C0, %fd603;
	setp.ltu.f64 	%p48, %fd36, 0d41E0000000000000;
	@%p48 bra 	$L__BB0_50;
	{ // callseq 8, 0
	.param .b64 param0;
	st.param.f64 	[param0], %fd35;
	.param .align 16 .b8 retval0[16];
	call.uni (retval0), 
	__internal_trig_reduction_slowpathd, 
	(
	param0
	);
	ld.param.f64 	%fd2995, [retval0];
	ld.param.b32 	%r966, [retval0+8];
	} // callseq 8
$L__BB0_50:
	add.s32 	%r967, %r966, 1;
$L__BB0_51:
	shl.b32 	%r492, %r967, 6;
	cvt.u64.u32 	%rd171, %r492;
	and.b64  	%rd172, %rd171, 64;
	add.s64 	%rd174, %rd168, %rd172;
	mul.rn.f64 	%fd606, %fd2995, %fd2995;
	and.b32  	%r493, %r967, 1;
	setp.eq.b32 	%p49, %r493, 1;
	selp.f64 	%fd607, 0dBDA8FF8320FD8164, 0d3DE5DB65F9785EBA, %p49;
	ld.global.nc.v2.f64 	{%fd608, %fd609}, [%rd174];
	fma.rn.f64 	%fd610, %fd607, %fd606, %fd608;
	fma.rn.f64 	%fd611, %fd610, %fd606, %fd609;
	ld.global.nc.v2.f64 	{%fd612, %fd613}, [%rd174+16];
	fma.rn.f64 	%fd614, %fd611, %fd606, %fd612;
	fma.rn.f64 	%fd615, %fd614, %fd606, %fd613;
	ld.global.nc.v2.f64 	{%fd616, %fd617}, [%rd174+32];
	fma.rn.f64 	%fd618, %fd615, %fd606, %fd616;
	fma.rn.f64 	%fd619, %fd618, %fd606, %fd617;
	fma.rn.f64 	%fd620, %fd619, %fd2995, %fd2995;
	fma.rn.f64 	%fd621, %fd619, %fd606, 0d3FF0000000000000;
	selp.f64 	%fd622, %fd621, %fd620, %p49;
	and.b32  	%r494, %r967, 2;
	setp.eq.s32 	%p50, %r494, 0;
	mov.f64 	%fd623, 0d0000000000000000;
	sub.f64 	%fd624, %fd623, %fd622;
	selp.f64 	%fd625, %fd622, %fd624, %p50;
	neg.f64 	%fd626, %fd34;
	mul.f64 	%fd627, %fd625, %fd626;
	st.f64 	[%rd15+8], %fd627;
	mov.b64 	%rd175, -4616189618054758400;
	st.u64 	[%rd15+16], %rd175;
	add.s32 	%r964, %r964, 1;
	setp.ne.s32 	%p51, %r964, %r3;
	@%p51 bra 	$L__BB0_42;
$L__BB0_52:
	setp.lt.s32 	%p52, %r3, 1;
	{ // callseq 9, 0
	.param .b64 param0;
	st.param.b64 	[param0], %rd12;
	.param .b64 retval0;
	call.uni (retval0), 
	malloc, 
	(
	param0
	);
	ld.param.b64 	%rd176, [retval0];
	} // callseq 9
	@%p52 bra 	$L__BB0_61;
	add.s32 	%r496, %r3, -1;
	and.b32  	%r44, %r3, 3;
	setp.lt.u32 	%p53, %r496, 3;
	mov.b32 	%r970, 0;
	@%p53 bra 	$L__BB0_56;
	and.b32  	%r970, %r3, 2147483644;
	mov.b32 	%r968, 0;
$L__BB0_55:
	.pragma "nounroll";
	mul.lo.s32 	%r498, %r968, 3;
	mul.wide.u32 	%rd177, %r498, 8;
	add.s64 	%rd178, %rd164, %rd177;
	ld.f64 	%fd628, [%rd178];
	mul.wide.u32 	%rd179, %r968, 8;
	add.s64 	%rd180, %rd176, %rd179;
	st.f64 	[%rd180], %fd628;
	ld.f64 	%fd629, [%rd178+8];
	add.s32 	%r499, %r3, %r968;
	mul.wide.u32 	%rd181, %r499, 8;
	add.s64 	%rd182, %rd176, %rd181;
	st.f64 	[%rd182], %fd629;
	ld.f64 	%fd630, [%rd178+16];
	add.s32 	%r500, %r499, %r3;
	mul.wide.u32 	%rd183, %r500, 8;
	add.s64 	%rd184, %rd176, %rd183;
	st.f64 	[%rd184], %fd630;
	ld.f64 	%fd631, [%rd178+24];
	st.f64 	[%rd180+8], %fd631;
	ld.f64 	%fd632, [%rd178+32];
	st.f64 	[%rd182+8], %fd632;
	ld.f64 	%fd633, [%rd178+40];
	st.f64 	[%rd184+8], %fd633;
	ld.f64 	%fd634, [%rd178+48];
	st.f64 	[%rd180+16], %fd634;
	ld.f64 	%fd635, [%rd178+56];
	st.f64 	[%rd182+16], %fd635;
	ld.f64 	%fd636, [%rd178+64];
	st.f64 	[%rd184+16], %fd636;
	add.s32 	%r501, %r498, 9;
	mul.wide.u32 	%rd185, %r501, 8;
	add.s64 	%rd186, %rd164, %rd185;
	ld.f64 	%fd637, [%rd186];
	st.f64 	[%rd180+24], %fd637;
	ld.f64 	%fd638, [%rd186+8];
	st.f64 	[%rd182+24], %fd638;
	ld.f64 	%fd639, [%rd186+16];
	st.f64 	[%rd184+24], %fd639;
	add.s32 	%r968, %r968, 4;
	setp.ne.s32 	%p54, %r968, %r970;
	@%p54 bra 	$L__BB0_55;
$L__BB0_56:
	setp.eq.s32 	%p55, %r44, 0;
	@%p55 bra 	$L__BB0_61;
	setp.eq.s32 	%p56, %r44, 1;
	@%p56 bra 	$L__BB0_59;
	mul.lo.s32 	%r502, %r970, 3;
	mul.wide.u32 	%rd187, %r502, 8;
	add.s64 	%rd188, %rd164, %rd187;
	ld.f64 	%fd640, [%rd188];
	mul.wide.u32 	%rd189, %r970, 8;
	add.s64 	%rd190, %rd176, %rd189;
	st.f64 	[%rd190], %fd640;
	ld.f64 	%fd641, [%rd188+8];
	add.s32 	%r503, %r3, %r970;
	mul.wide.u32 	%rd191, %r503, 8;
	add.s64 	%rd192, %rd176, %rd191;
	st.f64 	[%rd192], %fd641;
	ld.f64 	%fd642, [%rd188+16];
	shl.b32 	%r504, %r3, 1;
	add.s32 	%r505, %r503, %r3;
	mul.wide.u32 	%rd193, %r505, 8;
	add.s64 	%rd194, %rd176, %rd193;
	st.f64 	[%rd194], %fd642;
	ld.f64 	%fd643, [%rd188+24];
	st.f64 	[%rd190+8], %fd643;
	ld.f64 	%fd644, [%rd188+32];
	add.s64 	%rd195, %rd190, %rd3;
	st.f64 	[%rd195+8], %fd644;
	ld.f64 	%fd645, [%rd188+40];
	mul.wide.u32 	%rd196, %r504, 8;
	add.s64 	%rd197, %rd190, %rd196;
	st.f64 	[%rd197+8], %fd645;
	add.s32 	%r970, %r970, 2;
$L__BB0_59:
	and.b32  	%r506, %r3, 1;
	setp.eq.b32 	%p57, %r506, 1;
	not.pred 	%p58, %p57;
	@%p58 bra 	$L__BB0_61;
	mul.lo.s32 	%r507, %r970, 3;
	mul.wide.u32 	%rd198, %r507, 8;
	add.s64 	%rd199, %rd164, %rd198;
	ld.f64 	%fd646, [%rd199];
	mul.wide.u32 	%rd200, %r970, 8;
	add.s64 	%rd201, %rd176, %rd200;
	st.f64 	[%rd201], %fd646;
	ld.f64 	%fd647, [%rd199+8];
	add.s32 	%r508, %r3, %r970;
	mul.wide.u32 	%rd202, %r508, 8;
	add.s64 	%rd203, %rd176, %rd202;
	st.f64 	[%rd203], %fd647;
	ld.f64 	%fd648, [%rd199+16];
	add.s32 	%r509, %r508, %r3;
	mul.wide.u32 	%rd204, %r509, 8;
	add.s64 	%rd205, %rd176, %rd204;
	st.f64 	[%rd205], %fd648;
$L__BB0_61:
	setp.lt.s32 	%p59, %r3, 1;
	{ // callseq 10, 0
	.param .b64 param0;
	st.param.b64 	[param0], 72;
	.param .b64 retval0;
	call.uni (retval0), 
	malloc, 
	(
	param0
	);
	ld.param.b64 	%rd206, [retval0];
	} // callseq 10
	mov.b64 	%rd207, 0;
	st.u64 	[%rd206], %rd207;
	st.u64 	[%rd206+8], %rd207;
	st.u64 	[%rd206+16], %rd207;
	st.u64 	[%rd206+24], %rd207;
	st.u64 	[%rd206+32], %rd207;
	st.u64 	[%rd206+40], %rd207;
	st.u64 	[%rd206+48], %rd207;
	st.u64 	[%rd206+56], %rd207;
	st.u64 	[%rd206+64], %rd207;
	@%p59 bra 	$L__BB0_77;
	add.s32 	%r51, %r3, -1;
	and.b32  	%r52, %r3, 7;
	add.s32 	%r53, %r52, -1;
	and.b32  	%r54, %r3, 3;
	and.b32  	%r55, %r3, 2147483640;
	and.b32  	%r56, %r3, 1;
	mov.b32 	%r971, 0;
$L__BB0_63:
	mul.lo.s32 	%r58, %r971, 3;
	mul.lo.s32 	%r59, %r971, %r3;
	mov.b32 	%r972, 0;
	cvt.u64.u32 	%rd244, %r59;
$L__BB0_64:
	setp.lt.u32 	%p60, %r51, 7;
	add.s32 	%r513, %r972, %r58;
	mul.wide.u32 	%rd208, %r513, 8;
	add.s64 	%rd18, %rd206, %rd208;
	ld.f64 	%fd2997, [%rd18];
	mov.b32 	%r975, 0;
	@%p60 bra 	$L__BB0_67;
	mov.b32 	%r973, 0;
$L__BB0_66:
	.pragma "nounroll";
	add.s32 	%r515, %r973, %r59;
	mul.wide.u32 	%rd209, %r515, 8;
	add.s64 	%rd210, %rd176, %rd209;
	ld.f64 	%fd649, [%rd210];
	mad.lo.s32 	%r516, %r973, 3, %r972;
	mul.wide.u32 	%rd211, %r516, 8;
	add.s64 	%rd212, %rd164, %rd211;
	ld.f64 	%fd650, [%rd212];
	fma.rn.f64 	%fd651, %fd649, %fd650, %fd2997;
	st.f64 	[%rd18], %fd651;
	ld.f64 	%fd652, [%rd210+8];
	ld.f64 	%fd653, [%rd212+24];
	fma.rn.f64 	%fd654, %fd652, %fd653, %fd651;
	st.f64 	[%rd18], %fd654;
	ld.f64 	%fd655, [%rd210+16];
	add.s32 	%r517, %r516, 6;
	mul.wide.u32 	%rd213, %r517, 8;
	add.s64 	%rd214, %rd164, %rd213;
	ld.f64 	%fd656, [%rd214];
	fma.rn.f64 	%fd657, %fd655, %fd656, %fd654;
	st.f64 	[%rd18], %fd657;
	ld.f64 	%fd658, [%rd210+24];
	add.s32 	%r518, %r516, 9;
	mul.wide.u32 	%rd215, %r518, 8;
	add.s64 	%rd216, %rd164, %rd215;
	ld.f64 	%fd659, [%rd216];
	fma.rn.f64 	%fd660, %fd658, %fd659, %fd657;
	st.f64 	[%rd18], %fd660;
	ld.f64 	%fd661, [%rd210+32];
	add.s32 	%r519, %r516, 12;
	mul.wide.u32 	%rd217, %r519, 8;
	add.s64 	%rd218, %rd164, %rd217;
	ld.f64 	%fd662, [%rd218];
	fma.rn.f64 	%fd663, %fd661, %fd662, %fd660;
	st.f64 	[%rd18], %fd663;
	ld.f64 	%fd664, [%rd210+40];
	add.s32 	%r520, %r516, 15;
	mul.wide.u32 	%rd219, %r520, 8;
	add.s64 	%rd220, %rd164, %rd219;
	ld.f64 	%fd665, [%rd220];
	fma.rn.f64 	%fd666, %fd664, %fd665, %fd663;
	st.f64 	[%rd18], %fd666;
	ld.f64 	%fd667, [%rd210+48];
	add.s32 	%r521, %r516, 18;
	mul.wide.u32 	%rd221, %r521, 8;
	add.s64 	%rd222, %rd164, %rd221;
	ld.f64 	%fd668, [%rd222];
	fma.rn.f64 	%fd669, %fd667, %fd668, %fd666;
	st.f64 	[%rd18], %fd669;
	ld.f64 	%fd670, [%rd210+56];
	add.s32 	%r522, %r516, 21;
	mul.wide.u32 	%rd223, %r522, 8;
	add.s64 	%rd224, %rd164, %rd223;
	ld.f64 	%fd671, [%rd224];
	fma.rn.f64 	%fd2997, %fd670, %fd671, %fd669;
	st.f64 	[%rd18], %fd2997;
	add.s32 	%r973, %r973, 8;
	setp.ne.s32 	%p61, %r973, %r55;
	mov.u32 	%r975, %r55;
	@%p61 bra 	$L__BB0_66;
$L__BB0_67:
	setp.eq.s32 	%p62, %r52, 0;
	@%p62 bra 	$L__BB0_75;
	setp.lt.u32 	%p63, %r53, 3;
	@%p63 bra 	$L__BB0_70;
	add.s32 	%r523, %r975, %r59;
	mul.wide.u32 	%rd225, %r523, 8;
	add.s64 	%rd226, %rd176, %rd225;
	ld.f64 	%fd672, [%rd226];
	mad.lo.s32 	%r524, %r975, 3, %r972;
	mul.wide.u32 	%rd227, %r524, 8;
	add.s64 	%rd228, %rd164, %rd227;
	ld.f64 	%fd673, [%rd228];
	fma.rn.f64 	%fd674, %fd672, %fd673, %fd2997;
	st.f64 	[%rd18], %fd674;
	cvt.u64.u32 	%rd230, %r975;
	add.s64 	%rd231, %rd230, %rd244;
	shl.b64 	%rd232, %rd231, 3;
	add.s64 	%rd233, %rd176, %rd232;
	ld.f64 	%fd675, [%rd233+8];
	add.s32 	%r525, %r524, 3;
	mul.wide.u32 	%rd234, %r525, 8;
	add.s64 	%rd235, %rd164, %rd234;
	ld.f64 	%fd676, [%rd235];
	fma.rn.f64 	%fd677, %fd675, %fd676, %fd674;
	st.f64 	[%rd18], %fd677;
	ld.f64 	%fd678, [%rd233+16];
	add.s32 	%r526, %r524, 6;
	mul.wide.u32 	%rd236, %r526, 8;
	add.s64 	%rd237, %rd164, %rd236;
	ld.f64 	%fd679, [%rd237];
	fma.rn.f64 	%fd680, %fd678, %fd679, %fd677;
	st.f64 	[%rd18], %fd680;
	ld.f64 	%fd681, [%rd233+24];
	add.s32 	%r527, %r524, 9;
	mul.wide.u32 	%rd238, %r527, 8;
	add.s64 	%rd239, %rd164, %rd238;
	ld.f64 	%fd682, [%rd239];
	fma.rn.f64 	%fd2997, %fd681, %fd682, %fd680;
	st.f64 	[%rd18], %fd2997;
	add.s32 	%r975, %r975, 4;
$L__BB0_70:
	setp.eq.s32 	%p64, %r54, 0;
	@%p64 bra 	$L__BB0_75;
	setp.eq.s32 	%p65, %r54, 1;
	@%p65 bra 	$L__BB0_73;
	add.s32 	%r528, %r975, %r59;
	mul.wide.u32 	%rd240, %r528, 8;
	add.s64 	%rd241, %rd176, %rd240;
	ld.f64 	%fd683, [%rd241];
	mad.lo.s32 	%r529, %r975, 3, %r972;
	mul.wide.u32 	%rd242, %r529, 8;
	add.s64 	%rd243, %rd164, %rd242;
	ld.f64 	%fd684, [%rd243];
	fma.rn.f64 	%fd685, %fd683, %fd684, %fd2997;
	st.f64 	[%rd18], %fd685;
	cvt.u64.u32 	%rd245, %r975;
	add.s64 	%rd246, %rd245, %rd244;
	shl.b64 	%rd247, %rd246, 3;
	add.s64 	%rd248, %rd176, %rd247;
	ld.f64 	%fd686, [%rd248+8];
	add.s32 	%r530, %r529, 3;
	mul.wide.u32 	%rd249, %r530, 8;
	add.s64 	%rd250, %rd164, %rd249;
	ld.f64 	%fd687, [%rd250];
	fma.rn.f64 	%fd2997, %fd686, %fd687, %fd685;
	st.f64 	[%rd18], %fd2997;
	add.s32 	%r975, %r975, 2;
$L__BB0_73:
	setp.eq.s32 	%p66, %r56, 0;
	@%p66 bra 	$L__BB0_75;
	add.s32 	%r531, %r975, %r59;
	mul.wide.u32 	%rd251, %r531, 8;
	add.s64 	%rd252, %rd176, %rd251;
	ld.f64 	%fd688, [%rd252];
	mad.lo.s32 	%r532, %r975, 3, %r972;
	mul.wide.u32 	%rd253, %r532, 8;
	add.s64 	%rd254, %rd164, %rd253;
	ld.f64 	%fd689, [%rd254];
	fma.rn.f64 	%fd690, %fd688, %fd689, %fd2997;
	st.f64 	[%rd18], %fd690;
$L__BB0_75:
	add.s32 	%r972, %r972, 1;
	setp.ne.s32 	%p67, %r972, 3;
	@%p67 bra 	$L__BB0_64;
	add.s32 	%r971, %r971, 1;
	setp.ne.s32 	%p68, %r971, 3;
	@%p68 bra 	$L__BB0_63;
$L__BB0_77:
	setp.lt.s32 	%p69, %r3, 1;
	mul.wide.s32 	%rd19, %r3, 8;
	{ // callseq 11, 0
	.param .b64 param0;
	st.param.b64 	[param0], %rd19;
	.param .b64 retval0;
	call.uni (retval0), 
	malloc, 
	(
	param0
	);
	ld.param.b64 	%rd255, [retval0];
	} // callseq 11
	@%p69 bra 	$L__BB0_96;
	setp.eq.s32 	%p70, %r3, 1;
	mov.b64 	%rd979, 0;
	@%p70 bra 	$L__BB0_90;
	and.b32  	%r70, %r3, 2147483646;
	mov.b32 	%r977, 0;
	mov.u64 	%rd260, __cudart_sin_cos_coeffs;
$L__BB0_80:
	mul.wide.u32 	%rd257, %r977, 8;
	add.s64 	%rd21, %rd150, %rd257;
	ld.f64 	%fd50, [%rd21];
	ld.f64 	%fd51, [%rd128];
	add.s64 	%rd22, %rd132, %rd257;
	ld.f64 	%fd691, [%rd22];
	ld.f64 	%fd692, [%rd128+8];
	add.f64 	%fd52, %fd691, %fd692;
	abs.f64 	%fd53, %fd52;
	setp.neu.f64 	%p71, %fd53, 0d7FF0000000000000;
	@%p71 bra 	$L__BB0_82;
	mov.f64 	%fd698, 0d0000000000000000;
	mul.rn.f64 	%fd3000, %fd52, %fd698;
	mov.b32 	%r978, 0;
	bra.uni 	$L__BB0_84;
$L__BB0_82:
	mul.f64 	%fd693, %fd52, 0d3FE45F306DC9C883;
	cvt.rni.s32.f64 	%r978, %fd693;
	cvt.rn.f64.s32 	%fd694, %r978;
	fma.rn.f64 	%fd695, %fd694, 0dBFF921FB54442D18, %fd52;
	fma.rn.f64 	%fd696, %fd694, 0dBC91A62633145C00, %fd695;
	fma.rn.f64 	%fd3000, %fd694, 0dB97B839A252049C0, %fd696;
	setp.ltu.f64 	%p72, %fd53, 0d41E0000000000000;
	@%p72 bra 	$L__BB0_84;
	{ // callseq 12, 0
	.param .b64 param0;
	st.param.f64 	[param0], %fd52;
	.param .align 16 .b8 retval0[16];
	call.uni (retval0), 
	__internal_trig_reduction_slowpathd, 
	(
	param0
	);
	ld.param.f64 	%fd3000, [retval0];
	ld.param.b32 	%r978, [retval0+8];
	} // callseq 12
$L__BB0_84:
	shl.b32 	%r536, %r978, 6;
	cvt.u64.u32 	%rd258, %r536;
	and.b64  	%rd259, %rd258, 64;
	add.s64 	%rd261, %rd260, %rd259;
	mul.rn.f64 	%fd699, %fd3000, %fd3000;
	and.b32  	%r537, %r978, 1;
	setp.eq.b32 	%p73, %r537, 1;
	selp.f64 	%fd700, 0dBDA8FF8320FD8164, 0d3DE5DB65F9785EBA, %p73;
	ld.global.nc.v2.f64 	{%fd701, %fd702}, [%rd261];
	fma.rn.f64 	%fd703, %fd700, %fd699, %fd701;
	fma.rn.f64 	%fd704, %fd703, %fd699, %fd702;
	ld.global.nc.v2.f64 	{%fd705, %fd706}, [%rd261+16];
	fma.rn.f64 	%fd707, %fd704, %fd699, %fd705;
	fma.rn.f64 	%fd708, %fd707, %fd699, %fd706;
	ld.global.nc.v2.f64 	{%fd709, %fd710}, [%rd261+32];
	fma.rn.f64 	%fd711, %fd708, %fd699, %fd709;
	fma.rn.f64 	%fd712, %fd711, %fd699, %fd710;
	fma.rn.f64 	%fd713, %fd712, %fd3000, %fd3000;
	fma.rn.f64 	%fd714, %fd712, %fd699, 0d3FF0000000000000;
	selp.f64 	%fd715, %fd714, %fd713, %p73;
	and.b32  	%r538, %r978, 2;
	setp.eq.s32 	%p74, %r538, 0;
	mov.f64 	%fd716, 0d0000000000000000;
	sub.f64 	%fd717, %fd716, %fd715;
	selp.f64 	%fd718, %fd715, %fd717, %p74;
	mul.f64 	%fd719, %fd51, %fd718;
	sub.f64 	%fd720, %fd50, %fd719;
	ld.f64 	%fd721, [%rd128+16];
	sub.f64 	%fd722, %fd720, %fd721;
	add.s64 	%rd23, %rd255, %rd257;
	st.f64 	[%rd23], %fd722;
	ld.f64 	%fd58, [%rd21+8];
	ld.f64 	%fd59, [%rd128];
	ld.f64 	%fd723, [%rd22+8];
	ld.f64 	%fd724, [%rd128+8];
	add.f64 	%fd60, %fd723, %fd724;
	abs.f64 	%fd61, %fd60;
	setp.eq.f64 	%p75, %fd61, 0d7FF0000000000000;
	@%p75 bra 	$L__BB0_87;
	mul.f64 	%fd725, %fd60, 0d3FE45F306DC9C883;
	cvt.rni.s32.f64 	%r979, %fd725;
	cvt.rn.f64.s32 	%fd726, %r979;
	fma.rn.f64 	%fd727, %fd726, 0dBFF921FB54442D18, %fd60;
	fma.rn.f64 	%fd728, %fd726, 0dBC91A62633145C00, %fd727;
	fma.rn.f64 	%fd3001, %fd726, 0dB97B839A252049C0, %fd728;
	setp.ltu.f64 	%p76, %fd61, 0d41E0000000000000;
	@%p76 bra 	$L__BB0_88;
	{ // callseq 13, 0
	.param .b64 param0;
	st.param.f64 	[param0], %fd60;
	.param .align 16 .b8 retval0[16];
	call.uni (retval0), 
	__internal_trig_reduction_slowpathd, 
	(
	param0
	);
	ld.param.f64 	%fd3001, [retval0];
	ld.param.b32 	%r979, [retval0+8];
	} // callseq 13
	bra.uni 	$L__BB0_88;
$L__BB0_87:
	mov.f64 	%fd730, 0d0000000000000000;
	mul.rn.f64 	%fd3001, %fd60, %fd730;
	mov.b32 	%r979, 0;
$L__BB0_88:
	shl.b32 	%r541, %r979, 6;
	cvt.u64.u32 	%rd263, %r541;
	and.b64  	%rd264, %rd263, 64;
	add.s64 	%rd266, %rd260, %rd264;
	mul.rn.f64 	%fd731, %fd3001, %fd3001;
	and.b32  	%r542, %r979, 1;
	setp.eq.b32 	%p77, %r542, 1;
	selp.f64 	%fd732, 0dBDA8FF8320FD8164, 0d3DE5DB65F9785EBA, %p77;
	ld.global.nc.v2.f64 	{%fd733, %fd734}, [%rd266];
	fma.rn.f64 	%fd735, %fd732, %fd731, %fd733;
	fma.rn.f64 	%fd736, %fd735, %fd731, %fd734;
	ld.global.nc.v2.f64 	{%fd737, %fd738}, [%rd266+16];
	fma.rn.f64 	%fd739, %fd736, %fd731, %fd737;
	fma.rn.f64 	%fd740, %fd739, %fd731, %fd738;
	ld.global.nc.v2.f64 	{%fd741, %fd742}, [%rd266+32];
	fma.rn.f64 	%fd743, %fd740, %fd731, %fd741;
	fma.rn.f64 	%fd744, %fd743, %fd731, %fd742;
	fma.rn.f64 	%fd745, %fd744, %fd3001, %fd3001;
	fma.rn.f64 	%fd746, %fd744, %fd731, 0d3FF0000000000000;
	selp.f64 	%fd747, %fd746, %fd745, %p77;
	and.b32  	%r543, %r979, 2;
	setp.eq.s32 	%p78, %r543, 0;
	mov.f64 	%fd748, 0d0000000000000000;
	sub.f64 	%fd749, %fd748, %fd747;
	selp.f64 	%fd750, %fd747, %fd749, %p78;
	mul.f64 	%fd751, %fd59, %fd750;
	sub.f64 	%fd752, %fd58, %fd751;
	ld.f64 	%fd753, [%rd128+16];
	sub.f64 	%fd754, %fd752, %fd753;
	st.f64 	[%rd23+8], %fd754;
	add.s32 	%r977, %r977, 2;
	setp.ne.s32 	%p79, %r977, %r70;
	@%p79 bra 	$L__BB0_80;
	cvt.u64.u32 	%rd979, %r70;
$L__BB0_90:
	and.b32  	%r544, %r3, 1;
	setp.eq.b32 	%p80, %r544, 1;
	not.pred 	%p81, %p80;
	@%p81 bra 	$L__BB0_96;
	shl.b64 	%rd267, %rd979, 3;
	add.s64 	%rd268, %rd150, %rd267;
	ld.f64 	%fd66, [%rd268];
	ld.f64 	%fd67, [%rd128];
	add.s64 	%rd269, %rd132, %rd267;
	ld.f64 	%fd755, [%rd269];
	ld.f64 	%fd756, [%rd128+8];
	add.f64 	%fd68, %fd755, %fd756;
	abs.f64 	%fd69, %fd68;
	setp.eq.f64 	%p82, %fd69, 0d7FF0000000000000;
	@%p82 bra 	$L__BB0_94;
	mul.f64 	%fd757, %fd68, 0d3FE45F306DC9C883;
	cvt.rni.s32.f64 	%r980, %fd757;
	cvt.rn.f64.s32 	%fd758, %r980;
	fma.rn.f64 	%fd759, %fd758, 0dBFF921FB54442D18, %fd68;
	fma.rn.f64 	%fd760, %fd758, 0dBC91A62633145C00, %fd759;
	fma.rn.f64 	%fd3002, %fd758, 0dB97B839A252049C0, %fd760;
	setp.ltu.f64 	%p83, %fd69, 0d41E0000000000000;
	@%p83 bra 	$L__BB0_95;
	{ // callseq 14, 0
	.param .b64 param0;
	st.param.f64 	[param0], %fd68;
	.param .align 16 .b8 retval0[16];
	call.uni (retval0), 
	__internal_trig_reduction_slowpathd, 
	(
	param0
	);
	ld.param.f64 	%fd3002, [retval0];
	ld.param.b32 	%r980, [retval0+8];
	} // callseq 14
	bra.uni 	$L__BB0_95;
$L__BB0_94:
	mov.f64 	%fd762, 0d0000000000000000;
	mul.rn.f64 	%fd3002, %fd68, %fd762;
	mov.b32 	%r980, 0;
$L__BB0_95:
	shl.b32 	%r547, %r980, 6;
	cvt.u64.u32 	%rd270, %r547;
	and.b64  	%rd271, %rd270, 64;
	mov.u64 	%rd272, __cudart_sin_cos_coeffs;
	add.s64 	%rd273, %rd272, %rd271;
	mul.rn.f64 	%fd763, %fd3002, %fd3002;
	and.b32  	%r548, %r980, 1;
	setp.eq.b32 	%p84, %r548, 1;
	selp.f64 	%fd764, 0dBDA8FF8320FD8164, 0d3DE5DB65F9785EBA, %p84;
	ld.global.nc.v2.f64 	{%fd765, %fd766}, [%rd273];
	fma.rn.f64 	%fd767, %fd764, %fd763, %fd765;
	fma.rn.f64 	%fd768, %fd767, %fd763, %fd766;
	ld.global.nc.v2.f64 	{%fd769, %fd770}, [%rd273+16];
	fma.rn.f64 	%fd771, %fd768, %fd763, %fd769;
	fma.rn.f64 	%fd772, %fd771, %fd763, %fd770;
	ld.global.nc.v2.f64 	{%fd773, %fd774}, [%rd273+32];
	fma.rn.f64 	%fd775, %fd772, %fd763, %fd773;
	fma.rn.f64 	%fd776, %fd775, %fd763, %fd774;
	fma.rn.f64 	%fd777, %fd776, %fd3002, %fd3002;
	fma.rn.f64 	%fd778, %fd776, %fd763, 0d3FF0000000000000;
	selp.f64 	%fd779, %fd778, %fd777, %p84;
	and.b32  	%r549, %r980, 2;
	setp.eq.s32 	%p85, %r549, 0;
	mov.f64 	%fd780, 0d0000000000000000;
	sub.f64 	%fd781, %fd780, %fd779;
	selp.f64 	%fd782, %fd779, %fd781, %p85;
	mul.f64 	%fd783, %fd67, %fd782;
	sub.f64 	%fd784, %fd66, %fd783;
	ld.f64 	%fd785, [%rd128+16];
	sub.f64 	%fd786, %fd784, %fd785;
	add.s64 	%rd275, %rd255, %rd267;
	st.f64 	[%rd275], %fd786;
$L__BB0_96:
	setp.lt.s32 	%p86, %r3, 1;
	{ // callseq 15, 0
	.param .b64 param0;
	st.param.b64 	[param0], %rd19;
	.param .b64 retval0;
	call.uni (retval0), 
	malloc, 
	(
	param0
	);
	ld.param.b64 	%rd276, [retval0];
	} // callseq 15
	@%p86 bra 	$L__BB0_109;
	add.s32 	%r551, %r3, -1;
	and.b32  	%r82, %r3, 15;
	setp.lt.u32 	%p87, %r551, 15;
	mov.b32 	%r983, 0;
	@%p87 bra 	$L__BB0_100;
	and.b32  	%r983, %r3, 2147483632;
	mov.b32 	%r981, 0;
$L__BB0_99:
	.pragma "nounroll";
	mul.wide.u32 	%rd277, %r981, 8;
	add.s64 	%rd278, %rd255, %rd277;
	ld.f64 	%fd787, [%rd278];
	add.s64 	%rd279, %rd276, %rd277;
	st.f64 	[%rd279], %fd787;
	ld.f64 	%fd788, [%rd278+8];
	st.f64 	[%rd279+8], %fd788;
	ld.f64 	%fd789, [%rd278+16];
	st.f64 	[%rd279+16], %fd789;
	ld.f64 	%fd790, [%rd278+24];
	st.f64 	[%rd279+24], %fd790;
	ld.f64 	%fd791, [%rd278+32];
	st.f64 	[%rd279+32], %fd791;
	ld.f64 	%fd792, [%rd278+40];
	st.f64 	[%rd279+40], %fd792;
	ld.f64 	%fd793, [%rd278+48];
	st.f64 	[%rd279+48], %fd793;
	ld.f64 	%fd794, [%rd278+56];
	st.f64 	[%rd279+56], %fd794;
	ld.f64 	%fd795, [%rd278+64];
	st.f64 	[%rd279+64], %fd795;
	ld.f64 	%fd796, [%rd278+72];
	st.f64 	[%rd279+72], %fd796;
	ld.f64 	%fd797, [%rd278+80];
	st.f64 	[%rd279+80], %fd797;
	ld.f64 	%fd798, [%rd278+88];
	st.f64 	[%rd279+88], %fd798;
	ld.f64 	%fd799, [%rd278+96];
	st.f64 	[%rd279+96], %fd799;
	ld.f64 	%fd800, [%rd278+104];
	st.f64 	[%rd279+104], %fd800;
	ld.f64 	%fd801, [%rd278+112];
	st.f64 	[%rd279+112], %fd801;
	ld.f64 	%fd802, [%rd278+120];
	st.f64 	[%rd279+120], %fd802;
	add.s32 	%r981, %r981, 16;
	setp.ne.s32 	%p88, %r981, %r983;
	@%p88 bra 	$L__BB0_99;
$L__BB0_100:
	setp.eq.s32 	%p89, %r82, 0;
	@%p89 bra 	$L__BB0_109;
	and.b32  	%r87, %r3, 7;
	setp.lt.u32 	%p90, %r82, 8;
	@%p90 bra 	$L__BB0_103;
	mul.wide.u32 	%rd280, %r983, 8;
	add.s64 	%rd281, %rd255, %rd280;
	ld.f64 	%fd803, [%rd281];
	add.s64 	%rd282, %rd276, %rd280;
	st.f64 	[%rd282], %fd803;
	ld.f64 	%fd804, [%rd281+8];
	st.f64 	[%rd282+8], %fd804;
	ld.f64 	%fd805, [%rd281+16];
	st.f64 	[%rd282+16], %fd805;
	ld.f64 	%fd806, [%rd281+24];
	st.f64 	[%rd282+24], %fd806;
	ld.f64 	%fd807, [%rd281+32];
	st.f64 	[%rd282+32], %fd807;
	ld.f64 	%fd808, [%rd281+40];
	st.f64 	[%rd282+40], %fd808;
	ld.f64 	%fd809, [%rd281+48];
	st.f64 	[%rd282+48], %fd809;
	ld.f64 	%fd810, [%rd281+56];
	st.f64 	[%rd282+56], %fd810;
	add.s32 	%r983, %r983, 8;
$L__BB0_103:
	setp.eq.s32 	%p91, %r87, 0;
	@%p91 bra 	$L__BB0_109;
	and.b32  	%r90, %r3, 3;
	setp.lt.u32 	%p92, %r87, 4;
	@%p92 bra 	$L__BB0_106;
	mul.wide.u32 	%rd283, %r983, 8;
	add.s64 	%rd284, %rd255, %rd283;
	ld.f64 	%fd811, [%rd284];
	add.s64 	%rd285, %rd276, %rd283;
	st.f64 	[%rd285], %fd811;
	ld.f64 	%fd812, [%rd284+8];
	st.f64 	[%rd285+8], %fd812;
	ld.f64 	%fd813, [%rd284+16];
	st.f64 	[%rd285+16], %fd813;
	ld.f64 	%fd814, [%rd284+24];
	st.f64 	[%rd285+24], %fd814;
	add.s32 	%r983, %r983, 4;
$L__BB0_106:
	setp.eq.s32 	%p93, %r90, 0;
	@%p93 bra 	$L__BB0_109;
	mov.b32 	%r986, 0;
$L__BB0_108:
	.pragma "nounroll";
	mul.wide.u32 	%rd286, %r983, 8;
	add.s64 	%rd287, %rd255, %rd286;
	ld.f64 	%fd815, [%rd287];
	add.s64 	%rd288, %rd276, %rd286;
	st.f64 	[%rd288], %fd815;
	add.s32 	%r983, %r983, 1;
	add.s32 	%r986, %r986, 1;
	setp.ne.s32 	%p94, %r986, %r90;
	@%p94 bra 	$L__BB0_108;
$L__BB0_109:
	setp.lt.s32 	%p95, %r3, 1;
	{ // callseq 16, 0
	.param .b64 param0;
	st.param.b64 	[param0], 24;
	.param .b64 retval0;
	call.uni (retval0), 
	malloc, 
	(
	param0
	);
	ld.param.b64 	%rd289, [retval0];
	} // callseq 16
	mov.b64 	%rd290, 0;
	st.u64 	[%rd289], %rd290;
	st.u64 	[%rd289+8], %rd290;
	st.u64 	[%rd289+16], %rd290;
	mov.f64 	%fd3007, 0d0000000000000000;
	mov.f64 	%fd3008, %fd3007;
	mov.f64 	%fd3009, %fd3007;
	@%p95 bra 	$L__BB0_126;
	add.s32 	%r97, %r3, -1;
	and.b32  	%r98, %r3, 15;
	add.s32 	%r99, %r98, -1;
	and.b32  	%r100, %r3, 7;
	add.s32 	%r101, %r100, -1;
	and.b32  	%r102, %r3, 2147483632;
	and.b32  	%r103, %r3, 3;
	mov.b32 	%r987, 0;
$L__BB0_111:
	setp.lt.u32 	%p96, %r97, 15;
	mul.wide.u32 	%rd291, %r987, 8;
	add.s64 	%rd28, %rd289, %rd291;
	mul.lo.s32 	%r105, %r987, %r3;
	ld.f64 	%fd3004, [%rd28];
	mov.b32 	%r990, 0;
	@%p96 bra 	$L__BB0_114;
	mov.b32 	%r988, 0;
$L__BB0_113:
	.pragma "nounroll";
	add.s32 	%r557, %r988, %r105;
	mul.wide.u32 	%rd292, %r557, 8;
	add.s64 	%rd293, %rd176, %rd292;
	ld.f64 	%fd817, [%rd293];
	mul.wide.u32 	%rd294, %r988, 8;
	add.s64 	%rd295, %rd276, %rd294;
	ld.f64 	%fd818, [%rd295];
	fma.rn.f64 	%fd819, %fd817, %fd818, %fd3004;
	st.f64 	[%rd28], %fd819;
	ld.f64 	%fd820, [%rd293+8];
	ld.f64 	%fd821, [%rd295+8];
	fma.rn.f64 	%fd822, %fd820, %fd821, %fd819;
	st.f64 	[%rd28], %fd822;
	ld.f64 	%fd823, [%rd293+16];
	ld.f64 	%fd824, [%rd295+16];
	fma.rn.f64 	%fd825, %fd823, %fd824, %fd822;
	st.f64 	[%rd28], %fd825;
	ld.f64 	%fd826, [%rd293+24];
	ld.f64 	%fd827, [%rd295+24];
	fma.rn.f64 	%fd828, %fd826, %fd827, %fd825;
	st.f64 	[%rd28], %fd828;
	ld.f64 	%fd829, [%rd293+32];
	ld.f64 	%fd830, [%rd295+32];
	fma.rn.f64 	%fd831, %fd829, %fd830, %fd828;
	st.f64 	[%rd28], %fd831;
	ld.f64 	%fd832, [%rd293+40];
	ld.f64 	%fd833, [%rd295+40];
	fma.rn.f64 	%fd834, %fd832, %fd833, %fd831;
	st.f64 	[%rd28], %fd834;
	ld.f64 	%fd835, [%rd293+48];
	ld.f64 	%fd836, [%rd295+48];
	fma.rn.f64 	%fd837, %fd835, %fd836, %fd834;
	st.f64 	[%rd28], %fd837;
	ld.f64 	%fd838, [%rd293+56];
	ld.f64 	%fd839, [%rd295+56];
	fma.rn.f64 	%fd840, %fd838, %fd839, %fd837;
	st.f64 	[%rd28], %fd840;
	ld.f64 	%fd841, [%rd293+64];
	ld.f64 	%fd842, [%rd295+64];
	fma.rn.f64 	%fd843, %fd841, %fd842, %fd840;
	st.f64 	[%rd28], %fd843;
	ld.f64 	%fd844, [%rd293+72];
	ld.f64 	%fd845, [%rd295+72];
	fma.rn.f64 	%fd846, %fd844, %fd845, %fd843;
	st.f64 	[%rd28], %fd846;
	ld.f64 	%fd847, [%rd293+80];
	ld.f64 	%fd848, [%rd295+80];
	fma.rn.f64 	%fd849, %fd847, %fd848, %fd846;
	st.f64 	[%rd28], %fd849;
	ld.f64 	%fd850, [%rd293+88];
	ld.f64 	%fd851, [%rd295+88];
	fma.rn.f64 	%fd852, %fd850, %fd851, %fd849;
	st.f64 	[%rd28], %fd852;
	ld.f64 	%fd853, [%rd293+96];
	ld.f64 	%fd854, [%rd295+96];
	fma.rn.f64 	%fd855, %fd853, %fd854, %fd852;
	st.f64 	[%rd28], %fd855;
	ld.f64 	%fd856, [%rd293+104];
	ld.f64 	%fd857, [%rd295+104];
	fma.rn.f64 	%fd858, %fd856, %fd857, %fd855;
	st.f64 	[%rd28], %fd858;
	ld.f64 	%fd859, [%rd293+112];
	ld.f64 	%fd860, [%rd295+112];
	fma.rn.f64 	%fd861, %fd859, %fd860, %fd858;
	st.f64 	[%rd28], %fd861;
	ld.f64 	%fd862, [%rd293+120];
	ld.f64 	%fd863, [%rd295+120];
	fma.rn.f64 	%fd3004, %fd862, %fd863, %fd861;
	st.f64 	[%rd28], %fd3004;
	add.s32 	%r988, %r988, 16;
	setp.ne.s32 	%p97, %r988, %r102;
	mov.u32 	%r990, %r102;
	@%p97 bra 	$L__BB0_113;
$L__BB0_114:
	setp.eq.s32 	%p98, %r98, 0;
	@%p98 bra 	$L__BB0_124;
	setp.lt.u32 	%p99, %r99, 7;
	@%p99 bra 	$L__BB0_117;
	add.s32 	%r558, %r990, %r105;
	mul.wide.u32 	%rd296, %r558, 8;
	add.s64 	%rd297, %rd176, %rd296;
	ld.f64 	%fd864, [%rd297];
	cvt.u64.u32 	%rd298, %r990;
	mul.wide.u32 	%rd299, %r990, 8;
	add.s64 	%rd300, %rd276, %rd299;
	ld.f64 	%fd865, [%rd300];
	fma.rn.f64 	%fd866, %fd864, %fd865, %fd3004;
	st.f64 	[%rd28], %fd866;
	cvt.u64.u32 	%rd301, %r105;
	add.s64 	%rd302, %rd298, %rd301;
	shl.b64 	%rd303, %rd302, 3;
	add.s64 	%rd304, %rd176, %rd303;
	ld.f64 	%fd867, [%rd304+8];
	ld.f64 	%fd868, [%rd300+8];
	fma.rn.f64 	%fd869, %fd867, %fd868, %fd866;
	st.f64 	[%rd28], %fd869;
	ld.f64 	%fd870, [%rd304+16];
	ld.f64 	%fd871, [%rd300+16];
	fma.rn.f64 	%fd872, %fd870, %fd871, %fd869;
	st.f64 	[%rd28], %fd872;
	ld.f64 	%fd873, [%rd304+24];
	ld.f64 	%fd874, [%rd300+24];
	fma.rn.f64 	%fd875, %fd873, %fd874, %fd872;
	st.f64 	[%rd28], %fd875;
	ld.f64 	%fd876, [%rd304+32];
	ld.f64 	%fd877, [%rd300+32];
	fma.rn.f64 	%fd878, %fd876, %fd877, %fd875;
	st.f64 	[%rd28], %fd878;
	ld.f64 	%fd879, [%rd304+40];
	ld.f64 	%fd880, [%rd300+40];
	fma.rn.f64 	%fd881, %fd879, %fd880, %fd878;
	st.f64 	[%rd28], %fd881;
	ld.f64 	%fd882, [%rd304+48];
	ld.f64 	%fd883, [%rd300+48];
	fma.rn.f64 	%fd884, %fd882, %fd883, %fd881;
	st.f64 	[%rd28], %fd884;
	ld.f64 	%fd885, [%rd304+56];
	ld.f64 	%fd886, [%rd300+56];
	fma.rn.f64 	%fd3004, %fd885, %fd886, %fd884;
	st.f64 	[%rd28], %fd3004;
	add.s32 	%r990, %r990, 8;
$L__BB0_117:
	setp.eq.s32 	%p100, %r100, 0;
	@%p100 bra 	$L__BB0_124;
	setp.lt.u32 	%p101, %r101, 3;
	@%p101 bra 	$L__BB0_120;
	add.s32 	%r559, %r990, %r105;
	mul.wide.u32 	%rd305, %r559, 8;
	add.s64 	%rd306, %rd176, %rd305;
	ld.f64 	%fd887, [%rd306];
	cvt.u64.u32 	%rd307, %r990;
	mul.wide.u32 	%rd308, %r990, 8;
	add.s64 	%rd309, %rd276, %rd308;
	ld.f64 	%fd888, [%rd309];
	fma.rn.f64 	%fd889, %fd887, %fd888, %fd3004;
	st.f64 	[%rd28], %fd889;
	cvt.u64.u32 	%rd310, %r105;
	add.s64 	%rd311, %rd307, %rd310;
	shl.b64 	%rd312, %rd311, 3;
	add.s64 	%rd313, %rd176, %rd312;
	ld.f64 	%fd890, [%rd313+8];
	ld.f64 	%fd891, [%rd309+8];
	fma.rn.f64 	%fd892, %fd890, %fd891, %fd889;
	st.f64 	[%rd28], %fd892;
	ld.f64 	%fd893, [%rd313+16];
	ld.f64 	%fd894, [%rd309+16];
	fma.rn.f64 	%fd895, %fd893, %fd894, %fd892;
	st.f64 	[%rd28], %fd895;
	ld.f64 	%fd896, [%rd313+24];
	ld.f64 	%fd897, [%rd309+24];
	fma.rn.f64 	%fd3004, %fd896, %fd897, %fd895;
	st.f64 	[%rd28], %fd3004;
	add.s32 	%r990, %r990, 4;
$L__BB0_120:
	setp.eq.s32 	%p102, %r103, 0;
	@%p102 bra 	$L__BB0_124;
	setp.eq.s32 	%p103, %r103, 1;
	add.s32 	%r560, %r990, %r105;
	mul.wide.u32 	%rd314, %r560, 8;
	add.s64 	%rd315, %rd176, %rd314;
	ld.f64 	%fd898, [%rd315];
	cvt.u64.u32 	%rd29, %r990;
	mul.wide.u32 	%rd316, %r990, 8;
	add.s64 	%rd30, %rd276, %rd316;
	ld.f64 	%fd899, [%rd30];
	fma.rn.f64 	%fd82, %fd898, %fd899, %fd3004;
	st.f64 	[%rd28], %fd82;
	@%p103 bra 	$L__BB0_124;
	setp.eq.s32 	%p104, %r103, 2;
	cvt.u64.u32 	%rd317, %r105;
	add.s64 	%rd318, %rd29, %rd317;
	shl.b64 	%rd319, %rd318, 3;
	add.s64 	%rd31, %rd176, %rd319;
	ld.f64 	%fd900, [%rd31+8];
	ld.f64 	%fd901, [%rd30+8];
	fma.rn.f64 	%fd83, %fd900, %fd901, %fd82;
	st.f64 	[%rd28], %fd83;
	@%p104 bra 	$L__BB0_124;
	ld.f64 	%fd902, [%rd31+16];
	ld.f64 	%fd903, [%rd30+16];
	fma.rn.f64 	%fd904, %fd902, %fd903, %fd83;
	st.f64 	[%rd28], %fd904;
$L__BB0_124:
	add.s32 	%r987, %r987, 1;
	setp.ne.s32 	%p105, %r987, 3;
	@%p105 bra 	$L__BB0_111;
	ld.f64 	%fd3009, [%rd289];
	ld.f64 	%fd3008, [%rd289+8];
	ld.f64 	%fd3007, [%rd289+16];
$L__BB0_126:
	mul.f64 	%fd905, %fd3008, %fd3008;
	fma.rn.f64 	%fd906, %fd3009, %fd3009, %fd905;
	fma.rn.f64 	%fd907, %fd3007, %fd3007, %fd906;
	sqrt.rn.f64 	%fd908, %fd907;
	setp.le.f64 	%p106, %fd908, 0d3E45798EE0000000;
	ld.f64 	%fd909, [%rd206];
	ld.f64 	%fd910, [%rd206+32];
	setp.ge.f64 	%p107, %fd909, %fd910;
	selp.f64 	%fd911, %fd909, %fd910, %p107;
	ld.f64 	%fd912, [%rd206+64];
	setp.ge.f64 	%p108, %fd911, %fd912;
	selp.f64 	%fd90, %fd911, %fd912, %p108;
	{ // callseq 17, 0
	.param .b64 param0;
	st.param.b64 	[param0], 24;
	.param .b64 retval0;
	call.uni (retval0), 
	malloc, 
	(
	param0
	);
	ld.param.b64 	%rd320, [retval0];
	} // callseq 17
	ld.f64 	%fd913, [%rd128];
	st.f64 	[%rd320], %fd913;
	ld.f64 	%fd914, [%rd128+8];
	st.f64 	[%rd320+8], %fd914;
	ld.f64 	%fd915, [%rd128+16];
	st.f64 	[%rd320+16], %fd915;
	{ // callseq 18, 0
	.param .b64 param0;
	st.param.b64 	[param0], 24;
	.param .b64 retval0;
	call.uni (retval0), 
	malloc, 
	(
	param0
	);
	ld.param.b64 	%rd321, [retval0];
	} // callseq 18
	mov.b64 	%rd322, 0;
	st.u64 	[%rd321], %rd322;
	st.u64 	[%rd321+8], %rd322;
	st.u64 	[%rd321+16], %rd322;
	{ // callseq 19, 0
	.param .b64 param0;
	st.param.b64 	[param0], 24;
	.param .b64 retval0;
	call.uni (retval0), 
	malloc, 
	(
	param0
	);
	ld.param.b64 	%rd323, [retval0];
	} // callseq 19
	st.u64 	[%rd323], %rd322;
	st.u64 	[%rd323+8], %rd322;
	st.u64 	[%rd323+16], %rd322;
	{ // callseq 20, 0
	.param .b64 param0;
	st.param.b64 	[param0], 72;
	.param .b64 retval0;
	call.uni (retval0), 
	malloc, 
	(
	param0
	);
	ld.param.b64 	%rd324, [retval0];
	} // callseq 20
	st.u64 	[%rd324], %rd322;
	st.u64 	[%rd324+8], %rd322;
	st.u64 	[%rd324+16], %rd322;
	st.u64 	[%rd324+24], %rd322;
	st.u64 	[%rd324+32], %rd322;
	st.u64 	[%rd324+40], %rd322;
	st.u64 	[%rd324+48], %rd322;
	st.u64 	[%rd324+56], %rd322;
	st.u64 	[%rd324+64], %rd322;
	{ // callseq 21, 0
	.param .b64 param0;
	st.param.b64 	[param0], 72;
	.param .b64 retval0;
	call.uni (retval0), 
	malloc, 
	(
	param0
	);
	ld.param.b64 	%rd325, [retval0];
	} // callseq 21
	st.u64 	[%rd325], %rd322;
	st.u64 	[%rd325+8], %rd322;
	st.u64 	[%rd325+16], %rd322;
	st.u64 	[%rd325+24], %rd322;
	st.u64 	[%rd325+32], %rd322;
	st.u64 	[%rd325+40], %rd322;
	st.u64 	[%rd325+48], %rd322;
	st.u64 	[%rd325+56], %rd322;
	st.u64 	[%rd325+64], %rd322;
	{ // callseq 22, 0
	.param .b64 param0;
	st.param.b64 	[param0], 72;
	.param .b64 retval0;
	call.uni (retval0), 
	malloc, 
	(
	param0
	);
	ld.param.b64 	%rd326, [retval0];
	} // callseq 22
	st.u64 	[%rd326], %rd322;
	st.u64 	[%rd326+8], %rd322;
	st.u64 	[%rd326+16], %rd322;
	st.u64 	[%rd326+24], %rd322;
	st.u64 	[%rd326+32], %rd322;
	st.u64 	[%rd326+40], %rd322;
	st.u64 	[%rd326+48], %rd322;
	st.u64 	[%rd326+56], %rd322;
	st.u64 	[%rd326+64], %rd322;
	{ // callseq 23, 0
	.param .b64 param0;
	st.param.b64 	[param0], 24;
	.param .b64 retval0;
	call.uni (retval0), 
	malloc, 
	(
	param0
	);
	ld.param.b64 	%rd327, [retval0];
	} // callseq 23
	st.u64 	[%rd327], %rd322;
	st.u64 	[%rd327+8], %rd322;
	st.u64 	[%rd327+16], %rd322;
	{ // callseq 24, 0
	.param .b64 param0;
	st.param.b64 	[param0], 24;
	.param .b64 retval0;
	call.uni (retval0), 
	malloc, 
	(
	param0
	);
	ld.param.b64 	%rd328, [retval0];
	} // callseq 24
	st.u64 	[%rd328], %rd322;
	st.u64 	[%rd328+8], %rd322;
	st.u64 	[%rd328+16], %rd322;
	{ // callseq 25, 0
	.param .b64 param0;
	st.param.b64 	[param0], 24;
	.param .b64 retval0;
	call.uni (retval0), 
	malloc, 
	(
	param0
	);
	ld.param.b64 	%rd329, [retval0];
	} // callseq 25
	st.u64 	[%rd329], %rd322;
	st.u64 	[%rd329+8], %rd322;
	st.u64 	[%rd329+16], %rd322;
	@%p106 bra 	$L__BB0_284;
	mul.f64 	%fd3052, %fd90, 0d3F50624DE0000000;
	mov.f64 	%fd916, 0d4008000000000000;
	{
	.reg .b32 %temp; 
	mov.b64 	{%temp, %r114}, %fd916;
	}
	and.b32  	%r563, %r114, 2146435072;
	setp.eq.s32 	%p109, %r563, 1073741824;
	and.b32  	%r564, %r114, 2147483647;
	setp.ne.s32 	%p110, %r564, 1071644672;
	and.pred  	%p1, %p109, %p110;
	mov.b32 	%r1036, 2;
	mov.b32 	%r992, 0;
	and.b32  	%r576, %r3, 1;
$L__BB0_128:
	ld.f64 	%fd917, [%rd206];
	st.f64 	[%rd324], %fd917;
	ld.f64 	%fd918, [%rd206+8];
	st.f64 	[%rd324+8], %fd918;
	ld.f64 	%fd919, [%rd206+16];
	st.f64 	[%rd324+16], %fd919;
	ld.f64 	%fd920, [%rd206+24];
	st.f64 	[%rd324+24], %fd920;
	ld.f64 	%fd921, [%rd206+32];
	st.f64 	[%rd324+32], %fd921;
	ld.f64 	%fd922, [%rd206+40];
	st.f64 	[%rd324+40], %fd922;
	ld.f64 	%fd923, [%rd206+48];
	st.f64 	[%rd324+48], %fd923;
	ld.f64 	%fd924, [%rd206+56];
	st.f64 	[%rd324+56], %fd924;
	ld.f64 	%fd925, [%rd206+64];
	add.f64 	%fd926, %fd3052, %fd917;
	st.f64 	[%rd324], %fd926;
	add.f64 	%fd927, %fd3052, %fd921;
	st.f64 	[%rd324+32], %fd927;
	add.f64 	%fd928, %fd3052, %fd925;
	st.f64 	[%rd324+64], %fd928;
	ld.f64 	%fd929, [%rd289];
	st.f64 	[%rd323], %fd929;
	ld.f64 	%fd930, [%rd289+8];
	st.f64 	[%rd323+8], %fd930;
	ld.f64 	%fd931, [%rd289+16];
	st.f64 	[%rd323+16], %fd931;
	ld.f64 	%fd932, [%rd324+32];
	ld.f64 	%fd933, [%rd324+64];
	mul.f64 	%fd934, %fd932, %fd933;
	ld.f64 	%fd935, [%rd324+40];
	ld.f64 	%fd936, [%rd324+56];
	mul.f64 	%fd937, %fd935, %fd936;
	sub.f64 	%fd938, %fd934, %fd937;
	ld.f64 	%fd939, [%rd324+24];
	mul.f64 	%fd940, %fd939, %fd933;
	ld.f64 	%fd941, [%rd324+48];
	mul.f64 	%fd942, %fd935, %fd941;
	sub.f64 	%fd943, %fd940, %fd942;
	neg.f64 	%fd944, %fd943;
	mul.f64 	%fd945, %fd939, %fd936;
	mul.f64 	%fd946, %fd932, %fd941;
	sub.f64 	%fd947, %fd945, %fd946;
	ld.f64 	%fd948, [%rd324+8];
	mul.f64 	%fd949, %fd948, %fd933;
	ld.f64 	%fd950, [%rd324+16];
	mul.f64 	%fd951, %fd950, %fd936;
	sub.f64 	%fd952, %fd949, %fd951;
	neg.f64 	%fd953, %fd952;
	ld.f64 	%fd954, [%rd324];
	mul.f64 	%fd955, %fd954, %fd933;
	mul.f64 	%fd956, %fd950, %fd941;
	sub.f64 	%fd957, %fd955, %fd956;
	mul.f64 	%fd958, %fd954, %fd936;
	mul.f64 	%fd959, %fd948, %fd941;
	sub.f64 	%fd960, %fd958, %fd959;
	neg.f64 	%fd961, %fd960;
	mul.f64 	%fd962, %fd948, %fd935;
	mul.f64 	%fd963, %fd950, %fd932;
	sub.f64 	%fd964, %fd962, %fd963;
	mul.f64 	%fd965, %fd954, %fd935;
	mul.f64 	%fd966, %fd950, %fd939;
	sub.f64 	%fd967, %fd965, %fd966;
	neg.f64 	%fd968, %fd967;
	mul.f64 	%fd969, %fd954, %fd932;
	mul.f64 	%fd970, %fd948, %fd939;
	sub.f64 	%fd971, %fd969, %fd970;
	st.f64 	[%rd326], %fd938;
	st.f64 	[%rd326+8], %fd953;
	st.f64 	[%rd326+16], %fd964;
	st.f64 	[%rd326+24], %fd944;
	st.f64 	[%rd326+32], %fd957;
	st.f64 	[%rd326+40], %fd968;
	st.f64 	[%rd326+48], %fd947;
	st.f64 	[%rd326+56], %fd961;
	st.f64 	[%rd326+64], %fd971;
	ld.f64 	%fd972, [%rd324];
	mul.f64 	%fd973, %fd938, %fd972;
	ld.f64 	%fd974, [%rd324+8];
	mul.f64 	%fd975, %fd943, %fd974;
	sub.f64 	%fd976, %fd973, %fd975;
	ld.f64 	%fd977, [%rd324+16];
	fma.rn.f64 	%fd978, %fd947, %fd977, %fd976;
	div.rn.f64 	%fd979, %fd938, %fd978;
	st.f64 	[%rd325], %fd979;
	ld.f64 	%fd980, [%rd326+8];
	div.rn.f64 	%fd981, %fd980, %fd978;
	st.f64 	[%rd325+8], %fd981;
	ld.f64 	%fd982, [%rd326+16];
	div.rn.f64 	%fd983, %fd982, %fd978;
	st.f64 	[%rd325+16], %fd983;
	ld.f64 	%fd984, [%rd326+24];
	div.rn.f64 	%fd985, %fd984, %fd978;
	st.f64 	[%rd325+24], %fd985;
	ld.f64 	%fd986, [%rd326+32];
	div.rn.f64 	%fd987, %fd986, %fd978;
	st.f64 	[%rd325+32], %fd987;
	ld.f64 	%fd988, [%rd326+40];
	div.rn.f64 	%fd989, %fd988, %fd978;
	st.f64 	[%rd325+40], %fd989;
	ld.f64 	%fd990, [%rd326+48];
	div.rn.f64 	%fd991, %fd990, %fd978;
	st.f64 	[%rd325+48], %fd991;
	ld.f64 	%fd992, [%rd326+56];
	div.rn.f64 	%fd993, %fd992, %fd978;
	st.f64 	[%rd325+56], %fd993;
	ld.f64 	%fd994, [%rd326+64];
	div.rn.f64 	%fd995, %fd994, %fd978;
	st.f64 	[%rd325+64], %fd995;
	mov.b64 	%rd330, 0;
	st.u64 	[%rd327], %rd330;
	st.u64 	[%rd327+8], %rd330;
	st.u64 	[%rd327+16], %rd330;
	ld.f64 	%fd996, [%rd323];
	ld.f64 	%fd997, [%rd325];
	mul.f64 	%fd998, %fd996, %fd997;
	mov.f64 	%fd999, 0d0000000000000000;
	sub.f64 	%fd1000, %fd999, %fd998;
	st.f64 	[%rd327], %fd1000;
	ld.f64 	%fd1001, [%rd323+8];
	ld.f64 	%fd1002, [%rd325+24];
	mul.f64 	%fd1003, %fd1001, %fd1002;
	sub.f64 	%fd1004, %fd1000, %fd1003;
	st.f64 	[%rd327], %fd1004;
	ld.f64 	%fd1005, [%rd323+16];
	ld.f64 	%fd1006, [%rd325+48];
	mul.f64 	%fd1007, %fd1005, %fd1006;
	sub.f64 	%fd93, %fd1004, %fd1007;
	st.f64 	[%rd327], %fd93;
	ld.f64 	%fd1008, [%rd323];
	ld.f64 	%fd1009, [%rd325+8];
	mul.f64 	%fd1010, %fd1008, %fd1009;
	sub.f64 	%fd1011, %fd999, %fd1010;
	st.f64 	[%rd327+8], %fd1011;
	ld.f64 	%fd1012, [%rd323+8];
	ld.f64 	%fd1013, [%rd325+32];
	mul.f64 	%fd1014, %fd1012, %fd1013;
	sub.f64 	%fd1015, %fd1011, %fd1014;
	st.f64 	[%rd327+8], %fd1015;
	ld.f64 	%fd1016, [%rd323+16];
	ld.f64 	%fd1017, [%rd325+56];
	mul.f64 	%fd1018, %fd1016, %fd1017;
	sub.f64 	%fd1019, %fd1015, %fd1018;
	st.f64 	[%rd327+8], %fd1019;
	ld.f64 	%fd1020, [%rd323];
	ld.f64 	%fd1021, [%rd325+16];
	mul.f64 	%fd1022, %fd1020, %fd1021;
	sub.f64 	%fd1023, %fd999, %fd1022;
	st.f64 	[%rd327+16], %fd1023;
	ld.f64 	%fd1024, [%rd323+8];
	ld.f64 	%fd1025, [%rd325+40];
	mul.f64 	%fd1026, %fd1024, %fd1025;
	sub.f64 	%fd1027, %fd1023, %fd1026;
	st.f64 	[%rd327+16], %fd1027;
	ld.f64 	%fd1028, [%rd323+16];
	ld.f64 	%fd1029, [%rd325+64];
	mul.f64 	%fd1030, %fd1028, %fd1029;
	sub.f64 	%fd1031, %fd1027, %fd1030;
	st.f64 	[%rd327+16], %fd1031;
	mul.f64 	%fd1032, %fd1019, %fd1019;
	fma.rn.f64 	%fd1033, %fd93, %fd93, %fd1032;
	fma.rn.f64 	%fd1034, %fd1031, %fd1031, %fd1033;
	sqrt.rn.f64 	%fd1035, %fd1034;
	ld.f64 	%fd94, [%rd320];
	ld.f64 	%fd1036, [%rd320+8];
	mul.f64 	%fd1037, %fd1036, %fd1036;
	fma.rn.f64 	%fd1038, %fd94, %fd94, %fd1037;
	ld.f64 	%fd1039, [%rd320+16];
	fma.rn.f64 	%fd1040, %fd1039, %fd1039, %fd1038;
	sqrt.rn.f64 	%fd1041, %fd1040;
	add.f64 	%fd1042, %fd1041, 0d3E45798EE0000000;
	mul.f64 	%fd1043, %fd1042, 0d3E45798EE0000000;
	setp.gtu.f64 	%p112, %fd1035, %fd1043;
	mov.pred 	%p453, 0;
	@%p112 bra 	$L__BB0_129;
	bra.uni 	$L__BB0_283;
$L__BB0_129:
	setp.gt.s32 	%p113, %r3, 0;
	add.f64 	%fd1045, %fd94, %fd93;
	st.f64 	[%rd321], %fd1045;
	ld.f64 	%fd1046, [%rd320+8];
	ld.f64 	%fd1047, [%rd327+8];
	add.f64 	%fd1048, %fd1046, %fd1047;
	st.f64 	[%rd321+8], %fd1048;
	ld.f64 	%fd1049, [%rd320+16];
	ld.f64 	%fd1050, [%rd327+16];
	add.f64 	%fd1051, %fd1049, %fd1050;
	st.f64 	[%rd321+16], %fd1051;
	mov.f64 	%fd3022, 0d0000000000000000;
	@%p113 bra 	$L__BB0_130;
	bra.uni 	$L__BB0_155;
$L__BB0_130:
	setp.eq.s32 	%p114, %r3, 1;
	mov.b64 	%rd980, 0;
	@%p114 bra 	$L__BB0_135;
	mov.b32 	%r995, 0;
$L__BB0_132:
	mul.wide.u32 	%rd332, %r995, 8;
	add.s64 	%rd333, %rd150, %rd332;
	ld.f64 	%fd103, [%rd333];
	ld.f64 	%fd104, [%rd320];
	add.s64 	%rd334, %rd132, %rd332;
	ld.f64 	%fd1052, [%rd334];
	ld.f64 	%fd1053, [%rd320+8];
	add.f64 	%fd105, %fd1052, %fd1053;
	abs.f64 	%fd106, %fd105;
	setp.neu.f64 	%p115, %fd106, 0d7FF0000000000000;
	@%p115 bra 	$L__BB0_160;
	mov.f64 	%fd1059, 0d0000000000000000;
	mul.rn.f64 	%fd3012, %fd105, %fd1059;
	mov.b32 	%r996, 0;
	bra.uni 	$L__BB0_162;
$L__BB0_134:
	cvt.u64.u32 	%rd980, %r128;
$L__BB0_135:
	setp.eq.b32 	%p124, %r576, 1;
	not.pred 	%p125, %p124;
	@%p125 bra 	$L__BB0_141;
	shl.b64 	%rd349, %rd980, 3;
	add.s64 	%rd350, %rd150, %rd349;
	ld.f64 	%fd95, [%rd350];
	ld.f64 	%fd96, [%rd320];
	add.s64 	%rd351, %rd132, %rd349;
	ld.f64 	%fd1116, [%rd351];
	ld.f64 	%fd1117, [%rd320+8];
	add.f64 	%fd97, %fd1116, %fd1117;
	abs.f64 	%fd98, %fd97;
	setp.eq.f64 	%p126, %fd98, 0d7FF0000000000000;
	@%p126 bra 	$L__BB0_139;
	mul.f64 	%fd1118, %fd97, 0d3FE45F306DC9C883;
	cvt.rni.s32.f64 	%r994, %fd1118;
	cvt.rn.f64.s32 	%fd1119, %r994;
	fma.rn.f64 	%fd1120, %fd1119, 0dBFF921FB54442D18, %fd97;
	fma.rn.f64 	%fd1121, %fd1119, 0dBC91A62633145C00, %fd1120;
	fma.rn.f64 	%fd3011, %fd1119, 0dB97B839A252049C0, %fd1121;
	setp.ltu.f64 	%p127, %fd98, 0d41E0000000000000;
	@%p127 bra 	$L__BB0_140;
	{ // callseq 28, 0
	.param .b64 param0;
	st.param.f64 	[param0], %fd97;
	.param .align 16 .b8 retval0[16];
	call.uni (retval0), 
	__internal_trig_reduction_slowpathd, 
	(
	param0
	);
	ld.param.f64 	%fd3011, [retval0];
	ld.param.b32 	%r994, [retval0+8];
	} // callseq 28
	bra.uni 	$L__BB0_140;
$L__BB0_139:
	mov.f64 	%fd1123, 0d0000000000000000;
	mul.rn.f64 	%fd3011, %fd97, %fd1123;
	mov.b32 	%r994, 0;
$L__BB0_140:
	shl.b32 	%r579, %r994, 6;
	cvt.u64.u32 	%rd352, %r579;
	and.b64  	%rd353, %rd352, 64;
	mov.u64 	%rd354, __cudart_sin_cos_coeffs;
	add.s64 	%rd355, %rd354, %rd353;
	mul.rn.f64 	%fd1124, %fd3011, %fd3011;
	and.b32  	%r580, %r994, 1;
	setp.eq.b32 	%p128, %r580, 1;
	selp.f64 	%fd1125, 0dBDA8FF8320FD8164, 0d3DE5DB65F9785EBA, %p128;
	ld.global.nc.v2.f64 	{%fd1126, %fd1127}, [%rd355];
	fma.rn.f64 	%fd1128, %fd1125, %fd1124, %fd1126;
	fma.rn.f64 	%fd1129, %fd1128, %fd1124, %fd1127;
	ld.global.nc.v2.f64 	{%fd1130, %fd1131}, [%rd355+16];
	fma.rn.f64 	%fd1132, %fd1129, %fd1124, %fd1130;
	fma.rn.f64 	%fd1133, %fd1132, %fd1124, %fd1131;
	ld.global.nc.v2.f64 	{%fd1134, %fd1135}, [%rd355+32];
	fma.rn.f64 	%fd1136, %fd1133, %fd1124, %fd1134;
	fma.rn.f64 	%fd1137, %fd1136, %fd1124, %fd1135;
	fma.rn.f64 	%fd1138, %fd1137, %fd3011, %fd3011;
	fma.rn.f64 	%fd1139, %fd1137, %fd1124, 0d3FF0000000000000;
	selp.f64 	%fd1140, %fd1139, %fd1138, %p128;
	and.b32  	%r581, %r994, 2;
	setp.eq.s32 	%p129, %r581, 0;
	mov.f64 	%fd1141, 0d0000000000000000;
	sub.f64 	%fd1142, %fd1141, %fd1140;
	selp.f64 	%fd1143, %fd1140, %fd1142, %p129;
	mul.f64 	%fd1144, %fd96, %fd1143;
	sub.f64 	%fd1145, %fd95, %fd1144;
	ld.f64 	%fd1146, [%rd320+16];
	sub.f64 	%fd1147, %fd1145, %fd1146;
	add.s64 	%rd357, %rd255, %rd349;
	st.f64 	[%rd357], %fd1147;
$L__BB0_141:
	add.s32 	%r583, %r3, -1;
	setp.lt.u32 	%p130, %r583, 15;
	mov.f64 	%fd3021, 0d0000000000000000;
	mov.b32 	%r1000, 0;
	@%p130 bra 	$L__BB0_144;
	mov.f64 	%fd3021, 0d0000000000000000;
	mov.b32 	%r998, 0;
$L__BB0_143:
	.pragma "nounroll";
	mul.wide.u32 	%rd358, %r998, 8;
	add.s64 	%rd359, %rd255, %rd358;
	ld.f64 	%fd1151, [%rd359];
	fma.rn.f64 	%fd1152, %fd1151, %fd1151, %fd3021;
	ld.f64 	%fd1153, [%rd359+8];
	fma.rn.f64 	%fd1154, %fd1153, %fd1153, %fd1152;
	ld.f64 	%fd1155, [%rd359+16];
	fma.rn.f64 	%fd1156, %fd1155, %fd1155, %fd1154;
	ld.f64 	%fd1157, [%rd359+24];
	fma.rn.f64 	%fd1158, %fd1157, %fd1157, %fd1156;
	ld.f64 	%fd1159, [%rd359+32];
	fma.rn.f64 	%fd1160, %fd1159, %fd1159, %fd1158;
	ld.f64 	%fd1161, [%rd359+40];
	fma.rn.f64 	%fd1162, %fd1161, %fd1161, %fd1160;
	ld.f64 	%fd1163, [%rd359+48];
	fma.rn.f64 	%fd1164, %fd1163, %fd1163, %fd1162;
	ld.f64 	%fd1165, [%rd359+56];
	fma.rn.f64 	%fd1166, %fd1165, %fd1165, %fd1164;
	ld.f64 	%fd1167, [%rd359+64];
	fma.rn.f64 	%fd1168, %fd1167, %fd1167, %fd1166;
	ld.f64 	%fd1169, [%rd359+72];
	fma.rn.f64 	%fd1170, %fd1169, %fd1169, %fd1168;
	ld.f64 	%fd1171, [%rd359+80];
	fma.rn.f64 	%fd1172, %fd1171, %fd1171, %fd1170;
	ld.f64 	%fd1173, [%rd359+88];
	fma.rn.f64 	%fd1174, %fd1173, %fd1173, %fd1172;
	ld.f64 	%fd1175, [%rd359+96];
	fma.rn.f64 	%fd1176, %fd1175, %fd1175, %fd1174;
	ld.f64 	%fd1177, [%rd359+104];
	fma.rn.f64 	%fd1178, %fd1177, %fd1177, %fd1176;
	ld.f64 	%fd1179, [%rd359+112];
	fma.rn.f64 	%fd1180, %fd1179, %fd1179, %fd1178;
	ld.f64 	%fd1181, [%rd359+120];
	fma.rn.f64 	%fd3021, %fd1181, %fd1181, %fd1180;
	add.s32 	%r998, %r998, 16;
	and.b32  	%r1000, %r3, 2147483632;
	setp.ne.s32 	%p131, %r998, %r1000;
	@%p131 bra 	$L__BB0_143;
$L__BB0_144:
	and.b32  	%r133, %r3, 15;
	setp.eq.s32 	%p132, %r133, 0;
	@%p132 bra 	$L__BB0_154;
	add.s32 	%r585, %r133, -1;
	setp.lt.u32 	%p133, %r585, 7;
	@%p133 bra 	$L__BB0_147;
	mul.wide.u32 	%rd360, %r1000, 8;
	add.s64 	%rd361, %rd255, %rd360;
	ld.f64 	%fd1183, [%rd361];
	fma.rn.f64 	%fd1184, %fd1183, %fd1183, %fd3021;
	ld.f64 	%fd1185, [%rd361+8];
	fma.rn.f64 	%fd1186, %fd1185, %fd1185, %fd1184;
	ld.f64 	%fd1187, [%rd361+16];
	fma.rn.f64 	%fd1188, %fd1187, %fd1187, %fd1186;
	ld.f64 	%fd1189, [%rd361+24];
	fma.rn.f64 	%fd1190, %fd1189, %fd1189, %fd1188;
	ld.f64 	%fd1191, [%rd361+32];
	fma.rn.f64 	%fd1192, %fd1191, %fd1191, %fd1190;
	ld.f64 	%fd1193, [%rd361+40];
	fma.rn.f64 	%fd1194, %fd1193, %fd1193, %fd1192;
	ld.f64 	%fd1195, [%rd361+48];
	fma.rn.f64 	%fd1196, %fd1195, %fd1195, %fd1194;
	ld.f64 	%fd1197, [%rd361+56];
	fma.rn.f64 	%fd3021, %fd1197, %fd1197, %fd1196;
	add.s32 	%r1000, %r1000, 8;
$L__BB0_147:
	and.b32  	%r136, %r3, 7;
	setp.eq.s32 	%p134, %r136, 0;
	@%p134 bra 	$L__BB0_154;
	add.s32 	%r586, %r136, -1;
	setp.lt.u32 	%p135, %r586, 3;
	@%p135 bra 	$L__BB0_150;
	mul.wide.u32 	%rd362, %r1000, 8;
	add.s64 	%rd363, %rd255, %rd362;
	ld.f64 	%fd1199, [%rd363];
	fma.rn.f64 	%fd1200, %fd1199, %fd1199, %fd3021;
	ld.f64 	%fd1201, [%rd363+8];
	fma.rn.f64 	%fd1202, %fd1201, %fd1201, %fd1200;
	ld.f64 	%fd1203, [%rd363+16];
	fma.rn.f64 	%fd1204, %fd1203, %fd1203, %fd1202;
	ld.f64 	%fd1205, [%rd363+24];
	fma.rn.f64 	%fd3021, %fd1205, %fd1205, %fd1204;
	add.s32 	%r1000, %r1000, 4;
$L__BB0_150:
	and.b32  	%r139, %r3, 3;
	setp.eq.s32 	%p136, %r139, 0;
	@%p136 bra 	$L__BB0_154;
	setp.eq.s32 	%p137, %r139, 1;
	mul.wide.u32 	%rd364, %r1000, 8;
	add.s64 	%rd43, %rd255, %rd364;
	ld.f64 	%fd1206, [%rd43];
	fma.rn.f64 	%fd3021, %fd1206, %fd1206, %fd3021;
	@%p137 bra 	$L__BB0_154;
	setp.eq.s32 	%p138, %r139, 2;
	ld.f64 	%fd1207, [%rd43+8];
	fma.rn.f64 	%fd3021, %fd1207, %fd1207, %fd3021;
	@%p138 bra 	$L__BB0_154;
	ld.f64 	%fd1208, [%rd43+16];
	fma.rn.f64 	%fd3021, %fd1208, %fd1208, %fd3021;
$L__BB0_154:
	mul.f64 	%fd3022, %fd3021, 0d3FE0000000000000;
$L__BB0_155:
	setp.lt.s32 	%p139, %r3, 1;
	mov.f64 	%fd3034, 0d0000000000000000;
	@%p139 bra 	$L__BB0_188;
	setp.eq.s32 	%p140, %r3, 1;
	mov.b64 	%rd981, 0;
	@%p140 bra 	$L__BB0_168;
	mov.b32 	%r1003, 0;
$L__BB0_158:
	mul.wide.u32 	%rd366, %r1003, 8;
	add.s64 	%rd367, %rd150, %rd366;
	ld.f64 	%fd143, [%rd367];
	ld.f64 	%fd144, [%rd321];
	add.s64 	%rd368, %rd132, %rd366;
	ld.f64 	%fd1210, [%rd368];
	ld.f64 	%fd1211, [%rd321+8];
	add.f64 	%fd145, %fd1210, %fd1211;
	abs.f64 	%fd146, %fd145;
	setp.neu.f64 	%p141, %fd146, 0d7FF0000000000000;
	@%p141 bra 	$L__BB0_193;
	mov.f64 	%fd1217, 0d0000000000000000;
	mul.rn.f64 	%fd3024, %fd145, %fd1217;
	mov.b32 	%r1004, 0;
	bra.uni 	$L__BB0_195;
$L__BB0_160:
	mul.f64 	%fd1054, %fd105, 0d3FE45F306DC9C883;
	cvt.rni.s32.f64 	%r996, %fd1054;
	cvt.rn.f64.s32 	%fd1055, %r996;
	fma.rn.f64 	%fd1056, %fd1055, 0dBFF921FB54442D18, %fd105;
	fma.rn.f64 	%fd1057, %fd1055, 0dBC91A62633145C00, %fd1056;
	fma.rn.f64 	%fd3012, %fd1055, 0dB97B839A252049C0, %fd1057;
	setp.ltu.f64 	%p116, %fd106, 0d41E0000000000000;
	@%p116 bra 	$L__BB0_162;
	{ // callseq 26, 0
	.param .b64 param0;
	st.param.f64 	[param0], %fd105;
	.param .align 16 .b8 retval0[16];
	call.uni (retval0), 
	__internal_trig_reduction_slowpathd, 
	(
	param0
	);
	ld.param.f64 	%fd3012, [retval0];
	ld.param.b32 	%r996, [retval0+8];
	} // callseq 26
$L__BB0_162:
	shl.b32 	%r568, %r996, 6;
	cvt.u64.u32 	%rd335, %r568;
	and.b64  	%rd336, %rd335, 64;
	mov.u64 	%rd337, __cudart_sin_cos_coeffs;
	add.s64 	%rd338, %rd337, %rd336;
	mul.rn.f64 	%fd1060, %fd3012, %fd3012;
	and.b32  	%r569, %r996, 1;
	setp.eq.b32 	%p117, %r569, 1;
	selp.f64 	%fd1061, 0dBDA8FF8320FD8164, 0d3DE5DB65F9785EBA, %p117;
	ld.global.nc.v2.f64 	{%fd1062, %fd1063}, [%rd338];
	fma.rn.f64 	%fd1064, %fd1061, %fd1060, %fd1062;
	fma.rn.f64 	%fd1065, %fd1064, %fd1060, %fd1063;
	ld.global.nc.v2.f64 	{%fd1066, %fd1067}, [%rd338+16];
	fma.rn.f64 	%fd1068, %fd1065, %fd1060, %fd1066;
	fma.rn.f64 	%fd1069, %fd1068, %fd1060, %fd1067;
	ld.global.nc.v2.f64 	{%fd1070, %fd1071}, [%rd338+32];
	fma.rn.f64 	%fd1072, %fd1069, %fd1060, %fd1070;
	fma.rn.f64 	%fd1073, %fd1072, %fd1060, %fd1071;
	fma.rn.f64 	%fd1074, %fd1073, %fd3012, %fd3012;
	fma.rn.f64 	%fd1075, %fd1073, %fd1060, 0d3FF0000000000000;
	selp.f64 	%fd1076, %fd1075, %fd1074, %p117;
	and.b32  	%r570, %r996, 2;
	setp.eq.s32 	%p118, %r570, 0;
	mov.f64 	%fd1077, 0d0000000000000000;
	sub.f64 	%fd1078, %fd1077, %fd1076;
	selp.f64 	%fd1079, %fd1076, %fd1078, %p118;
	mul.f64 	%fd1080, %fd104, %fd1079;
	sub.f64 	%fd1081, %fd103, %fd1080;
	ld.f64 	%fd1082, [%rd320+16];
	sub.f64 	%fd1083, %fd1081, %fd1082;
	add.s64 	%rd340, %rd255, %rd332;
	st.f64 	[%rd340], %fd1083;
	ld.f64 	%fd111, [%rd333+8];
	ld.f64 	%fd112, [%rd320];
	ld.f64 	%fd1084, [%rd334+8];
	ld.f64 	%fd1085, [%rd320+8];
	add.f64 	%fd113, %fd1084, %fd1085;
	abs.f64 	%fd114, %fd113;
	setp.eq.f64 	%p119, %fd114, 0d7FF0000000000000;
	@%p119 bra 	$L__BB0_165;
	mul.f64 	%fd1086, %fd113, 0d3FE45F306DC9C883;
	cvt.rni.s32.f64 	%r997, %fd1086;
	cvt.rn.f64.s32 	%fd1087, %r997;
	fma.rn.f64 	%fd1088, %fd1087, 0dBFF921FB54442D18, %fd113;
	fma.rn.f64 	%fd1089, %fd1087, 0dBC91A62633145C00, %fd1088;
	fma.rn.f64 	%fd3013, %fd1087, 0dB97B839A252049C0, %fd1089;
	setp.ltu.f64 	%p120, %fd114, 0d41E0000000000000;
	@%p120 bra 	$L__BB0_166;
	{ // callseq 27, 0
	.param .b64 param0;
	st.param.f64 	[param0], %fd113;
	.param .align 16 .b8 retval0[16];
	call.uni (retval0), 
	__internal_trig_reduction_slowpathd, 
	(
	param0
	);
	ld.param.f64 	%fd3013, [retval0];
	ld.param.b32 	%r997, [retval0+8];
	} // callseq 27
	bra.uni 	$L__BB0_166;
$L__BB0_165:
	mov.f64 	%fd1091, 0d0000000000000000;
	mul.rn.f64 	%fd3013, %fd113, %fd1091;
	mov.b32 	%r997, 0;
$L__BB0_166:
	shl.b32 	%r573, %r997, 6;
	cvt.u64.u32 	%rd343, %r573;
	and.b64  	%rd344, %rd343, 64;
	add.s64 	%rd346, %rd337, %rd344;
	mul.rn.f64 	%fd1092, %fd3013, %fd3013;
	and.b32  	%r574, %r997, 1;
	setp.eq.b32 	%p121, %r574, 1;
	selp.f64 	%fd1093, 0dBDA8FF8320FD8164, 0d3DE5DB65F9785EBA, %p121;
	ld.global.nc.v2.f64 	{%fd1094, %fd1095}, [%rd346];
	fma.rn.f64 	%fd1096, %fd1093, %fd1092, %fd1094;
	fma.rn.f64 	%fd1097, %fd1096, %fd1092, %fd1095;
	ld.global.nc.v2.f64 	{%fd1098, %fd1099}, [%rd346+16];
	fma.rn.f64 	%fd1100, %fd1097, %fd1092, %fd1098;
	fma.rn.f64 	%fd1101, %fd1100, %fd1092, %fd1099;
	ld.global.nc.v2.f64 	{%fd1102, %fd1103}, [%rd346+32];
	fma.rn.f64 	%fd1104, %fd1101, %fd1092, %fd1102;
	fma.rn.f64 	%fd1105, %fd1104, %fd1092, %fd1103;
	fma.rn.f64 	%fd1106, %fd1105, %fd3013, %fd3013;
	fma.rn.f64 	%fd1107, %fd1105, %fd1092, 0d3FF0000000000000;
	selp.f64 	%fd1108, %fd1107, %fd1106, %p121;
	and.b32  	%r575, %r997, 2;
	setp.eq.s32 	%p122, %r575, 0;
	mov.f64 	%fd1109, 0d0000000000000000;
	sub.f64 	%fd1110, %fd1109, %fd1108;
	selp.f64 	%fd1111, %fd1108, %fd1110, %p122;
	mul.f64 	%fd1112, %fd112, %fd1111;
	sub.f64 	%fd1113, %fd111, %fd1112;
	ld.f64 	%fd1114, [%rd320+16];
	sub.f64 	%fd1115, %fd1113, %fd1114;
	st.f64 	[%rd340+8], %fd1115;
	add.s32 	%r995, %r995, 2;
	and.b32  	%r128, %r3, 2147483646;
	setp.eq.s32 	%p123, %r995, %r128;
	@%p123 bra 	$L__BB0_134;
	bra.uni 	$L__BB0_132;
$L__BB0_167:
	cvt.u64.u32 	%rd981, %r151;
$L__BB0_168:
	and.b32  	%r598, %r3, 1;
	setp.eq.b32 	%p150, %r598, 1;
	not.pred 	%p151, %p150;
	@%p151 bra 	$L__BB0_174;
	shl.b64 	%rd383, %rd981, 3;
	add.s64 	%rd384, %rd150, %rd383;
	ld.f64 	%fd135, [%rd384];
	ld.f64 	%fd136, [%rd321];
	add.s64 	%rd385, %rd132, %rd383;
	ld.f64 	%fd1274, [%rd385];
	ld.f64 	%fd1275, [%rd321+8];
	add.f64 	%fd137, %fd1274, %fd1275;
	abs.f64 	%fd138, %fd137;
	setp.eq.f64 	%p152, %fd138, 0d7FF0000000000000;
	@%p152 bra 	$L__BB0_172;
	mul.f64 	%fd1276, %fd137, 0d3FE45F306DC9C883;
	cvt.rni.s32.f64 	%r1002, %fd1276;
	cvt.rn.f64.s32 	%fd1277, %r1002;
	fma.rn.f64 	%fd1278, %fd1277, 0dBFF921FB54442D18, %fd137;
	fma.rn.f64 	%fd1279, %fd1277, 0dBC91A62633145C00, %fd1278;
	fma.rn.f64 	%fd3023, %fd1277, 0dB97B839A252049C0, %fd1279;
	setp.ltu.f64 	%p153, %fd138, 0d41E0000000000000;
	@%p153 bra 	$L__BB0_173;
	{ // callseq 31, 0
	.param .b64 param0;
	st.param.f64 	[param0], %fd137;
	.param .align 16 .b8 retval0[16];
	call.uni (retval0), 
	__internal_trig_reduction_slowpathd, 
	(
	param0
	);
	ld.param.f64 	%fd3023, [retval0];
	ld.param.b32 	%r1002, [retval0+8];
	} // callseq 31
	bra.uni 	$L__BB0_173;
$L__BB0_172:
	mov.f64 	%fd1281, 0d0000000000000000;
	mul.rn.f64 	%fd3023, %fd137, %fd1281;
	mov.b32 	%r1002, 0;
$L__BB0_173:
	shl.b32 	%r601, %r1002, 6;
	cvt.u64.u32 	%rd386, %r601;
	and.b64  	%rd387, %rd386, 64;
	mov.u64 	%rd388, __cudart_sin_cos_coeffs;
	add.s64 	%rd389, %rd388, %rd387;
	mul.rn.f64 	%fd1282, %fd3023, %fd3023;
	and.b32  	%r602, %r1002, 1;
	setp.eq.b32 	%p154, %r602, 1;
	selp.f64 	%fd1283, 0dBDA8FF8320FD8164, 0d3DE5DB65F9785EBA, %p154;
	ld.global.nc.v2.f64 	{%fd1284, %fd1285}, [%rd389];
	fma.rn.f64 	%fd1286, %fd1283, %fd1282, %fd1284;
	fma.rn.f64 	%fd1287, %fd1286, %fd1282, %fd1285;
	ld.global.nc.v2.f64 	{%fd1288, %fd1289}, [%rd389+16];
	fma.rn.f64 	%fd1290, %fd1287, %fd1282, %fd1288;
	fma.rn.f64 	%fd1291, %fd1290, %fd1282, %fd1289;
	ld.global.nc.v2.f64 	{%fd1292, %fd1293}, [%rd389+32];
	fma.rn.f64 	%fd1294, %fd1291, %fd1282, %fd1292;
	fma.rn.f64 	%fd1295, %fd1294, %fd1282, %fd1293;
	fma.rn.f64 	%fd1296, %fd1295, %fd3023, %fd3023;
	fma.rn.f64 	%fd1297, %fd1295, %fd1282, 0d3FF0000000000000;
	selp.f64 	%fd1298, %fd1297, %fd1296, %p154;
	and.b32  	%r603, %r1002, 2;
	setp.eq.s32 	%p155, %r603, 0;
	mov.f64 	%fd1299, 0d0000000000000000;
	sub.f64 	%fd1300, %fd1299, %fd1298;
	selp.f64 	%fd1301, %fd1298, %fd1300, %p155;
	mul.f64 	%fd1302, %fd136, %fd1301;
	sub.f64 	%fd1303, %fd135, %fd1302;
	ld.f64 	%fd1304, [%rd321+16];
	sub.f64 	%fd1305, %fd1303, %fd1304;
	add.s64 	%rd391, %rd255, %rd383;
	st.f64 	[%rd391], %fd1305;
$L__BB0_174:
	add.s32 	%r605, %r3, -1;
	setp.lt.u32 	%p156, %r605, 15;
	mov.f64 	%fd3033, 0d0000000000000000;
	mov.b32 	%r1008, 0;
	@%p156 bra 	$L__BB0_177;
	mov.f64 	%fd3033, 0d0000000000000000;
	mov.b32 	%r1006, 0;
$L__BB0_176:
	.pragma "nounroll";
	mul.wide.u32 	%rd392, %r1006, 8;
	add.s64 	%rd393, %rd255, %rd392;
	ld.f64 	%fd1309, [%rd393];
	fma.rn.f64 	%fd1310, %fd1309, %fd1309, %fd3033;
	ld.f64 	%fd1311, [%rd393+8];
	fma.rn.f64 	%fd1312, %fd1311, %fd1311, %fd1310;
	ld.f64 	%fd1313, [%rd393+16];
	fma.rn.f64 	%fd1314, %fd1313, %fd1313, %fd1312;
	ld.f64 	%fd1315, [%rd393+24];
	fma.rn.f64 	%fd1316, %fd1315, %fd1315, %fd1314;
	ld.f64 	%fd1317, [%rd393+32];
	fma.rn.f64 	%fd1318, %fd1317, %fd1317, %fd1316;
	ld.f64 	%fd1319, [%rd393+40];
	fma.rn.f64 	%fd1320, %fd1319, %fd1319, %fd1318;
	ld.f64 	%fd1321, [%rd393+48];
	fma.rn.f64 	%fd1322, %fd1321, %fd1321, %fd1320;
	ld.f64 	%fd1323, [%rd393+56];
	fma.rn.f64 	%fd1324, %fd1323, %fd1323, %fd1322;
	ld.f64 	%fd1325, [%rd393+64];
	fma.rn.f64 	%fd1326, %fd1325, %fd1325, %fd1324;
	ld.f64 	%fd1327, [%rd393+72];
	fma.rn.f64 	%fd1328, %fd1327, %fd1327, %fd1326;
	ld.f64 	%fd1329, [%rd393+80];
	fma.rn.f64 	%fd1330, %fd1329, %fd1329, %fd1328;
	ld.f64 	%fd1331, [%rd393+88];
	fma.rn.f64 	%fd1332, %fd1331, %fd1331, %fd1330;
	ld.f64 	%fd1333, [%rd393+96];
	fma.rn.f64 	%fd1334, %fd1333, %fd1333, %fd1332;
	ld.f64 	%fd1335, [%rd393+104];
	fma.rn.f64 	%fd1336, %fd1335, %fd1335, %fd1334;
	ld.f64 	%fd1337, [%rd393+112];
	fma.rn.f64 	%fd1338, %fd1337, %fd1337, %fd1336;
	ld.f64 	%fd1339, [%rd393+120];
	fma.rn.f64 	%fd3033, %fd1339, %fd1339, %fd1338;
	add.s32 	%r1006, %r1006, 16;
	and.b32  	%r1008, %r3, 2147483632;
	setp.ne.s32 	%p157, %r1006, %r1008;
	@%p157 bra 	$L__BB0_176;
$L__BB0_177:
	and.b32  	%r156, %r3, 15;
	setp.eq.s32 	%p158, %r156, 0;
	@%p158 bra 	$L__BB0_187;
	add.s32 	%r607, %r156, -1;
	setp.lt.u32 	%p159, %r607, 7;
	@%p159 bra 	$L__BB0_180;
	mul.wide.u32 	%rd394, %r1008, 8;
	add.s64 	%rd395, %rd255, %rd394;
	ld.f64 	%fd1341, [%rd395];
	fma.rn.f64 	%fd1342, %fd1341, %fd1341, %fd3033;
	ld.f64 	%fd1343, [%rd395+8];
	fma.rn.f64 	%fd1344, %fd1343, %fd1343, %fd1342;
	ld.f64 	%fd1345, [%rd395+16];
	fma.rn.f64 	%fd1346, %fd1345, %fd1345, %fd1344;
	ld.f64 	%fd1347, [%rd395+24];
	fma.rn.f64 	%fd1348, %fd1347, %fd1347, %fd1346;
	ld.f64 	%fd1349, [%rd395+32];
	fma.rn.f64 	%fd1350, %fd1349, %fd1349, %fd1348;
	ld.f64 	%fd1351, [%rd395+40];
	fma.rn.f64 	%fd1352, %fd1351, %fd1351, %fd1350;
	ld.f64 	%fd1353, [%rd395+48];
	fma.rn.f64 	%fd1354, %fd1353, %fd1353, %fd1352;
	ld.f64 	%fd1355, [%rd395+56];
	fma.rn.f64 	%fd3033, %fd1355, %fd1355, %fd1354;
	add.s32 	%r1008, %r1008, 8;
$L__BB0_180:
	and.b32  	%r159, %r3, 7;
	setp.eq.s32 	%p160, %r159, 0;
	@%p160 bra 	$L__BB0_187;
	add.s32 	%r608, %r159, -1;
	setp.lt.u32 	%p161, %r608, 3;
	@%p161 bra 	$L__BB0_183;
	mul.wide.u32 	%rd396, %r1008, 8;
	add.s64 	%rd397, %rd255, %rd396;
	ld.f64 	%fd1357, [%rd397];
	fma.rn.f64 	%fd1358, %fd1357, %fd1357, %fd3033;
	ld.f64 	%fd1359, [%rd397+8];
	fma.rn.f64 	%fd1360, %fd1359, %fd1359, %fd1358;
	ld.f64 	%fd1361, [%rd397+16];
	fma.rn.f64 	%fd1362, %fd1361, %fd1361, %fd1360;
	ld.f64 	%fd1363, [%rd397+24];
	fma.rn.f64 	%fd3033, %fd1363, %fd1363, %fd1362;
	add.s32 	%r1008, %r1008, 4;
$L__BB0_183:
	and.b32  	%r162, %r3, 3;
	setp.eq.s32 	%p162, %r162, 0;
	@%p162 bra 	$L__BB0_187;
	setp.eq.s32 	%p163, %r162, 1;
	mul.wide.u32 	%rd398, %r1008, 8;
	add.s64 	%rd46, %rd255, %rd398;
	ld.f64 	%fd1364, [%rd46];
	fma.rn.f64 	%fd3033, %fd1364, %fd1364, %fd3033;
	@%p163 bra 	$L__BB0_187;
	setp.eq.s32 	%p164, %r162, 2;
	ld.f64 	%fd1365, [%rd46+8];
	fma.rn.f64 	%fd3033, %fd1365, %fd1365, %fd3033;
	@%p164 bra 	$L__BB0_187;
	ld.f64 	%fd1366, [%rd46+16];
	fma.rn.f64 	%fd3033, %fd1366, %fd1366, %fd3033;
$L__BB0_187:
	mul.f64 	%fd3034, %fd3033, 0d3FE0000000000000;
$L__BB0_188:
	ld.f64 	%fd1367, [%rd327];
	st.f64 	[%rd328], %fd1367;
	ld.f64 	%fd1368, [%rd327+8];
	st.f64 	[%rd328+8], %fd1368;
	ld.f64 	%fd1369, [%rd327+16];
	st.f64 	[%rd328+16], %fd1369;
	mov.b64 	%rd399, 0;
	st.u64 	[%rd329], %rd399;
	st.u64 	[%rd329+8], %rd399;
	st.u64 	[%rd329+16], %rd399;
	ld.f64 	%fd1370, [%rd328];
	mul.f64 	%fd1371, %fd3052, %fd1370;
	ld.f64 	%fd1372, [%rd289];
	sub.f64 	%fd1373, %fd1371, %fd1372;
	st.f64 	[%rd329], %fd1373;
	ld.f64 	%fd1374, [%rd328+8];
	mul.f64 	%fd1375, %fd3052, %fd1374;
	ld.f64 	%fd1376, [%rd289+8];
	sub.f64 	%fd1377, %fd1375, %fd1376;
	st.f64 	[%rd329+8], %fd1377;
	ld.f64 	%fd1378, [%rd328+16];
	mul.f64 	%fd1379, %fd3052, %fd1378;
	ld.f64 	%fd1380, [%rd289+16];
	sub.f64 	%fd1381, %fd1379, %fd1380;
	st.f64 	[%rd329+16], %fd1381;
	ld.f64 	%fd1382, [%rd327];
	fma.rn.f64 	%fd1383, %fd1382, %fd1373, 0d0000000000000000;
	ld.f64 	%fd1384, [%rd327+8];
	fma.rn.f64 	%fd1385, %fd1384, %fd1377, %fd1383;
	ld.f64 	%fd1386, [%rd327+16];
	fma.rn.f64 	%fd1387, %fd1386, %fd1381, %fd1385;
	mul.f64 	%fd1388, %fd1387, 0d3FE0000000000000;
	sub.f64 	%fd1389, %fd3022, %fd3034;
	div.rn.f64 	%fd175, %fd1389, %fd1388;
	setp.leu.f64 	%p165, %fd175, 0d0000000000000000;
	@%p165 bra 	$L__BB0_282;
	setp.lt.s32 	%p167, %r3, 1;
	ld.f64 	%fd1391, [%rd321];
	st.f64 	[%rd320], %fd1391;
	ld.f64 	%fd1392, [%rd321+8];
	st.f64 	[%rd320+8], %fd1392;
	ld.f64 	%fd1393, [%rd321+16];
	st.f64 	[%rd320+16], %fd1393;
	@%p167 bra 	$L__BB0_231;
	mov.b32 	%r1010, 0;
$L__BB0_191:
	mul.wide.u32 	%rd401, %r1010, 8;
	add.s64 	%rd47, %rd132, %rd401;
	ld.f64 	%fd1394, [%rd47];
	ld.f64 	%fd1395, [%rd320+8];
	add.f64 	%fd176, %fd1394, %fd1395;
	abs.f64 	%fd177, %fd176;
	setp.neu.f64 	%p168, %fd177, 0d7FF0000000000000;
	@%p168 bra 	$L__BB0_223;
	mov.f64 	%fd1401, 0d0000000000000000;
	mul.rn.f64 	%fd3035, %fd176, %fd1401;
	mov.b32 	%r1011, 0;
	bra.uni 	$L__BB0_225;
$L__BB0_193:
	mul.f64 	%fd1212, %fd145, 0d3FE45F306DC9C883;
	cvt.rni.s32.f64 	%r1004, %fd1212;
	cvt.rn.f64.s32 	%fd1213, %r1004;
	fma.rn.f64 	%fd1214, %fd1213, 0dBFF921FB54442D18, %fd145;
	fma.rn.f64 	%fd1215, %fd1213, 0dBC91A62633145C00, %fd1214;
	fma.rn.f64 	%fd3024, %fd1213, 0dB97B839A252049C0, %fd1215;
	setp.ltu.f64 	%p142, %fd146, 0d41E0000000000000;
	@%p142 bra 	$L__BB0_195;
	{ // callseq 29, 0
	.param .b64 param0;
	st.param.f64 	[param0], %fd145;
	.param .align 16 .b8 retval0[16];
	call.uni (retval0), 
	__internal_trig_reduction_slowpathd, 
	(
	param0
	);
	ld.param.f64 	%fd3024, [retval0];
	ld.param.b32 	%r1004, [retval0+8];
	} // callseq 29
$L__BB0_195:
	shl.b32 	%r590, %r1004, 6;
	cvt.u64.u32 	%rd369, %r590;
	and.b64  	%rd370, %rd369, 64;
	mov.u64 	%rd371, __cudart_sin_cos_coeffs;
	add.s64 	%rd372, %rd371, %rd370;
	mul.rn.f64 	%fd1218, %fd3024, %fd3024;
	and.b32  	%r591, %r1004, 1;
	setp.eq.b32 	%p143, %r591, 1;
	selp.f64 	%fd1219, 0dBDA8FF8320FD8164, 0d3DE5DB65F9785EBA, %p143;
	ld.global.nc.v2.f64 	{%fd1220, %fd1221}, [%rd372];
	fma.rn.f64 	%fd1222, %fd1219, %fd1218, %fd1220;
	fma.rn.f64 	%fd1223, %fd1222, %fd1218, %fd1221;
	ld.global.nc.v2.f64 	{%fd1224, %fd1225}, [%rd372+16];
	fma.rn.f64 	%fd1226, %fd1223, %fd1218, %fd1224;
	fma.rn.f64 	%fd1227, %fd1226, %fd1218, %fd1225;
	ld.global.nc.v2.f64 	{%fd1228, %fd1229}, [%rd372+32];
	fma.rn.f64 	%fd1230, %fd1227, %fd1218, %fd1228;
	fma.rn.f64 	%fd1231, %fd1230, %fd1218, %fd1229;
	fma.rn.f64 	%fd1232, %fd1231, %fd3024, %fd3024;
	fma.rn.f64 	%fd1233, %fd1231, %fd1218, 0d3FF0000000000000;
	selp.f64 	%fd1234, %fd1233, %fd1232, %p143;
	and.b32  	%r592, %r1004, 2;
	setp.eq.s32 	%p144, %r592, 0;
	mov.f64 	%fd1235, 0d0000000000000000;
	sub.f64 	%fd1236, %fd1235, %fd1234;
	selp.f64 	%fd1237, %fd1234, %fd1236, %p144;
	mul.f64 	%fd1238, %fd144, %fd1237;
	sub.f64 	%fd1239, %fd143, %fd1238;
	ld.f64 	%fd1240, [%rd321+16];
	sub.f64 	%fd1241, %fd1239, %fd1240;
	add.s64 	%rd374, %rd255, %rd366;
	st.f64 	[%rd374], %fd1241;
	ld.f64 	%fd151, [%rd367+8];
	ld.f64 	%fd152, [%rd321];
	ld.f64 	%fd1242, [%rd368+8];
	ld.f64 	%fd1243, [%rd321+8];
	add.f64 	%fd153, %fd1242, %fd1243;
	abs.f64 	%fd154, %fd153;
	setp.eq.f64 	%p145, %fd154, 0d7FF0000000000000;
	@%p145 bra 	$L__BB0_198;
	mul.f64 	%fd1244, %fd153, 0d3FE45F306DC9C883;
	cvt.rni.s32.f64 	%r1005, %fd1244;
	cvt.rn.f64.s32 	%fd1245, %r1005;
	fma.rn.f64 	%fd1246, %fd1245, 0dBFF921FB54442D18, %fd153;
	fma.rn.f64 	%fd1247, %fd1245, 0dBC91A62633145C00, %fd1246;
	fma.rn.f64 	%fd3025, %fd1245, 0dB97B839A252049C0, %fd1247;
	setp.ltu.f64 	%p146, %fd154, 0d41E0000000000000;
	@%p146 bra 	$L__BB0_199;
	{ // callseq 30, 0
	.param .b64 param0;
	st.param.f64 	[param0], %fd153;
	.param .align 16 .b8 retval0[16];
	call.uni (retval0), 
	__internal_trig_reduction_slowpathd, 
	(
	param0
	);
	ld.param.f64 	%fd3025, [retval0];
	ld.param.b32 	%r1005, [retval0+8];
	} // callseq 30
	bra.uni 	$L__BB0_199;
$L__BB0_198:
	mov.f64 	%fd1249, 0d0000000000000000;
	mul.rn.f64 	%fd3025, %fd153, %fd1249;
	mov.b32 	%r1005, 0;
$L__BB0_199:
	shl.b32 	%r595, %r1005, 6;
	cvt.u64.u32 	%rd377, %r595;
	and.b64  	%rd378, %rd377, 64;
	add.s64 	%rd380, %rd371, %rd378;
	mul.rn.f64 	%fd1250, %fd3025, %fd3025;
	and.b32  	%r596, %r1005, 1;
	setp.eq.b32 	%p147, %r596, 1;
	selp.f64 	%fd1251, 0dBDA8FF8320FD8164, 0d3DE5DB65F9785EBA, %p147;
	ld.global.nc.v2.f64 	{%fd1252, %fd1253}, [%rd380];
	fma.rn.f64 	%fd1254, %fd1251, %fd1250, %fd1252;
	fma.rn.f64 	%fd1255, %fd1254, %fd1250, %fd1253;
	ld.global.nc.v2.f64 	{%fd1256, %fd1257}, [%rd380+16];
	fma.rn.f64 	%fd1258, %fd1255, %fd1250, %fd1256;
	fma.rn.f64 	%fd1259, %fd1258, %fd1250, %fd1257;
	ld.global.nc.v2.f64 	{%fd1260, %fd1261}, [%rd380+32];
	fma.rn.f64 	%fd1262, %fd1259, %fd1250, %fd1260;
	fma.rn.f64 	%fd1263, %fd1262, %fd1250, %fd1261;
	fma.rn.f64 	%fd1264, %fd1263, %fd3025, %fd3025;
	fma.rn.f64 	%fd1265, %fd1263, %fd1250, 0d3FF0000000000000;
	selp.f64 	%fd1266, %fd1265, %fd1264, %p147;
	and.b32  	%r597, %r1005, 2;
	setp.eq.s32 	%p148, %r597, 0;
	mov.f64 	%fd1267, 0d0000000000000000;
	sub.f64 	%fd1268, %fd1267, %fd1266;
	selp.f64 	%fd1269, %fd1266, %fd1268, %p148;
	mul.f64 	%fd1270, %fd152, %fd1269;
	sub.f64 	%fd1271, %fd151, %fd1270;
	ld.f64 	%fd1272, [%rd321+16];
	sub.f64 	%fd1273, %fd1271, %fd1272;
	mul.wide.u32 	%rd381, %r1003, 8;
	add.s64 	%rd382, %rd255, %rd381;
	st.f64 	[%rd382+8], %fd1273;
	add.s32 	%r1003, %r1003, 2;
	and.b32  	%r151, %r3, 2147483646;
	setp.eq.s32 	%p149, %r1003, %r151;
	@%p149 bra 	$L__BB0_167;
	bra.uni 	$L__BB0_158;
$L__BB0_200:
	add.s32 	%r623, %r3, -1;
	setp.lt.u32 	%p177, %r623, 3;
	mov.b32 	%r1015, 0;
	@%p177 bra 	$L__BB0_203;
	mov.b32 	%r1016, 0;
$L__BB0_202:
	.pragma "nounroll";
	mul.lo.s32 	%r625, %r1016, 3;
	mul.wide.u32 	%rd415, %r625, 8;
	add.s64 	%rd416, %rd164, %rd415;
	ld.f64 	%fd1453, [%rd416];
	mul.wide.u32 	%rd417, %r1016, 8;
	add.s64 	%rd418, %rd176, %rd417;
	st.f64 	[%rd418], %fd1453;
	ld.f64 	%fd1454, [%rd416+8];
	add.s32 	%r626, %r3, %r1016;
	mul.wide.u32 	%rd419, %r626, 8;
	add.s64 	%rd420, %rd176, %rd419;
	st.f64 	[%rd420], %fd1454;
	ld.f64 	%fd1455, [%rd416+16];
	add.s32 	%r627, %r626, %r3;
	mul.wide.u32 	%rd421, %r627, 8;
	add.s64 	%rd422, %rd176, %rd421;
	st.f64 	[%rd422], %fd1455;
	ld.f64 	%fd1456, [%rd416+24];
	st.f64 	[%rd418+8], %fd1456;
	ld.f64 	%fd1457, [%rd416+32];
	st.f64 	[%rd420+8], %fd1457;
	ld.f64 	%fd1458, [%rd416+40];
	st.f64 	[%rd422+8], %fd1458;
	ld.f64 	%fd1459, [%rd416+48];
	st.f64 	[%rd418+16], %fd1459;
	ld.f64 	%fd1460, [%rd416+56];
	st.f64 	[%rd420+16], %fd1460;
	ld.f64 	%fd1461, [%rd416+64];
	st.f64 	[%rd422+16], %fd1461;
	add.s32 	%r628, %r625, 9;
	mul.wide.u32 	%rd423, %r628, 8;
	add.s64 	%rd424, %rd164, %rd423;
	ld.f64 	%fd1462, [%rd424];
	st.f64 	[%rd418+24], %fd1462;
	ld.f64 	%fd1463, [%rd424+8];
	st.f64 	[%rd420+24], %fd1463;
	ld.f64 	%fd1464, [%rd424+16];
	st.f64 	[%rd422+24], %fd1464;
	add.s32 	%r1016, %r1016, 4;
	and.b32  	%r1015, %r3, 2147483644;
	setp.eq.s32 	%p178, %r1016, %r1015;
	@%p178 bra 	$L__BB0_203;
	bra.uni 	$L__BB0_202;
$L__BB0_203:
	and.b32  	%r174, %r3, 3;
	setp.eq.s32 	%p179, %r174, 0;
	@%p179 bra 	$L__BB0_208;
	setp.eq.s32 	%p180, %r174, 1;
	@%p180 bra 	$L__BB0_206;
	mul.lo.s32 	%r629, %r1015, 3;
	mul.wide.u32 	%rd425, %r629, 8;
	add.s64 	%rd426, %rd164, %rd425;
	ld.f64 	%fd1465, [%rd426];
	mul.wide.u32 	%rd427, %r1015, 8;
	add.s64 	%rd428, %rd176, %rd427;
	st.f64 	[%rd428], %fd1465;
	ld.f64 	%fd1466, [%rd426+8];
	add.s32 	%r630, %r3, %r1015;
	mul.wide.u32 	%rd429, %r630, 8;
	add.s64 	%rd430, %rd176, %rd429;
	st.f64 	[%rd430], %fd1466;
	ld.f64 	%fd1467, [%rd426+16];
	add.s32 	%r631, %r630, %r3;
	mul.wide.u32 	%rd431, %r631, 8;
	add.s64 	%rd432, %rd176, %rd431;
	st.f64 	[%rd432], %fd1467;
	ld.f64 	%fd1468, [%rd426+24];
	st.f64 	[%rd428+8], %fd1468;
	ld.f64 	%fd1469, [%rd426+32];
	mul.wide.u32 	%rd433, %r3, 8;
	add.s64 	%rd434, %rd428, %rd433;
	st.f64 	[%rd434+8], %fd1469;
	ld.f64 	%fd1470, [%rd426+40];
	shl.b32 	%r632, %r3, 1;
	mul.wide.u32 	%rd435, %r632, 8;
	add.s64 	%rd436, %rd428, %rd435;
	st.f64 	[%rd436+8], %fd1470;
	add.s32 	%r1015, %r1015, 2;
$L__BB0_206:
	and.b32  	%r633, %r3, 1;
	setp.eq.b32 	%p181, %r633, 1;
	not.pred 	%p182, %p181;
	@%p182 bra 	$L__BB0_208;
	mul.lo.s32 	%r634, %r1015, 3;
	mul.wide.u32 	%rd437, %r634, 8;
	add.s64 	%rd438, %rd164, %rd437;
	ld.f64 	%fd1471, [%rd438];
	mul.wide.u32 	%rd439, %r1015, 8;
	add.s64 	%rd440, %rd176, %rd439;
	st.f64 	[%rd440], %fd1471;
	ld.f64 	%fd1472, [%rd438+8];
	add.s32 	%r635, %r3, %r1015;
	mul.wide.u32 	%rd441, %r635, 8;
	add.s64 	%rd442, %rd176, %rd441;
	st.f64 	[%rd442], %fd1472;
	ld.f64 	%fd1473, [%rd438+16];
	add.s32 	%r636, %r635, %r3;
	mul.wide.u32 	%rd443, %r636, 8;
	add.s64 	%rd444, %rd176, %rd443;
	st.f64 	[%rd444], %fd1473;
$L__BB0_208:
	mov.b64 	%rd445, 0;
	st.u64 	[%rd206], %rd445;
	st.u64 	[%rd206+8], %rd445;
	st.u64 	[%rd206+16], %rd445;
	st.u64 	[%rd206+24], %rd445;
	st.u64 	[%rd206+32], %rd445;
	st.u64 	[%rd206+40], %rd445;
	st.u64 	[%rd206+48], %rd445;
	st.u64 	[%rd206+56], %rd445;
	st.u64 	[%rd206+64], %rd445;
	mov.b32 	%r1017, 0;
$L__BB0_209:
	mul.lo.s32 	%r181, %r1017, %r3;
	mov.b32 	%r1018, 0;
$L__BB0_210:
	setp.lt.u32 	%p183, %r623, 7;
	mad.lo.s32 	%r641, %r1017, 3, %r1018;
	mul.wide.u32 	%rd446, %r641, 8;
	add.s64 	%rd48, %rd206, %rd446;
	ld.f64 	%fd3039, [%rd48];
	mov.b32 	%r1021, 0;
	@%p183 bra 	$L__BB0_213;
	mov.b32 	%r1019, 0;
$L__BB0_212:
	.pragma "nounroll";
	add.s32 	%r643, %r1019, %r181;
	mul.wide.u32 	%rd447, %r643, 8;
	add.s64 	%rd448, %rd176, %rd447;
	ld.f64 	%fd1474, [%rd448];
	mad.lo.s32 	%r644, %r1019, 3, %r1018;
	mul.wide.u32 	%rd449, %r644, 8;
	add.s64 	%rd450, %rd164, %rd449;
	ld.f64 	%fd1475, [%rd450];
	fma.rn.f64 	%fd1476, %fd1474, %fd1475, %fd3039;
	st.f64 	[%rd48], %fd1476;
	ld.f64 	%fd1477, [%rd448+8];
	ld.f64 	%fd1478, [%rd450+24];
	fma.rn.f64 	%fd1479, %fd1477, %fd1478, %fd1476;
	st.f64 	[%rd48], %fd1479;
	ld.f64 	%fd1480, [%rd448+16];
	add.s32 	%r645, %r644, 6;
	mul.wide.u32 	%rd451, %r645, 8;
	add.s64 	%rd452, %rd164, %rd451;
	ld.f64 	%fd1481, [%rd452];
	fma.rn.f64 	%fd1482, %fd1480, %fd1481, %fd1479;
	st.f64 	[%rd48], %fd1482;
	ld.f64 	%fd1483, [%rd448+24];
	add.s32 	%r646, %r644, 9;
	mul.wide.u32 	%rd453, %r646, 8;
	add.s64 	%rd454, %rd164, %rd453;
	ld.f64 	%fd1484, [%rd454];
	fma.rn.f64 	%fd1485, %fd1483, %fd1484, %fd1482;
	st.f64 	[%rd48], %fd1485;
	ld.f64 	%fd1486, [%rd448+32];
	add.s32 	%r647, %r644, 12;
	mul.wide.u32 	%rd455, %r647, 8;
	add.s64 	%rd456, %rd164, %rd455;
	ld.f64 	%fd1487, [%rd456];
	fma.rn.f64 	%fd1488, %fd1486, %fd1487, %fd1485;
	st.f64 	[%rd48], %fd1488;
	ld.f64 	%fd1489, [%rd448+40];
	add.s32 	%r648, %r644, 15;
	mul.wide.u32 	%rd457, %r648, 8;
	add.s64 	%rd458, %rd164, %rd457;
	ld.f64 	%fd1490, [%rd458];
	fma.rn.f64 	%fd1491, %fd1489, %fd1490, %fd1488;
	st.f64 	[%rd48], %fd1491;
	ld.f64 	%fd1492, [%rd448+48];
	add.s32 	%r649, %r644, 18;
	mul.wide.u32 	%rd459, %r649, 8;
	add.s64 	%rd460, %rd164, %rd459;
	ld.f64 	%fd1493, [%rd460];
	fma.rn.f64 	%fd1494, %fd1492, %fd1493, %fd1491;
	st.f64 	[%rd48], %fd1494;
	ld.f64 	%fd1495, [%rd448+56];
	add.s32 	%r650, %r644, 21;
	mul.wide.u32 	%rd461, %r650, 8;
	add.s64 	%rd462, %rd164, %rd461;
	ld.f64 	%fd1496, [%rd462];
	fma.rn.f64 	%fd3039, %fd1495, %fd1496, %fd1494;
	st.f64 	[%rd48], %fd3039;
	add.s32 	%r1019, %r1019, 8;
	and.b32  	%r1021, %r3, 2147483640;
	setp.ne.s32 	%p184, %r1019, %r1021;
	@%p184 bra 	$L__BB0_212;
$L__BB0_213:
	and.b32  	%r187, %r3, 7;
	setp.eq.s32 	%p185, %r187, 0;
	@%p185 bra 	$L__BB0_221;
	add.s32 	%r651, %r187, -1;
	setp.lt.u32 	%p186, %r651, 3;
	@%p186 bra 	$L__BB0_216;
	add.s32 	%r652, %r1021, %r181;
	mul.wide.u32 	%rd463, %r652, 8;
	add.s64 	%rd464, %rd176, %rd463;
	ld.f64 	%fd1497, [%rd464];
	mad.lo.s32 	%r653, %r1021, 3, %r1018;
	mul.wide.u32 	%rd465, %r653, 8;
	add.s64 	%rd466, %rd164, %rd465;
	ld.f64 	%fd1498, [%rd466];
	fma.rn.f64 	%fd1499, %fd1497, %fd1498, %fd3039;
	st.f64 	[%rd48], %fd1499;
	cvt.u64.u32 	%rd467, %r181;
	cvt.u64.u32 	%rd468, %r1021;
	add.s64 	%rd469, %rd468, %rd467;
	shl.b64 	%rd470, %rd469, 3;
	add.s64 	%rd471, %rd176, %rd470;
	ld.f64 	%fd1500, [%rd471+8];
	add.s32 	%r654, %r653, 3;
	mul.wide.u32 	%rd472, %r654, 8;
	add.s64 	%rd473, %rd164, %rd472;
	ld.f64 	%fd1501, [%rd473];
	fma.rn.f64 	%fd1502, %fd1500, %fd1501, %fd1499;
	st.f64 	[%rd48], %fd1502;
	ld.f64 	%fd1503, [%rd471+16];
	add.s32 	%r655, %r653, 6;
	mul.wide.u32 	%rd474, %r655, 8;
	add.s64 	%rd475, %rd164, %rd474;
	ld.f64 	%fd1504, [%rd475];
	fma.rn.f64 	%fd1505, %fd1503, %fd1504, %fd1502;
	st.f64 	[%rd48], %fd1505;
	ld.f64 	%fd1506, [%rd471+24];
	add.s32 	%r656, %r653, 9;
	mul.wide.u32 	%rd476, %r656, 8;
	add.s64 	%rd477, %rd164, %rd476;
	ld.f64 	%fd1507, [%rd477];
	fma.rn.f64 	%fd3039, %fd1506, %fd1507, %fd1505;
	st.f64 	[%rd48], %fd3039;
	add.s32 	%r1021, %r1021, 4;
$L__BB0_216:
	setp.eq.s32 	%p187, %r174, 0;
	@%p187 bra 	$L__BB0_221;
	setp.eq.s32 	%p188, %r174, 1;
	@%p188 bra 	$L__BB0_219;
	add.s32 	%r657, %r1021, %r181;
	mul.wide.u32 	%rd478, %r657, 8;
	add.s64 	%rd479, %rd176, %rd478;
	ld.f64 	%fd1508, [%rd479];
	mad.lo.s32 	%r658, %r1021, 3, %r1018;
	mul.wide.u32 	%rd480, %r658, 8;
	add.s64 	%rd481, %rd164, %rd480;
	ld.f64 	%fd1509, [%rd481];
	fma.rn.f64 	%fd1510, %fd1508, %fd1509, %fd3039;
	st.f64 	[%rd48], %fd1510;
	cvt.u64.u32 	%rd482, %r181;
	cvt.u64.u32 	%rd483, %r1021;
	add.s64 	%rd484, %rd483, %rd482;
	shl.b64 	%rd485, %rd484, 3;
	add.s64 	%rd486, %rd176, %rd485;
	ld.f64 	%fd1511, [%rd486+8];
	add.s32 	%r659, %r658, 3;
	mul.wide.u32 	%rd487, %r659, 8;
	add.s64 	%rd488, %rd164, %rd487;
	ld.f64 	%fd1512, [%rd488];
	fma.rn.f64 	%fd3039, %fd1511, %fd1512, %fd1510;
	st.f64 	[%rd48], %fd3039;
	add.s32 	%r1021, %r1021, 2;
$L__BB0_219:
	and.b32  	%r660, %r3, 1;
	setp.eq.b32 	%p189, %r660, 1;
	not.pred 	%p190, %p189;
	@%p190 bra 	$L__BB0_221;
	add.s32 	%r661, %r1021, %r181;
	mul.wide.u32 	%rd489, %r661, 8;
	add.s64 	%rd490, %rd176, %rd489;
	ld.f64 	%fd1513, [%rd490];
	mad.lo.s32 	%r662, %r1021, 3, %r1018;
	mul.wide.u32 	%rd491, %r662, 8;
	add.s64 	%rd492, %rd164, %rd491;
	ld.f64 	%fd1514, [%rd492];
	fma.rn.f64 	%fd1515, %fd1513, %fd1514, %fd3039;
	st.f64 	[%rd48], %fd1515;
$L__BB0_221:
	add.s32 	%r1018, %r1018, 1;
	setp.ne.s32 	%p191, %r1018, 3;
	@%p191 bra 	$L__BB0_210;
	add.s32 	%r1017, %r1017, 1;
	setp.eq.s32 	%p192, %r1017, 3;
	@%p192 bra 	$L__BB0_232;
	bra.uni 	$L__BB0_209;
$L__BB0_223:
	mul.f64 	%fd1396, %fd176, 0d3FE45F306DC9C883;
	cvt.rni.s32.f64 	%r1011, %fd1396;
	cvt.rn.f64.s32 	%fd1397, %r1011;
	fma.rn.f64 	%fd1398, %fd1397, 0dBFF921FB54442D18, %fd176;
	fma.rn.f64 	%fd1399, %fd1397, 0dBC91A62633145C00, %fd1398;
	fma.rn.f64 	%fd3035, %fd1397, 0dB97B839A252049C0, %fd1399;
	setp.ltu.f64 	%p169, %fd177, 0d41E0000000000000;
	@%p169 bra 	$L__BB0_225;
	{ // callseq 32, 0
	.param .b64 param0;
	st.param.f64 	[param0], %fd176;
	.param .align 16 .b8 retval0[16];
	call.uni (retval0), 
	__internal_trig_reduction_slowpathd, 
	(
	param0
	);
	ld.param.f64 	%fd3035, [retval0];
	ld.param.b32 	%r1011, [retval0+8];
	} // callseq 32
$L__BB0_225:
	shl.b32 	%r612, %r1011, 6;
	cvt.u64.u32 	%rd402, %r612;
	and.b64  	%rd403, %rd402, 64;
	mov.u64 	%rd404, __cudart_sin_cos_coeffs;
	add.s64 	%rd405, %rd404, %rd403;
	mul.rn.f64 	%fd1402, %fd3035, %fd3035;
	and.b32  	%r613, %r1011, 1;
	setp.eq.b32 	%p170, %r613, 1;
	selp.f64 	%fd1403, 0dBDA8FF8320FD8164, 0d3DE5DB65F9785EBA, %p170;
	ld.global.nc.v2.f64 	{%fd1404, %fd1405}, [%rd405];
	fma.rn.f64 	%fd1406, %fd1403, %fd1402, %fd1404;
	fma.rn.f64 	%fd1407, %fd1406, %fd1402, %fd1405;
	ld.global.nc.v2.f64 	{%fd1408, %fd1409}, [%rd405+16];
	fma.rn.f64 	%fd1410, %fd1407, %fd1402, %fd1408;
	fma.rn.f64 	%fd1411, %fd1410, %fd1402, %fd1409;
	ld.global.nc.v2.f64 	{%fd1412, %fd1413}, [%rd405+32];
	fma.rn.f64 	%fd1414, %fd1411, %fd1402, %fd1412;
	fma.rn.f64 	%fd1415, %fd1414, %fd1402, %fd1413;
	fma.rn.f64 	%fd1416, %fd1415, %fd3035, %fd3035;
	fma.rn.f64 	%fd1417, %fd1415, %fd1402, 0d3FF0000000000000;
	selp.f64 	%fd1418, %fd1417, %fd1416, %p170;
	and.b32  	%r614, %r1011, 2;
	setp.eq.s32 	%p171, %r614, 0;
	mov.f64 	%fd1419, 0d0000000000000000;
	sub.f64 	%fd1420, %fd1419, %fd1418;
	selp.f64 	%fd1421, %fd1418, %fd1420, %p171;
	neg.f64 	%fd1422, %fd1421;
	mul.lo.s32 	%r615, %r1010, 3;
	mul.wide.u32 	%rd406, %r615, 8;
	add.s64 	%rd407, %rd164, %rd406;
	st.f64 	[%rd407], %fd1422;
	ld.f64 	%fd182, [%rd320];
	ld.f64 	%fd1423, [%rd47];
	ld.f64 	%fd1424, [%rd320+8];
	add.f64 	%fd183, %fd1423, %fd1424;
	abs.f64 	%fd184, %fd183;
	setp.neu.f64 	%p172, %fd184, 0d7FF0000000000000;
	@%p172 bra 	$L__BB0_227;
	mov.f64 	%fd1430, 0d0000000000000000;
	mul.rn.f64 	%fd3037, %fd183, %fd1430;
	mov.b32 	%r1013, 1;
	bra.uni 	$L__BB0_230;
$L__BB0_227:
	mul.f64 	%fd1425, %fd183, 0d3FE45F306DC9C883;
	cvt.rni.s32.f64 	%r1012, %fd1425;
	cvt.rn.f64.s32 	%fd1426, %r1012;
	fma.rn.f64 	%fd1427, %fd1426, 0dBFF921FB54442D18, %fd183;
	fma.rn.f64 	%fd1428, %fd1426, 0dBC91A62633145C00, %fd1427;
	fma.rn.f64 	%fd3037, %fd1426, 0dB97B839A252049C0, %fd1428;
	setp.ltu.f64 	%p173, %fd184, 0d41E0000000000000;
	@%p173 bra 	$L__BB0_229;
	{ // callseq 33, 0
	.param .b64 param0;
	st.param.f64 	[param0], %fd183;
	.param .align 16 .b8 retval0[16];
	call.uni (retval0), 
	__internal_trig_reduction_slowpathd, 
	(
	param0
	);
	ld.param.f64 	%fd3037, [retval0];
	ld.param.b32 	%r1012, [retval0+8];
	} // callseq 33
$L__BB0_229:
	add.s32 	%r1013, %r1012, 1;
$L__BB0_230:
	shl.b32 	%r618, %r1013, 6;
	cvt.u64.u32 	%rd408, %r618;
	and.b64  	%rd409, %rd408, 64;
	add.s64 	%rd411, %rd404, %rd409;
	mul.rn.f64 	%fd1431, %fd3037, %fd3037;
	and.b32  	%r619, %r1013, 1;
	setp.eq.b32 	%p174, %r619, 1;
	selp.f64 	%fd1432, 0dBDA8FF8320FD8164, 0d3DE5DB65F9785EBA, %p174;
	ld.global.nc.v2.f64 	{%fd1433, %fd1434}, [%rd411];
	fma.rn.f64 	%fd1435, %fd1432, %fd1431, %fd1433;
	fma.rn.f64 	%fd1436, %fd1435, %fd1431, %fd1434;
	ld.global.nc.v2.f64 	{%fd1437, %fd1438}, [%rd411+16];
	fma.rn.f64 	%fd1439, %fd1436, %fd1431, %fd1437;
	fma.rn.f64 	%fd1440, %fd1439, %fd1431, %fd1438;
	ld.global.nc.v2.f64 	{%fd1441, %fd1442}, [%rd411+32];
	fma.rn.f64 	%fd1443, %fd1440, %fd1431, %fd1441;
	fma.rn.f64 	%fd1444, %fd1443, %fd1431, %fd1442;
	fma.rn.f64 	%fd1445, %fd1444, %fd3037, %fd3037;
	fma.rn.f64 	%fd1446, %fd1444, %fd1431, 0d3FF0000000000000;
	selp.f64 	%fd1447, %fd1446, %fd1445, %p174;
	and.b32  	%r620, %r1013, 2;
	setp.eq.s32 	%p175, %r620, 0;
	mov.f64 	%fd1448, 0d0000000000000000;
	sub.f64 	%fd1449, %fd1448, %fd1447;
	selp.f64 	%fd1450, %fd1447, %fd1449, %p175;
	neg.f64 	%fd1451, %fd182;
	mul.f64 	%fd1452, %fd1450, %fd1451;
	st.f64 	[%rd407+8], %fd1452;
	mov.b64 	%rd414, -4616189618054758400;
	st.u64 	[%rd407+16], %rd414;
	add.s32 	%r1010, %r1010, 1;
	setp.eq.s32 	%p176, %r1010, %r3;
	@%p176 bra 	$L__BB0_200;
	bra.uni 	$L__BB0_191;
$L__BB0_231:
	mov.b64 	%rd400, 0;
	st.u64 	[%rd206], %rd400;
	st.u64 	[%rd206+8], %rd400;
	st.u64 	[%rd206+16], %rd400;
	st.u64 	[%rd206+24], %rd400;
	st.u64 	[%rd206+32], %rd400;
	st.u64 	[%rd206+40], %rd400;
	st.u64 	[%rd206+48], %rd400;
	st.u64 	[%rd206+56], %rd400;
	st.u64 	[%rd206+64], %rd400;
$L__BB0_232:
	setp.lt.s32 	%p193, %r3, 1;
	@%p193 bra 	$L__BB0_280;
	setp.eq.s32 	%p194, %r3, 1;
	mov.b64 	%rd982, 0;
	@%p194 bra 	$L__BB0_238;
	mov.b32 	%r1024, 0;
$L__BB0_235:
	mul.wide.u32 	%rd495, %r1024, 8;
	add.s64 	%rd496, %rd150, %rd495;
	ld.f64 	%fd206, [%rd496];
	ld.f64 	%fd207, [%rd320];
	add.s64 	%rd497, %rd132, %rd495;
	ld.f64 	%fd1517, [%rd497];
	ld.f64 	%fd1518, [%rd320+8];
	add.f64 	%fd208, %fd1517, %fd1518;
	abs.f64 	%fd209, %fd208;
	setp.neu.f64 	%p195, %fd209, 0d7FF0000000000000;
	@%p195 bra 	$L__BB0_273;
	mov.f64 	%fd1524, 0d0000000000000000;
	mul.rn.f64 	%fd3043, %fd208, %fd1524;
	mov.b32 	%r1025, 0;
	bra.uni 	$L__BB0_275;
$L__BB0_237:
	cvt.u64.u32 	%rd982, %r205;
$L__BB0_238:
	and.b32  	%r674, %r3, 1;
	setp.eq.b32 	%p204, %r674, 1;
	not.pred 	%p205, %p204;
	@%p205 bra 	$L__BB0_244;
	shl.b64 	%rd512, %rd982, 3;
	add.s64 	%rd513, %rd150, %rd512;
	ld.f64 	%fd198, [%rd513];
	ld.f64 	%fd199, [%rd320];
	add.s64 	%rd514, %rd132, %rd512;
	ld.f64 	%fd1581, [%rd514];
	ld.f64 	%fd1582, [%rd320+8];
	add.f64 	%fd200, %fd1581, %fd1582;
	abs.f64 	%fd201, %fd200;
	setp.eq.f64 	%p206, %fd201, 0d7FF0000000000000;
	@%p206 bra 	$L__BB0_242;
	mul.f64 	%fd1583, %fd200, 0d3FE45F306DC9C883;
	cvt.rni.s32.f64 	%r1023, %fd1583;
	cvt.rn.f64.s32 	%fd1584, %r1023;
	fma.rn.f64 	%fd1585, %fd1584, 0dBFF921FB54442D18, %fd200;
	fma.rn.f64 	%fd1586, %fd1584, 0dBC91A62633145C00, %fd1585;
	fma.rn.f64 	%fd3042, %fd1584, 0dB97B839A252049C0, %fd1586;
	setp.ltu.f64 	%p207, %fd201, 0d41E0000000000000;
	@%p207 bra 	$L__BB0_243;
	{ // callseq 36, 0
	.param .b64 param0;
	st.param.f64 	[param0], %fd200;
	.param .align 16 .b8 retval0[16];
	call.uni (retval0), 
	__internal_trig_reduction_slowpathd, 
	(
	param0
	);
	ld.param.f64 	%fd3042, [retval0];
	ld.param.b32 	%r1023, [retval0+8];
	} // callseq 36
	bra.uni 	$L__BB0_243;
$L__BB0_242:
	mov.f64 	%fd1588, 0d0000000000000000;
	mul.rn.f64 	%fd3042, %fd200, %fd1588;
	mov.b32 	%r1023, 0;
$L__BB0_243:
	shl.b32 	%r677, %r1023, 6;
	cvt.u64.u32 	%rd515, %r677;
	and.b64  	%rd516, %rd515, 64;
	mov.u64 	%rd517, __cudart_sin_cos_coeffs;
	add.s64 	%rd518, %rd517, %rd516;
	mul.rn.f64 	%fd1589, %fd3042, %fd3042;
	and.b32  	%r678, %r1023, 1;
	setp.eq.b32 	%p208, %r678, 1;
	selp.f64 	%fd1590, 0dBDA8FF8320FD8164, 0d3DE5DB65F9785EBA, %p208;
	ld.global.nc.v2.f64 	{%fd1591, %fd1592}, [%rd518];
	fma.rn.f64 	%fd1593, %fd1590, %fd1589, %fd1591;
	fma.rn.f64 	%fd1594, %fd1593, %fd1589, %fd1592;
	ld.global.nc.v2.f64 	{%fd1595, %fd1596}, [%rd518+16];
	fma.rn.f64 	%fd1597, %fd1594, %fd1589, %fd1595;
	fma.rn.f64 	%fd1598, %fd1597, %fd1589, %fd1596;
	ld.global.nc.v2.f64 	{%fd1599, %fd1600}, [%rd518+32];
	fma.rn.f64 	%fd1601, %fd1598, %fd1589, %fd1599;
	fma.rn.f64 	%fd1602, %fd1601, %fd1589, %fd1600;
	fma.rn.f64 	%fd1603, %fd1602, %fd3042, %fd3042;
	fma.rn.f64 	%fd1604, %fd1602, %fd1589, 0d3FF0000000000000;
	selp.f64 	%fd1605, %fd1604, %fd1603, %p208;
	and.b32  	%r679, %r1023, 2;
	setp.eq.s32 	%p209, %r679, 0;
	mov.f64 	%fd1606, 0d0000000000000000;
	sub.f64 	%fd1607, %fd1606, %fd1605;
	selp.f64 	%fd1608, %fd1605, %fd1607, %p209;
	mul.f64 	%fd1609, %fd199, %fd1608;
	sub.f64 	%fd1610, %fd198, %fd1609;
	ld.f64 	%fd1611, [%rd320+16];
	sub.f64 	%fd1612, %fd1610, %fd1611;
	add.s64 	%rd520, %rd255, %rd512;
	st.f64 	[%rd520], %fd1612;
$L__BB0_244:
	add.s32 	%r681, %r3, -1;
	setp.lt.u32 	%p210, %r681, 15;
	mov.b32 	%r1028, 0;
	@%p210 bra 	$L__BB0_247;
	mov.b32 	%r1030, 0;
$L__BB0_246:
	.pragma "nounroll";
	mul.wide.u32 	%rd521, %r1030, 8;
	add.s64 	%rd522, %rd255, %rd521;
	ld.f64 	%fd1613, [%rd522];
	add.s64 	%rd523, %rd276, %rd521;
	st.f64 	[%rd523], %fd1613;
	ld.f64 	%fd1614, [%rd522+8];
	st.f64 	[%rd523+8], %fd1614;
	ld.f64 	%fd1615, [%rd522+16];
	st.f64 	[%rd523+16], %fd1615;
	ld.f64 	%fd1616, [%rd522+24];
	st.f64 	[%rd523+24], %fd1616;
	ld.f64 	%fd1617, [%rd522+32];
	st.f64 	[%rd523+32], %fd1617;
	ld.f64 	%fd1618, [%rd522+40];
	st.f64 	[%rd523+40], %fd1618;
	ld.f64 	%fd1619, [%rd522+48];
	st.f64 	[%rd523+48], %fd1619;
	ld.f64 	%fd1620, [%rd522+56];
	st.f64 	[%rd523+56], %fd1620;
	ld.f64 	%fd1621, [%rd522+64];
	st.f64 	[%rd523+64], %fd1621;
	ld.f64 	%fd1622, [%rd522+72];
	st.f64 	[%rd523+72], %fd1622;
	ld.f64 	%fd1623, [%rd522+80];
	st.f64 	[%rd523+80], %fd1623;
	ld.f64 	%fd1624, [%rd522+88];
	st.f64 	[%rd523+88], %fd1624;
	ld.f64 	%fd1625, [%rd522+96];
	st.f64 	[%rd523+96], %fd1625;
	ld.f64 	%fd1626, [%rd522+104];
	st.f64 	[%rd523+104], %fd1626;
	ld.f64 	%fd1627, [%rd522+112];
	st.f64 	[%rd523+112], %fd1627;
	ld.f64 	%fd1628, [%rd522+120];
	st.f64 	[%rd523+120], %fd1628;
	add.s32 	%r1030, %r1030, 16;
	and.b32  	%r1028, %r3, 2147483632;
	setp.eq.s32 	%p211, %r1030, %r1028;
	@%p211 bra 	$L__BB0_247;
	bra.uni 	$L__BB0_246;
$L__BB0_247:
	and.b32  	%r207, %r3, 3;
	and.b32  	%r208, %r3, 7;
	and.b32  	%r209, %r3, 15;
	setp.eq.s32 	%p212, %r209, 0;
	@%p212 bra 	$L__BB0_257;
	add.s32 	%r683, %r209, -1;
	setp.lt.u32 	%p213, %r683, 7;
	@%p213 bra 	$L__BB0_250;
	mul.wide.u32 	%rd524, %r1028, 8;
	add.s64 	%rd525, %rd255, %rd524;
	ld.f64 	%fd1629, [%rd525];
	add.s64 	%rd526, %rd276, %rd524;
	st.f64 	[%rd526], %fd1629;
	ld.f64 	%fd1630, [%rd525+8];
	st.f64 	[%rd526+8], %fd1630;
	ld.f64 	%fd1631, [%rd525+16];
	st.f64 	[%rd526+16], %fd1631;
	ld.f64 	%fd1632, [%rd525+24];
	st.f64 	[%rd526+24], %fd1632;
	ld.f64 	%fd1633, [%rd525+32];
	st.f64 	[%rd526+32], %fd1633;
	ld.f64 	%fd1634, [%rd525+40];
	st.f64 	[%rd526+40], %fd1634;
	ld.f64 	%fd1635, [%rd525+48];
	st.f64 	[%rd526+48], %fd1635;
	ld.f64 	%fd1636, [%rd525+56];
	st.f64 	[%rd526+56], %fd1636;
	add.s32 	%r1028, %r1028, 8;
$L__BB0_250:
	setp.eq.s32 	%p214, %r208, 0;
	@%p214 bra 	$L__BB0_257;
	add.s32 	%r684, %r208, -1;
	setp.lt.u32 	%p215, %r684, 3;
	@%p215 bra 	$L__BB0_253;
	mul.wide.u32 	%rd527, %r1028, 8;
	add.s64 	%rd528, %rd255, %rd527;
	ld.f64 	%fd1637, [%rd528];
	add.s64 	%rd529, %rd276, %rd527;
	st.f64 	[%rd529], %fd1637;
	ld.f64 	%fd1638, [%rd528+8];
	st.f64 	[%rd529+8], %fd1638;
	ld.f64 	%fd1639, [%rd528+16];
	st.f64 	[%rd529+16], %fd1639;
	ld.f64 	%fd1640, [%rd528+24];
	st.f64 	[%rd529+24], %fd1640;
	add.s32 	%r1028, %r1028, 4;
$L__BB0_253:
	setp.eq.s32 	%p216, %r207, 0;
	@%p216 bra 	$L__BB0_257;
	setp.eq.s32 	%p217, %r207, 1;
	mul.wide.u32 	%rd530, %r1028, 8;
	add.s64 	%rd51, %rd255, %rd530;
	ld.f64 	%fd1641, [%rd51];
	add.s64 	%rd52, %rd276, %rd530;
	st.f64 	[%rd52], %fd1641;
	@%p217 bra 	$L__BB0_257;
	setp.eq.s32 	%p218, %r207, 2;
	ld.f64 	%fd1642, [%rd51+8];
	st.f64 	[%rd52+8], %fd1642;
	@%p218 bra 	$L__BB0_257;
	ld.f64 	%fd1643, [%rd51+16];
	st.f64 	[%rd52+16], %fd1643;
$L__BB0_257:
	mov.b64 	%rd531, 0;
	st.u64 	[%rd289], %rd531;
	st.u64 	[%rd289+8], %rd531;
	st.u64 	[%rd289+16], %rd531;
	mov.b32 	%r1031, 0;
$L__BB0_258:
	setp.lt.u32 	%p219, %r681, 15;
	mul.wide.u32 	%rd532, %r1031, 8;
	add.s64 	%rd53, %rd289, %rd532;
	mul.lo.s32 	%r218, %r1031, %r3;
	ld.f64 	%fd3046, [%rd53];
	mov.b32 	%r1034, 0;
	@%p219 bra 	$L__BB0_261;
	mov.b32 	%r1032, 0;
$L__BB0_260:
	.pragma "nounroll";
	add.s32 	%r689, %r1032, %r218;
	mul.wide.u32 	%rd533, %r689, 8;
	add.s64 	%rd534, %rd176, %rd533;
	ld.f64 	%fd1644, [%rd534];
	mul.wide.u32 	%rd535, %r1032, 8;
	add.s64 	%rd536, %rd276, %rd535;
	ld.f64 	%fd1645, [%rd536];
	fma.rn.f64 	%fd1646, %fd1644, %fd1645, %fd3046;
	st.f64 	[%rd53], %fd1646;
	ld.f64 	%fd1647, [%rd534+8];
	ld.f64 	%fd1648, [%rd536+8];
	fma.rn.f64 	%fd1649, %fd1647, %fd1648, %fd1646;
	st.f64 	[%rd53], %fd1649;
	ld.f64 	%fd1650, [%rd534+16];
	ld.f64 	%fd1651, [%rd536+16];
	fma.rn.f64 	%fd1652, %fd1650, %fd1651, %fd1649;
	st.f64 	[%rd53], %fd1652;
	ld.f64 	%fd1653, [%rd534+24];
	ld.f64 	%fd1654, [%rd536+24];
	fma.rn.f64 	%fd1655, %fd1653, %fd1654, %fd1652;
	st.f64 	[%rd53], %fd1655;
	ld.f64 	%fd1656, [%rd534+32];
	ld.f64 	%fd1657, [%rd536+32];
	fma.rn.f64 	%fd1658, %fd1656, %fd1657, %fd1655;
	st.f64 	[%rd53], %fd1658;
	ld.f64 	%fd1659, [%rd534+40];
	ld.f64 	%fd1660, [%rd536+40];
	fma.rn.f64 	%fd1661, %fd1659, %fd1660, %fd1658;
	st.f64 	[%rd53], %fd1661;
	ld.f64 	%fd1662, [%rd534+48];
	ld.f64 	%fd1663, [%rd536+48];
	fma.rn.f64 	%fd1664, %fd1662, %fd1663, %fd1661;
	st.f64 	[%rd53], %fd1664;
	ld.f64 	%fd1665, [%rd534+56];
	ld.f64 	%fd1666, [%rd536+56];
	fma.rn.f64 	%fd1667, %fd1665, %fd1666, %fd1664;
	st.f64 	[%rd53], %fd1667;
	ld.f64 	%fd1668, [%rd534+64];
	ld.f64 	%fd1669, [%rd536+64];
	fma.rn.f64 	%fd1670, %fd1668, %fd1669, %fd1667;
	st.f64 	[%rd53], %fd1670;
	ld.f64 	%fd1671, [%rd534+72];
	ld.f64 	%fd1672, [%rd536+72];
	fma.rn.f64 	%fd1673, %fd1671, %fd1672, %fd1670;
	st.f64 	[%rd53], %fd1673;
	ld.f64 	%fd1674, [%rd534+80];
	ld.f64 	%fd1675, [%rd536+80];
	fma.rn.f64 	%fd1676, %fd1674, %fd1675, %fd1673;
	st.f64 	[%rd53], %fd1676;
	ld.f64 	%fd1677, [%rd534+88];
	ld.f64 	%fd1678, [%rd536+88];
	fma.rn.f64 	%fd1679, %fd1677, %fd1678, %fd1676;
	st.f64 	[%rd53], %fd1679;
	ld.f64 	%fd1680, [%rd534+96];
	ld.f64 	%fd1681, [%rd536+96];
	fma.rn.f64 	%fd1682, %fd1680, %fd1681, %fd1679;
	st.f64 	[%rd53], %fd1682;
	ld.f64 	%fd1683, [%rd534+104];
	ld.f64 	%fd1684, [%rd536+104];
	fma.rn.f64 	%fd1685, %fd1683, %fd1684, %fd1682;
	st.f64 	[%rd53], %fd1685;
	ld.f64 	%fd1686, [%rd534+112];
	ld.f64 	%fd1687, [%rd536+112];
	fma.rn.f64 	%fd1688, %fd1686, %fd1687, %fd1685;
	st.f64 	[%rd53], %fd1688;
	ld.f64 	%fd1689, [%rd534+120];
	ld.f64 	%fd1690, [%rd536+120];
	fma.rn.f64 	%fd3046, %fd1689, %fd1690, %fd1688;
	st.f64 	[%rd53], %fd3046;
	add.s32 	%r1032, %r1032, 16;
	and.b32  	%r1034, %r3, 2147483632;
	setp.ne.s32 	%p220, %r1032, %r1034;
	@%p220 bra 	$L__BB0_260;
$L__BB0_261:
	setp.eq.s32 	%p221, %r209, 0;
	@%p221 bra 	$L__BB0_271;
	add.s32 	%r690, %r209, -1;
	setp.lt.u32 	%p222, %r690, 7;
	@%p222 bra 	$L__BB0_264;
	add.s32 	%r691, %r1034, %r218;
	mul.wide.u32 	%rd537, %r691, 8;
	add.s64 	%rd538, %rd176, %rd537;
	ld.f64 	%fd1691, [%rd538];
	cvt.u64.u32 	%rd539, %r1034;
	mul.wide.u32 	%rd540, %r1034, 8;
	add.s64 	%rd541, %rd276, %rd540;
	ld.f64 	%fd1692, [%rd541];
	fma.rn.f64 	%fd1693, %fd1691, %fd1692, %fd3046;
	st.f64 	[%rd53], %fd1693;
	cvt.u64.u32 	%rd542, %r218;
	add.s64 	%rd543, %rd539, %rd542;
	shl.b64 	%rd544, %rd543, 3;
	add.s64 	%rd545, %rd176, %rd544;
	ld.f64 	%fd1694, [%rd545+8];
	ld.f64 	%fd1695, [%rd541+8];
	fma.rn.f64 	%fd1696, %fd1694, %fd1695, %fd1693;
	st.f64 	[%rd53], %fd1696;
	ld.f64 	%fd1697, [%rd545+16];
	ld.f64 	%fd1698, [%rd541+16];
	fma.rn.f64 	%fd1699, %fd1697, %fd1698, %fd1696;
	st.f64 	[%rd53], %fd1699;
	ld.f64 	%fd1700, [%rd545+24];
	ld.f64 	%fd1701, [%rd541+24];
	fma.rn.f64 	%fd1702, %fd1700, %fd1701, %fd1699;
	st.f64 	[%rd53], %fd1702;
	ld.f64 	%fd1703, [%rd545+32];
	ld.f64 	%fd1704, [%rd541+32];
	fma.rn.f64 	%fd1705, %fd1703, %fd1704, %fd1702;
	st.f64 	[%rd53], %fd1705;
	ld.f64 	%fd1706, [%rd545+40];
	ld.f64 	%fd1707, [%rd541+40];
	fma.rn.f64 	%fd1708, %fd1706, %fd1707, %fd1705;
	st.f64 	[%rd53], %fd1708;
	ld.f64 	%fd1709, [%rd545+48];
	ld.f64 	%fd1710, [%rd541+48];
	fma.rn.f64 	%fd1711, %fd1709, %fd1710, %fd1708;
	st.f64 	[%rd53], %fd1711;
	ld.f64 	%fd1712, [%rd545+56];
	ld.f64 	%fd1713, [%rd541+56];
	fma.rn.f64 	%fd3046, %fd1712, %fd1713, %fd1711;
	st.f64 	[%rd53], %fd3046;
	add.s32 	%r1034, %r1034, 8;
$L__BB0_264:
	setp.eq.s32 	%p223, %r208, 0;
	@%p223 bra 	$L__BB0_271;
	add.s32 	%r692, %r208, -1;
	setp.lt.u32 	%p224, %r692, 3;
	@%p224 bra 	$L__BB0_267;
	add.s32 	%r693, %r1034, %r218;
	mul.wide.u32 	%rd546, %r693, 8;
	add.s64 	%rd547, %rd176, %rd546;
	ld.f64 	%fd1714, [%rd547];
	cvt.u64.u32 	%rd548, %r1034;
	mul.wide.u32 	%rd549, %r1034, 8;
	add.s64 	%rd550, %rd276, %rd549;
	ld.f64 	%fd1715, [%rd550];
	fma.rn.f64 	%fd1716, %fd1714, %fd1715, %fd3046;
	st.f64 	[%rd53], %fd1716;
	cvt.u64.u32 	%rd551, %r218;
	add.s64 	%rd552, %rd548, %rd551;
	shl.b64 	%rd553, %rd552, 3;
	add.s64 	%rd554, %rd176, %rd553;
	ld.f64 	%fd1717, [%rd554+8];
	ld.f64 	%fd1718, [%rd550+8];
	fma.rn.f64 	%fd1719, %fd1717, %fd1718, %fd1716;
	st.f64 	[%rd53], %fd1719;
	ld.f64 	%fd1720, [%rd554+16];
	ld.f64 	%fd1721, [%rd550+16];
	fma.rn.f64 	%fd1722, %fd1720, %fd1721, %fd1719;
	st.f64 	[%rd53], %fd1722;
	ld.f64 	%fd1723, [%rd554+24];
	ld.f64 	%fd1724, [%rd550+24];
	fma.rn.f64 	%fd3046, %fd1723, %fd1724, %fd1722;
	st.f64 	[%rd53], %fd3046;
	add.s32 	%r1034, %r1034, 4;
$L__BB0_267:
	setp.eq.s32 	%p225, %r207, 0;
	@%p225 bra 	$L__BB0_271;
	setp.eq.s32 	%p226, %r207, 1;
	add.s32 	%r694, %r1034, %r218;
	mul.wide.u32 	%rd555, %r694, 8;
	add.s64 	%rd556, %rd176, %rd555;
	ld.f64 	%fd1725, [%rd556];
	cvt.u64.u32 	%rd54, %r1034;
	mul.wide.u32 	%rd557, %r1034, 8;
	add.s64 	%rd55, %rd276, %rd557;
	ld.f64 	%fd1726, [%rd55];
	fma.rn.f64 	%fd230, %fd1725, %fd1726, %fd3046;
	st.f64 	[%rd53], %fd230;
	@%p226 bra 	$L__BB0_271;
	setp.eq.s32 	%p227, %r207, 2;
	cvt.u64.u32 	%rd558, %r218;
	add.s64 	%rd559, %rd54, %rd558;
	shl.b64 	%rd560, %rd559, 3;
	add.s64 	%rd56, %rd176, %rd560;
	ld.f64 	%fd1727, [%rd56+8];
	ld.f64 	%fd1728, [%rd55+8];
	fma.rn.f64 	%fd231, %fd1727, %fd1728, %fd230;
	st.f64 	[%rd53], %fd231;
	@%p227 bra 	$L__BB0_271;
	ld.f64 	%fd1729, [%rd56+16];
	ld.f64 	%fd1730, [%rd55+16];
	fma.rn.f64 	%fd1731, %fd1729, %fd1730, %fd231;
	st.f64 	[%rd53], %fd1731;
$L__BB0_271:
	add.s32 	%r1031, %r1031, 1;
	setp.ne.s32 	%p228, %r1031, 3;
	@%p228 bra 	$L__BB0_258;
	ld.f64 	%fd3051, [%rd289];
	ld.f64 	%fd3050, [%rd289+8];
	ld.f64 	%fd3049, [%rd289+16];
	bra.uni 	$L__BB0_281;
$L__BB0_273:
	mul.f64 	%fd1519, %fd208, 0d3FE45F306DC9C883;
	cvt.rni.s32.f64 	%r1025, %fd1519;
	cvt.rn.f64.s32 	%fd1520, %r1025;
	fma.rn.f64 	%fd1521, %fd1520, 0dBFF921FB54442D18, %fd208;
	fma.rn.f64 	%fd1522, %fd1520, 0dBC91A62633145C00, %fd1521;
	fma.rn.f64 	%fd3043, %fd1520, 0dB97B839A252049C0, %fd1522;
	setp.ltu.f64 	%p196, %fd209, 0d41E0000000000000;
	@%p196 bra 	$L__BB0_275;
	{ // callseq 34, 0
	.param .b64 param0;
	st.param.f64 	[param0], %fd208;
	.param .align 16 .b8 retval0[16];
	call.uni (retval0), 
	__internal_trig_reduction_slowpathd, 
	(
	param0
	);
	ld.param.f64 	%fd3043, [retval0];
	ld.param.b32 	%r1025, [retval0+8];
	} // callseq 34
$L__BB0_275:
	shl.b32 	%r666, %r1025, 6;
	cvt.u64.u32 	%rd498, %r666;
	and.b64  	%rd499, %rd498, 64;
	mov.u64 	%rd500, __cudart_sin_cos_coeffs;
	add.s64 	%rd501, %rd500, %rd499;
	mul.rn.f64 	%fd1525, %fd3043, %fd3043;
	and.b32  	%r667, %r1025, 1;
	setp.eq.b32 	%p197, %r667, 1;
	selp.f64 	%fd1526, 0dBDA8FF8320FD8164, 0d3DE5DB65F9785EBA, %p197;
	ld.global.nc.v2.f64 	{%fd1527, %fd1528}, [%rd501];
	fma.rn.f64 	%fd1529, %fd1526, %fd1525, %fd1527;
	fma.rn.f64 	%fd1530, %fd1529, %fd1525, %fd1528;
	ld.global.nc.v2.f64 	{%fd1531, %fd1532}, [%rd501+16];
	fma.rn.f64 	%fd1533, %fd1530, %fd1525, %fd1531;
	fma.rn.f64 	%fd1534, %fd1533, %fd1525, %fd1532;
	ld.global.nc.v2.f64 	{%fd1535, %fd1536}, [%rd501+32];
	fma.rn.f64 	%fd1537, %fd1534, %fd1525, %fd1535;
	fma.rn.f64 	%fd1538, %fd1537, %fd1525, %fd1536;
	fma.rn.f64 	%fd1539, %fd1538, %fd3043, %fd3043;
	fma.rn.f64 	%fd1540, %fd1538, %fd1525, 0d3FF0000000000000;
	selp.f64 	%fd1541, %fd1540, %fd1539, %p197;
	and.b32  	%r668, %r1025, 2;
	setp.eq.s32 	%p198, %r668, 0;
	mov.f64 	%fd1542, 0d0000000000000000;
	sub.f64 	%fd1543, %fd1542, %fd1541;
	selp.f64 	%fd1544, %fd1541, %fd1543, %p198;
	mul.f64 	%fd1545, %fd207, %fd1544;
	sub.f64 	%fd1546, %fd206, %fd1545;
	ld.f64 	%fd1547, [%rd320+16];
	sub.f64 	%fd1548, %fd1546, %fd1547;
	add.s64 	%rd503, %rd255, %rd495;
	st.f64 	[%rd503], %fd1548;
	ld.f64 	%fd214, [%rd496+8];
	ld.f64 	%fd215, [%rd320];
	ld.f64 	%fd1549, [%rd497+8];
	ld.f64 	%fd1550, [%rd320+8];
	add.f64 	%fd216, %fd1549, %fd1550;
	abs.f64 	%fd217, %fd216;
	setp.eq.f64 	%p199, %fd217, 0d7FF0000000000000;
	@%p199 bra 	$L__BB0_278;
	mul.f64 	%fd1551, %fd216, 0d3FE45F306DC9C883;
	cvt.rni.s32.f64 	%r1026, %fd1551;
	cvt.rn.f64.s32 	%fd1552, %r1026;
	fma.rn.f64 	%fd1553, %fd1552, 0dBFF921FB54442D18, %fd216;
	fma.rn.f64 	%fd1554, %fd1552, 0dBC91A62633145C00, %fd1553;
	fma.rn.f64 	%fd3044, %fd1552, 0dB97B839A252049C0, %fd1554;
	setp.ltu.f64 	%p200, %fd217, 0d41E0000000000000;
	@%p200 bra 	$L__BB0_279;
	{ // callseq 35, 0
	.param .b64 param0;
	st.param.f64 	[param0], %fd216;
	.param .align 16 .b8 retval0[16];
	call.uni (retval0), 
	__internal_trig_reduction_slowpathd, 
	(
	param0
	);
	ld.param.f64 	%fd3044, [retval0];
	ld.param.b32 	%r1026, [retval0+8];
	} // callseq 35
	bra.uni 	$L__BB0_279;
$L__BB0_278:
	mov.f64 	%fd1556, 0d0000000000000000;
	mul.rn.f64 	%fd3044, %fd216, %fd1556;
	mov.b32 	%r1026, 0;
$L__BB0_279:
	shl.b32 	%r671, %r1026, 6;
	cvt.u64.u32 	%rd506, %r671;
	and.b64  	%rd507, %rd506, 64;
	add.s64 	%rd509, %rd500, %rd507;
	mul.rn.f64 	%fd1557, %fd3044, %fd3044;
	and.b32  	%r672, %r1026, 1;
	setp.eq.b32 	%p201, %r672, 1;
	selp.f64 	%fd1558, 0dBDA8FF8320FD8164, 0d3DE5DB65F9785EBA, %p201;
	ld.global.nc.v2.f64 	{%fd1559, %fd1560}, [%rd509];
	fma.rn.f64 	%fd1561, %fd1558, %fd1557, %fd1559;
	fma.rn.f64 	%fd1562, %fd1561, %fd1557, %fd1560;
	ld.global.nc.v2.f64 	{%fd1563, %fd1564}, [%rd509+16];
	fma.rn.f64 	%fd1565, %fd1562, %fd1557, %fd1563;
	fma.rn.f64 	%fd1566, %fd1565, %fd1557, %fd1564;
	ld.global.nc.v2.f64 	{%fd1567, %fd1568}, [%rd509+32];
	fma.rn.f64 	%fd1569, %fd1566, %fd1557, %fd1567;
	fma.rn.f64 	%fd1570, %fd1569, %fd1557, %fd1568;
	fma.rn.f64 	%fd1571, %fd1570, %fd3044, %fd3044;
	fma.rn.f64 	%fd1572, %fd1570, %fd1557, 0d3FF0000000000000;
	selp.f64 	%fd1573, %fd1572, %fd1571, %p201;
	and.b32  	%r673, %r1026, 2;
	setp.eq.s32 	%p202, %r673, 0;
	mov.f64 	%fd1574, 0d0000000000000000;
	sub.f64 	%fd1575, %fd1574, %fd1573;
	selp.f64 	%fd1576, %fd1573, %fd1575, %p202;
	mul.f64 	%fd1577, %fd215, %fd1576;
	sub.f64 	%fd1578, %fd214, %fd1577;
	ld.f64 	%fd1579, [%rd320+16];
	sub.f64 	%fd1580, %fd1578, %fd1579;
	st.f64 	[%rd503+8], %fd1580;
	add.s32 	%r1024, %r1024, 2;
	and.b32  	%r205, %r3, 2147483646;
	setp.eq.s32 	%p203, %r1024, %r205;
	@%p203 bra 	$L__BB0_237;
	bra.uni 	$L__BB0_235;
$L__BB0_280:
	mov.b64 	%rd493, 0;
	st.u64 	[%rd289], %rd493;
	st.u64 	[%rd289+8], %rd493;
	st.u64 	[%rd289+16], %rd493;
	mov.f64 	%fd3049, 0d0000000000000000;
	mov.f64 	%fd3050, %fd3049;
	mov.f64 	%fd3051, %fd3049;
$L__BB0_281:
	setp.lt.s32 	%p229, %r114, 0;
	and.b32  	%r696, %r114, 2146435072;
	setp.eq.s32 	%p230, %r696, 1073741824;
	mul.f64 	%fd1732, %fd3050, %fd3050;
	fma.rn.f64 	%fd1733, %fd3051, %fd3051, %fd1732;
	fma.rn.f64 	%fd1734, %fd3049, %fd3049, %fd1733;
	sqrt.rn.f64 	%fd1735, %fd1734;
	setp.gtu.f64 	%p453, %fd1735, 0d3E45798EE0000000;
	fma.rn.f64 	%fd1736, %fd175, 0d4000000000000000, 0dBFF0000000000000;
	{
	.reg .b32 %temp; 
	mov.b64 	{%temp, %r697}, %fd1736;
	}
	abs.f64 	%fd1737, %fd1736;
	{ // callseq 37, 0
	.param .b64 param0;
	st.param.f64 	[param0], %fd1737;
	.param .b64 retval0;
	call.uni (retval0), 
	__internal_accurate_pow, 
	(
	param0
	);
	ld.param.f64 	%fd1738, [retval0];
	} // callseq 37
	setp.lt.s32 	%p231, %r697, 0;
	neg.f64 	%fd1740, %fd1738;
	selp.f64 	%fd1741, %fd1740, %fd1738, %p230;
	selp.f64 	%fd1742, %fd1741, %fd1738, %p231;
	setp.eq.f64 	%p232, %fd1736, 0d0000000000000000;
	selp.b32 	%r698, %r697, 0, %p230;
	or.b32  	%r699, %r698, 2146435072;
	selp.b32 	%r700, %r699, %r698, %p229;
	mov.b32 	%r701, 0;
	mov.b64 	%fd1743, {%r701, %r700};
	selp.f64 	%fd1744, %fd1743, %fd1742, %p232;
	add.f64 	%fd1745, %fd1736, 0d4008000000000000;
	{
	.reg .b32 %temp; 
	mov.b64 	{%temp, %r702}, %fd1745;
	}
	and.b32  	%r703, %r702, 2146435072;
	setp.eq.s32 	%p233, %r703, 2146435072;
	setp.eq.f64 	%p234, %fd1737, 0d7FF0000000000000;
	selp.b32 	%r704, 0, 2146435072, %p229;
	or.b32  	%r705, %r704, -2147483648;
	selp.b32 	%r706, %r705, %r704, %p1;
	selp.b32 	%r707, %r706, %r704, %p231;
	mov.b64 	%fd1746, {%r701, %r707};
	selp.f64 	%fd1747, %fd1746, %fd1744, %p233;
	selp.f64 	%fd1748, %fd1747, %fd1744, %p234;
	setp.eq.f64 	%p235, %fd1736, 0d3FF0000000000000;
	mov.f64 	%fd1749, 0d3FF0000000000000;
	sub.f64 	%fd1750, %fd1749, %fd1748;
	selp.f64 	%fd1751, 0d0000000000000000, %fd1750, %p235;
	setp.le.f64 	%p236, %fd1751, 0d3FD5555560000000;
	selp.f64 	%fd1752, 0d3FD5555560000000, %fd1751, %p236;
	mul.f64 	%fd3052, %fd3052, %fd1752;
	mov.b32 	%r1036, 2;
	bra.uni 	$L__BB0_283;
$L__BB0_282:
	cvt.rn.f64.s32 	%fd1390, %r1036;
	mul.f64 	%fd3052, %fd3052, %fd1390;
	shl.b32 	%r1036, %r1036, 1;
	mov.pred 	%p453, -1;
$L__BB0_283:
	setp.lt.u32 	%p237, %r992, 999;
	and.pred  	%p238, %p453, %p237;
	add.s32 	%r992, %r992, 1;
	@%p238 bra 	$L__BB0_128;
$L__BB0_284:
	setp.eq.s32 	%p239, %r4, 0;
	ld.f64 	%fd1754, [%rd321];
	st.f64 	[%rd152], %fd1754;
	ld.f64 	%fd1755, [%rd321+8];
	st.f64 	[%rd152+8], %fd1755;
	ld.f64 	%fd1756, [%rd321+16];
	st.f64 	[%rd152+16], %fd1756;
	{ // callseq 38, 0
	.param .b64 param0;
	st.param.b64 	[param0], %rd164;
	call.uni 
	free, 
	(
	param0
	);
	} // callseq 38
	{ // callseq 39, 0
	.param .b64 param0;
	st.param.b64 	[param0], %rd176;
	call.uni 
	free, 
	(
	param0
	);
	} // callseq 39
	{ // callseq 40, 0
	.param .b64 param0;
	st.param.b64 	[param0], %rd206;
	call.uni 
	free, 
	(
	param0
	);
	} // callseq 40
	{ // callseq 41, 0
	.param .b64 param0;
	st.param.b64 	[param0], %rd255;
	call.uni 
	free, 
	(
	param0
	);
	} // callseq 41
	{ // callseq 42, 0
	.param .b64 param0;
	st.param.b64 	[param0], %rd276;
	call.uni 
	free, 
	(
	param0
	);
	} // callseq 42
	{ // callseq 43, 0
	.param .b64 param0;
	st.param.b64 	[param0], %rd289;
	call.uni 
	free, 
	(
	param0
	);
	} // callseq 43
	{ // callseq 44, 0
	.param .b64 param0;
	st.param.b64 	[param0], %rd323;
	call.uni 
	free, 
	(
	param0
	);
	} // callseq 44
	{ // callseq 45, 0
	.param .b64 param0;
	st.param.b64 	[param0], %rd320;
	call.uni 
	free, 
	(
	param0
	);
	} // callseq 45
	{ // callseq 46, 0
	.param .b64 param0;
	st.param.b64 	[param0], %rd321;
	call.uni 
	free, 
	(
	param0
	);
	} // callseq 46
	{ // callseq 47, 0
	.param .b64 param0;
	st.param.b64 	[param0], %rd324;
	call.uni 
	free, 
	(
	param0
	);
	} // callseq 47
	{ // callseq 48, 0
	.param .b64 param0;
	st.param.b64 	[param0], %rd325;
	call.uni 
	free, 
	(
	param0
	);
	} // callseq 48
	{ // callseq 49, 0
	.param .b64 param0;
	st.param.b64 	[param0], %rd326;
	call.uni 
	free, 
	(
	param0
	);
	} // callseq 49
	{ // callseq 50, 0
	.param .b64 param0;
	st.param.b64 	[param0], %rd327;
	call.uni 
	free, 
	(
	param0
	);
	} // callseq 50
	{ // callseq 51, 0
	.param .b64 param0;
	st.param.b64 	[param0], %rd328;
	call.uni 
	free, 
	(
	param0
	);
	} // callseq 51
	{ // callseq 52, 0
	.param .b64 param0;
	st.param.b64 	[param0], %rd329;
	call.uni 
	free, 
	(
	param0
	);
	} // callseq 52
	ld.f64 	%fd241, [%rd152+8];
	ld.f64 	%fd242, [%rd152];
	ld.f64 	%fd243, [%rd152+16];
	mov.b64 	%rd561, 0;
	st.u64 	[%rd128+16], %rd561;
	mov.f64 	%fd3067, 0d0000000000000000;
	@%p239 bra 	$L__BB0_300;
	ld.param.u64 	%rd975, [_Z10XTI_kernelPtS_PjS0_S0_PdS1_S1_S1_S1__param_1];
	mov.u32 	%r709, %ctaid.x;
	mov.u32 	%r710, %ntid.x;
	mov.u32 	%r711, %tid.x;
	mad.lo.s32 	%r232, %r709, %r710, %r711;
	cvta.to.global.u64 	%rd57, %rd975;
	cvt.rn.f64.u32 	%fd244, %r4;
	add.s32 	%r712, %r4, -1;
	and.b32  	%r233, %r4, 3;
	setp.lt.u32 	%p240, %r712, 3;
	mov.f64 	%fd3058, 0d0000000000000000;
	mov.b32 	%r1039, 0;
	mov.f64 	%fd3062, %fd3058;
	@%p240 bra 	$L__BB0_292;
	and.b32  	%r1039, %r4, -4;
	mov.f64 	%fd3058, 0d0000000000000000;
	mov.b32 	%r1037, 0;
	mul.wide.s32 	%rd564, %r2, 2;
$L__BB0_287:
	mad.lo.s32 	%r714, %r1037, %r2, %r232;
	mul.wide.s32 	%rd562, %r714, 2;
	add.s64 	%rd58, %rd57, %rd562;
	ld.global.u16 	%rs6, [%rd58];
	cvt.rn.f64.u16 	%fd247, %rs6;
	mul.wide.u32 	%rd563, %r1037, 8;
	add.s64 	%rd59, %rd151, %rd563;
	st.f64 	[%rd59], %fd247;
	setp.ne.s32 	%p241, %r1037, 0;
	@%p241 bra 	$L__BB0_289;
	ld.f64 	%fd3055, [%rd151];
	mov.f64 	%fd3058, %fd3055;
	bra.uni 	$L__BB0_291;
$L__BB0_289:
	setp.ge.f64 	%p242, %fd3062, %fd247;
	selp.f64 	%fd3055, %fd3062, %fd247, %p242;
	setp.le.f64 	%p243, %fd3058, %fd247;
	@%p243 bra 	$L__BB0_291;
	mov.f64 	%fd3058, %fd247;
$L__BB0_291:
	div.rn.f64 	%fd1760, %fd247, %fd244;
	ld.f64 	%fd1761, [%rd128+16];
	add.f64 	%fd1762, %fd1761, %fd1760;
	st.f64 	[%rd128+16], %fd1762;
	add.s64 	%rd565, %rd58, %rd564;
	ld.global.u16 	%rs7, [%rd565];
	cvt.rn.f64.u16 	%fd1763, %rs7;
	st.f64 	[%rd59+8], %fd1763;
	setp.ge.f64 	%p244, %fd3055, %fd1763;
	selp.f64 	%fd1764, %fd3055, %fd1763, %p244;
	setp.le.f64 	%p245, %fd3058, %fd1763;
	selp.f64 	%fd1765, %fd3058, %fd1763, %p245;
	div.rn.f64 	%fd1766, %fd1763, %fd244;
	ld.f64 	%fd1767, [%rd128+16];
	add.f64 	%fd1768, %fd1767, %fd1766;
	st.f64 	[%rd128+16], %fd1768;
	add.s64 	%rd566, %rd565, %rd564;
	ld.global.u16 	%rs8, [%rd566];
	cvt.rn.f64.u16 	%fd1769, %rs8;
	st.f64 	[%rd59+16], %fd1769;
	setp.ge.f64 	%p246, %fd1764, %fd1769;
	selp.f64 	%fd1770, %fd1764, %fd1769, %p246;
	setp.le.f64 	%p247, %fd1765, %fd1769;
	selp.f64 	%fd1771, %fd1765, %fd1769, %p247;
	div.rn.f64 	%fd1772, %fd1769, %fd244;
	ld.f64 	%fd1773, [%rd128+16];
	add.f64 	%fd1774, %fd1773, %fd1772;
	st.f64 	[%rd128+16], %fd1774;
	add.s64 	%rd567, %rd566, %rd564;
	ld.global.u16 	%rs9, [%rd567];
	cvt.rn.f64.u16 	%fd1775, %rs9;
	st.f64 	[%rd59+24], %fd1775;
	setp.ge.f64 	%p248, %fd1770, %fd1775;
	selp.f64 	%fd3062, %fd1770, %fd1775, %p248;
	setp.le.f64 	%p249, %fd1771, %fd1775;
	selp.f64 	%fd3058, %fd1771, %fd1775, %p249;
	div.rn.f64 	%fd1776, %fd1775, %fd244;
	ld.f64 	%fd1777, [%rd128+16];
	add.f64 	%fd1778, %fd1777, %fd1776;
	st.f64 	[%rd128+16], %fd1778;
	add.s32 	%r1037, %r1037, 4;
	setp.ne.s32 	%p250, %r1037, %r1039;
	@%p250 bra 	$L__BB0_287;
$L__BB0_292:
	setp.eq.s32 	%p251, %r233, 0;
	@%p251 bra 	$L__BB0_299;
	mov.b32 	%r1040, 0;
$L__BB0_294:
	.pragma "nounroll";
	mad.lo.s32 	%r716, %r1039, %r2, %r232;
	mul.wide.s32 	%rd568, %r716, 2;
	add.s64 	%rd569, %rd57, %rd568;
	ld.global.u16 	%rs10, [%rd569];
	cvt.rn.f64.u16 	%fd260, %rs10;
	mul.wide.u32 	%rd570, %r1039, 8;
	add.s64 	%rd571, %rd151, %rd570;
	st.f64 	[%rd571], %fd260;
	setp.eq.s32 	%p252, %r1039, 0;
	@%p252 bra 	$L__BB0_297;
	setp.ge.f64 	%p253, %fd3062, %fd260;
	selp.f64 	%fd3062, %fd3062, %fd260, %p253;
	setp.le.f64 	%p254, %fd3058, %fd260;
	@%p254 bra 	$L__BB0_298;
	mov.f64 	%fd3058, %fd260;
	bra.uni 	$L__BB0_298;
$L__BB0_297:
	ld.f64 	%fd3062, [%rd151];
	mov.f64 	%fd3058, %fd3062;
$L__BB0_298:
	div.rn.f64 	%fd1779, %fd260, %fd244;
	ld.f64 	%fd1780, [%rd128+16];
	add.f64 	%fd1781, %fd1780, %fd1779;
	st.f64 	[%rd128+16], %fd1781;
	add.s32 	%r1039, %r1039, 1;
	add.s32 	%r1040, %r1040, 1;
	setp.ne.s32 	%p255, %r1040, %r233;
	@%p255 bra 	$L__BB0_294;
$L__BB0_299:
	sub.f64 	%fd1782, %fd3062, %fd3058;
	mul.f64 	%fd3067, %fd1782, 0d3FE0000000000000;
$L__BB0_300:
	st.f64 	[%rd128], %fd3067;
	mul.lo.s32 	%r717, %r4, 3;
	mul.wide.s32 	%rd60, %r717, 8;
	{ // callseq 53, 0
	.param .b64 param0;
	st.param.b64 	[param0], %rd60;
	.param .b64 retval0;
	call.uni (retval0), 
	malloc, 
	(
	param0
	);
	ld.param.b64 	%rd572, [retval0];
	} // callseq 53
	setp.lt.s32 	%p256, %r4, 1;
	@%p256 bra 	$L__BB0_312;
	mov.b32 	%r1041, 0;
	mov.u64 	%rd576, __cudart_sin_cos_coeffs;
$L__BB0_302:
	mul.wide.u32 	%rd573, %r1041, 8;
	add.s64 	%rd62, %rd141, %rd573;
	ld.f64 	%fd1783, [%rd62];
	ld.f64 	%fd1784, [%rd128+8];
	add.f64 	%fd269, %fd1783, %fd1784;
	abs.f64 	%fd270, %fd269;
	setp.neu.f64 	%p257, %fd270, 0d7FF0000000000000;
	@%p257 bra 	$L__BB0_304;
	mov.f64 	%fd1790, 0d0000000000000000;
	mul.rn.f64 	%fd3068, %fd269, %fd1790;
	mov.b32 	%r1042, 0;
	bra.uni 	$L__BB0_306;
$L__BB0_304:
	mul.f64 	%fd1785, %fd269, 0d3FE45F306DC9C883;
	cvt.rni.s32.f64 	%r1042, %fd1785;
	cvt.rn.f64.s32 	%fd1786, %r1042;
	fma.rn.f64 	%fd1787, %fd1786, 0dBFF921FB54442D18, %fd269;
	fma.rn.f64 	%fd1788, %fd1786, 0dBC91A62633145C00, %fd1787;
	fma.rn.f64 	%fd3068, %fd1786, 0dB97B839A252049C0, %fd1788;
	setp.ltu.f64 	%p258, %fd270, 0d41E0000000000000;
	@%p258 bra 	$L__BB0_306;
	{ // callseq 54, 0
	.param .b64 param0;
	st.param.f64 	[param0], %fd269;
	.param .align 16 .b8 retval0[16];
	call.uni (retval0), 
	__internal_trig_reduction_slowpathd, 
	(
	param0
	);
	ld.param.f64 	%fd3068, [retval0];
	ld.param.b32 	%r1042, [retval0+8];
	} // callseq 54
$L__BB0_306:
	shl.b32 	%r721, %r1042, 6;
	cvt.u64.u32 	%rd574, %r721;
	and.b64  	%rd575, %rd574, 64;
	add.s64 	%rd577, %rd576, %rd575;
	mul.rn.f64 	%fd1791, %fd3068, %fd3068;
	and.b32  	%r722, %r1042, 1;
	setp.eq.b32 	%p259, %r722, 1;
	selp.f64 	%fd1792, 0dBDA8FF8320FD8164, 0d3DE5DB65F9785EBA, %p259;
	ld.global.nc.v2.f64 	{%fd1793, %fd1794}, [%rd577];
	fma.rn.f64 	%fd1795, %fd1792, %fd1791, %fd1793;
	fma.rn.f64 	%fd1796, %fd1795, %fd1791, %fd1794;
	ld.global.nc.v2.f64 	{%fd1797, %fd1798}, [%rd577+16];
	fma.rn.f64 	%fd1799, %fd1796, %fd1791, %fd1797;
	fma.rn.f64 	%fd1800, %fd1799, %fd1791, %fd1798;
	ld.global.nc.v2.f64 	{%fd1801, %fd1802}, [%rd577+32];
	fma.rn.f64 	%fd1803, %fd1800, %fd1791, %fd1801;
	fma.rn.f64 	%fd1804, %fd1803, %fd1791, %fd1802;
	fma.rn.f64 	%fd1805, %fd1804, %fd3068, %fd3068;
	fma.rn.f64 	%fd1806, %fd1804, %fd1791, 0d3FF0000000000000;
	selp.f64 	%fd1807, %fd1806, %fd1805, %p259;
	and.b32  	%r723, %r1042, 2;
	setp.eq.s32 	%p260, %r723, 0;
	mov.f64 	%fd1808, 0d0000000000000000;
	sub.f64 	%fd1809, %fd1808, %fd1807;
	selp.f64 	%fd1810, %fd1807, %fd1809, %p260;
	neg.f64 	%fd1811, %fd1810;
	mul.lo.s32 	%r724, %r1041, 3;
	mul.wide.u32 	%rd578, %r724, 8;
	add.s64 	%rd63, %rd572, %rd578;
	st.f64 	[%rd63], %fd1811;
	ld.f64 	%fd275, [%rd128];
	ld.f64 	%fd1812, [%rd62];
	ld.f64 	%fd1813, [%rd128+8];
	add.f64 	%fd276, %fd1812, %fd1813;
	abs.f64 	%fd277, %fd276;
	setp.neu.f64 	%p261, %fd277, 0d7FF0000000000000;
	@%p261 bra 	$L__BB0_308;
	mov.f64 	%fd1819, 0d0000000000000000;
	mul.rn.f64 	%fd3070, %fd276, %fd1819;
	mov.b32 	%r1044, 1;
	bra.uni 	$L__BB0_311;
$L__BB0_308:
	mul.f64 	%fd1814, %fd276, 0d3FE45F306DC9C883;
	cvt.rni.s32.f64 	%r1043, %fd1814;
	cvt.rn.f64.s32 	%fd1815, %r1043;
	fma.rn.f64 	%fd1816, %fd1815, 0dBFF921FB54442D18, %fd276;
	fma.rn.f64 	%fd1817, %fd1815, 0dBC91A62633145C00, %fd1816;
	fma.rn.f64 	%fd3070, %fd1815, 0dB97B839A252049C0, %fd1817;
	setp.ltu.f64 	%p262, %fd277, 0d41E0000000000000;
	@%p262 bra 	$L__BB0_310;
	{ // callseq 55, 0
	.param .b64 param0;
	st.param.f64 	[param0], %fd276;
	.param .align 16 .b8 retval0[16];
	call.uni (retval0), 
	__internal_trig_reduction_slowpathd, 
	(
	param0
	);
	ld.param.f64 	%fd3070, [retval0];
	ld.param.b32 	%r1043, [retval0+8];
	} // callseq 55
$L__BB0_310:
	add.s32 	%r1044, %r1043, 1;
$L__BB0_311:
	shl.b32 	%r727, %r1044, 6;
	cvt.u64.u32 	%rd579, %r727;
	and.b64  	%rd580, %rd579, 64;
	add.s64 	%rd582, %rd576, %rd580;
	mul.rn.f64 	%fd1820, %fd3070, %fd3070;
	and.b32  	%r728, %r1044, 1;
	setp.eq.b32 	%p263, %r728, 1;
	selp.f64 	%fd1821, 0dBDA8FF8320FD8164, 0d3DE5DB65F9785EBA, %p263;
	ld.global.nc.v2.f64 	{%fd1822, %fd1823}, [%rd582];
	fma.rn.f64 	%fd1824, %fd1821, %fd1820, %fd1822;
	fma.rn.f64 	%fd1825, %fd1824, %fd1820, %fd1823;
	ld.global.nc.v2.f64 	{%fd1826, %fd1827}, [%rd582+16];
	fma.rn.f64 	%fd1828, %fd1825, %fd1820, %fd1826;
	fma.rn.f64 	%fd1829, %fd1828, %fd1820, %fd1827;
	ld.global.nc.v2.f64 	{%fd1830, %fd1831}, [%rd582+32];
	fma.rn.f64 	%fd1832, %fd1829, %fd1820, %fd1830;
	fma.rn.f64 	%fd1833, %fd1832, %fd1820, %fd1831;
	fma.rn.f64 	%fd1834, %fd1833, %fd3070, %fd3070;
	fma.rn.f64 	%fd1835, %fd1833, %fd1820, 0d3FF0000000000000;
	selp.f64 	%fd1836, %fd1835, %fd1834, %p263;
	and.b32  	%r729, %r1044, 2;
	setp.eq.s32 	%p264, %r729, 0;
	mov.f64 	%fd1837, 0d0000000000000000;
	sub.f64 	%fd1838, %fd1837, %fd1836;
	selp.f64 	%fd1839, %fd1836, %fd1838, %p264;
	neg.f64 	%fd1840, %fd275;
	mul.f64 	%fd1841, %fd1839, %fd1840;
	st.f64 	[%rd63+8], %fd1841;
	mov.b64 	%rd583, -4616189618054758400;
	st.u64 	[%rd63+16], %rd583;
	add.s32 	%r1041, %r1041, 1;
	setp.ne.s32 	%p265, %r1041, %r4;
	@%p265 bra 	$L__BB0_302;
$L__BB0_312:
	setp.lt.s32 	%p266, %r4, 1;
	{ // callseq 56, 0
	.param .b64 param0;
	st.param.b64 	[param0], %rd60;
	.param .b64 retval0;
	call.uni (retval0), 
	malloc, 
	(
	param0
	);
	ld.param.b64 	%rd584, [retval0];
	} // callseq 56
	@%p266 bra 	$L__BB0_321;
	add.s32 	%r731, %r4, -1;
	and.b32  	%r252, %r4, 3;
	setp.lt.u32 	%p267, %r731, 3;
	mov.b32 	%r1047, 0;
	@%p267 bra 	$L__BB0_316;
	and.b32  	%r1047, %r4, 2147483644;
	mov.b32 	%r1045, 0;
$L__BB0_315:
	.pragma "nounroll";
	mul.lo.s32 	%r733, %r1045, 3;
	mul.wide.u32 	%rd585, %r733, 8;
	add.s64 	%rd586, %rd572, %rd585;
	ld.f64 	%fd1842, [%rd586];
	mul.wide.u32 	%rd587, %r1045, 8;
	add.s64 	%rd588, %rd584, %rd587;
	st.f64 	[%rd588], %fd1842;
	ld.f64 	%fd1843, [%rd586+8];
	add.s32 	%r734, %r4, %r1045;
	mul.wide.u32 	%rd589, %r734, 8;
	add.s64 	%rd590, %rd584, %rd589;
	st.f64 	[%rd590], %fd1843;
	ld.f64 	%fd1844, [%rd586+16];
	add.s32 	%r735, %r734, %r4;
	mul.wide.u32 	%rd591, %r735, 8;
	add.s64 	%rd592, %rd584, %rd591;
	st.f64 	[%rd592], %fd1844;
	ld.f64 	%fd1845, [%rd586+24];
	st.f64 	[%rd588+8], %fd1845;
	ld.f64 	%fd1846, [%rd586+32];
	st.f64 	[%rd590+8], %fd1846;
	ld.f64 	%fd1847, [%rd586+40];
	st.f64 	[%rd592+8], %fd1847;
	ld.f64 	%fd1848, [%rd586+48];
	st.f64 	[%rd588+16], %fd1848;
	ld.f64 	%fd1849, [%rd586+56];
	st.f64 	[%rd590+16], %fd1849;
	ld.f64 	%fd1850, [%rd586+64];
	st.f64 	[%rd592+16], %fd1850;
	add.s32 	%r736, %r733, 9;
	mul.wide.u32 	%rd593, %r736, 8;
	add.s64 	%rd594, %rd572, %rd593;
	ld.f64 	%fd1851, [%rd594];
	st.f64 	[%rd588+24], %fd1851;
	ld.f64 	%fd1852, [%rd594+8];
	st.f64 	[%rd590+24], %fd1852;
	ld.f64 	%fd1853, [%rd594+16];
	st.f64 	[%rd592+24], %fd1853;
	add.s32 	%r1045, %r1045, 4;
	setp.ne.s32 	%p268, %r1045, %r1047;
	@%p268 bra 	$L__BB0_315;
$L__BB0_316:
	setp.eq.s32 	%p269, %r252, 0;
	@%p269 bra 	$L__BB0_321;
	setp.eq.s32 	%p270, %r252, 1;
	@%p270 bra 	$L__BB0_319;
	mul.lo.s32 	%r737, %r1047, 3;
	mul.wide.u32 	%rd595, %r737, 8;
	add.s64 	%rd596, %rd572, %rd595;
	ld.f64 	%fd1854, [%rd596];
	mul.wide.u32 	%rd597, %r1047, 8;
	add.s64 	%rd598, %rd584, %rd597;
	st.f64 	[%rd598], %fd1854;
	ld.f64 	%fd1855, [%rd596+8];
	add.s32 	%r738, %r4, %r1047;
	mul.wide.u32 	%rd599, %r738, 8;
	add.s64 	%rd600, %rd584, %rd599;
	st.f64 	[%rd600], %fd1855;
	ld.f64 	%fd1856, [%rd596+16];
	shl.b32 	%r739, %r4, 1;
	add.s32 	%r740, %r738, %r4;
	mul.wide.u32 	%rd601, %r740, 8;
	add.s64 	%rd602, %rd584, %rd601;
	st.f64 	[%rd602], %fd1856;
	ld.f64 	%fd1857, [%rd596+24];
	st.f64 	[%rd598+8], %fd1857;
	ld.f64 	%fd1858, [%rd596+32];
	mul.wide.u32 	%rd603, %r4, 8;
	add.s64 	%rd604, %rd598, %rd603;
	st.f64 	[%rd604+8], %fd1858;
	ld.f64 	%fd1859, [%rd596+40];
	mul.wide.u32 	%rd605, %r739, 8;
	add.s64 	%rd606, %rd598, %rd605;
	st.f64 	[%rd606+8], %fd1859;
	add.s32 	%r1047, %r1047, 2;
$L__BB0_319:
	and.b32  	%r741, %r4, 1;
	setp.eq.b32 	%p271, %r741, 1;
	not.pred 	%p272, %p271;
	@%p272 bra 	$L__BB0_321;
	mul.lo.s32 	%r742, %r1047, 3;
	mul.wide.u32 	%rd607, %r742, 8;
	add.s64 	%rd608, %rd572, %rd607;
	ld.f64 	%fd1860, [%rd608];
	mul.wide.u32 	%rd609, %r1047, 8;
	add.s64 	%rd610, %rd584, %rd609;
	st.f64 	[%rd610], %fd1860;
	ld.f64 	%fd1861, [%rd608+8];
	add.s32 	%r743, %r4, %r1047;
	mul.wide.u32 	%rd611, %r743, 8;
	add.s64 	%rd612, %rd584, %rd611;
	st.f64 	[%rd612], %fd1861;
	ld.f64 	%fd1862, [%rd608+16];
	add.s32 	%r744, %r743, %r4;
	mul.wide.u32 	%rd613, %r744, 8;
	add.s64 	%rd614, %rd584, %rd613;
	st.f64 	[%rd614], %fd1862;
$L__BB0_321:
	setp.lt.s32 	%p273, %r4, 1;
	{ // callseq 57, 0
	.param .b64 param0;
	st.param.b64 	[param0], 72;
	.param .b64 retval0;
	call.uni (retval0), 
	malloc, 
	(
	param0
	);
	ld.param.b64 	%rd615, [retval0];
	} // callseq 57
	mov.b64 	%rd616, 0;
	st.u64 	[%rd615], %rd616;
	st.u64 	[%rd615+8], %rd616;
	st.u64 	[%rd615+16], %rd616;
	st.u64 	[%rd615+24], %rd616;
	st.u64 	[%rd615+32], %rd616;
	st.u64 	[%rd615+40], %rd616;
	st.u64 	[%rd615+48], %rd616;
	st.u64 	[%rd615+56], %rd616;
	st.u64 	[%rd615+64], %rd616;
	@%p273 bra 	$L__BB0_337;
	add.s32 	%r259, %r4, -1;
	and.b32  	%r260, %r4, 7;
	add.s32 	%r261, %r260, -1;
	and.b32  	%r262, %r4, 3;
	and.b32  	%r263, %r4, 2147483640;
	and.b32  	%r264, %r4, 1;
	mov.b32 	%r1048, 0;
$L__BB0_323:
	mul.lo.s32 	%r266, %r1048, 3;
	mul.lo.s32 	%r267, %r1048, %r4;
	mov.b32 	%r1049, 0;
	cvt.u64.u32 	%rd653, %r267;
$L__BB0_324:
	setp.lt.u32 	%p274, %r259, 7;
	add.s32 	%r748, %r1049, %r266;
	mul.wide.u32 	%rd617, %r748, 8;
	add.s64 	%rd66, %rd615, %rd617;
	ld.f64 	%fd3072, [%rd66];
	mov.b32 	%r1052, 0;
	@%p274 bra 	$L__BB0_327;
	mov.b32 	%r1050, 0;
$L__BB0_326:
	.pragma "nounroll";
	add.s32 	%r750, %r1050, %r267;
	mul.wide.u32 	%rd618, %r750, 8;
	add.s64 	%rd619, %rd584, %rd618;
	ld.f64 	%fd1863, [%rd619];
	mad.lo.s32 	%r751, %r1050, 3, %r1049;
	mul.wide.u32 	%rd620, %r751, 8;
	add.s64 	%rd621, %rd572, %rd620;
	ld.f64 	%fd1864, [%rd621];
	fma.rn.f64 	%fd1865, %fd1863, %fd1864, %fd3072;
	st.f64 	[%rd66], %fd1865;
	ld.f64 	%fd1866, [%rd619+8];
	ld.f64 	%fd1867, [%rd621+24];
	fma.rn.f64 	%fd1868, %fd1866, %fd1867, %fd1865;
	st.f64 	[%rd66], %fd1868;
	ld.f64 	%fd1869, [%rd619+16];
	add.s32 	%r752, %r751, 6;
	mul.wide.u32 	%rd622, %r752, 8;
	add.s64 	%rd623, %rd572, %rd622;
	ld.f64 	%fd1870, [%rd623];
	fma.rn.f64 	%fd1871, %fd1869, %fd1870, %fd1868;
	st.f64 	[%rd66], %fd1871;
	ld.f64 	%fd1872, [%rd619+24];
	add.s32 	%r753, %r751, 9;
	mul.wide.u32 	%rd624, %r753, 8;
	add.s64 	%rd625, %rd572, %rd624;
	ld.f64 	%fd1873, [%rd625];
	fma.rn.f64 	%fd1874, %fd1872, %fd1873, %fd1871;
	st.f64 	[%rd66], %fd1874;
	ld.f64 	%fd1875, [%rd619+32];
	add.s32 	%r754, %r751, 12;
	mul.wide.u32 	%rd626, %r754, 8;
	add.s64 	%rd627, %rd572, %rd626;
	ld.f64 	%fd1876, [%rd627];
	fma.rn.f64 	%fd1877, %fd1875, %fd1876, %fd1874;
	st.f64 	[%rd66], %fd1877;
	ld.f64 	%fd1878, [%rd619+40];
	add.s32 	%r755, %r751, 15;
	mul.wide.u32 	%rd628, %r755, 8;
	add.s64 	%rd629, %rd572, %rd628;
	ld.f64 	%fd1879, [%rd629];
	fma.rn.f64 	%fd1880, %fd1878, %fd1879, %fd1877;
	st.f64 	[%rd66], %fd1880;
	ld.f64 	%fd1881, [%rd619+48];
	add.s32 	%r756, %r751, 18;
	mul.wide.u32 	%rd630, %r756, 8;
	add.s64 	%rd631, %rd572, %rd630;
	ld.f64 	%fd1882, [%rd631];
	fma.rn.f64 	%fd1883, %fd1881, %fd1882, %fd1880;
	st.f64 	[%rd66], %fd1883;
	ld.f64 	%fd1884, [%rd619+56];
	add.s32 	%r757, %r751, 21;
	mul.wide.u32 	%rd632, %r757, 8;
	add.s64 	%rd633, %rd572, %rd632;
	ld.f64 	%fd1885, [%rd633];
	fma.rn.f64 	%fd3072, %fd1884, %fd1885, %fd1883;
	st.f64 	[%rd66], %fd3072;
	add.s32 	%r1050, %r1050, 8;
	setp.ne.s32 	%p275, %r1050, %r263;
	mov.u32 	%r1052, %r263;
	@%p275 bra 	$L__BB0_326;
$L__BB0_327:
	setp.eq.s32 	%p276, %r260, 0;
	@%p276 bra 	$L__BB0_335;
	setp.lt.u32 	%p277, %r261, 3;
	@%p277 bra 	$L__BB0_330;
	add.s32 	%r758, %r1052, %r267;
	mul.wide.u32 	%rd634, %r758, 8;
	add.s64 	%rd635, %rd584, %rd634;
	ld.f64 	%fd1886, [%rd635];
	mad.lo.s32 	%r759, %r1052, 3, %r1049;
	mul.wide.u32 	%rd636, %r759, 8;
	add.s64 	%rd637, %rd572, %rd636;
	ld.f64 	%fd1887, [%rd637];
	fma.rn.f64 	%fd1888, %fd1886, %fd1887, %fd3072;
	st.f64 	[%rd66], %fd1888;
	cvt.u64.u32 	%rd639, %r1052;
	add.s64 	%rd640, %rd639, %rd653;
	shl.b64 	%rd641, %rd640, 3;
	add.s64 	%rd642, %rd584, %rd641;
	ld.f64 	%fd1889, [%rd642+8];
	add.s32 	%r760, %r759, 3;
	mul.wide.u32 	%rd643, %r760, 8;
	add.s64 	%rd644, %rd572, %rd643;
	ld.f64 	%fd1890, [%rd644];
	fma.rn.f64 	%fd1891, %fd1889, %fd1890, %fd1888;
	st.f64 	[%rd66], %fd1891;
	ld.f64 	%fd1892, [%rd642+16];
	add.s32 	%r761, %r759, 6;
	mul.wide.u32 	%rd645, %r761, 8;
	add.s64 	%rd646, %rd572, %rd645;
	ld.f64 	%fd1893, [%rd646];
	fma.rn.f64 	%fd1894, %fd1892, %fd1893, %fd1891;
	st.f64 	[%rd66], %fd1894;
	ld.f64 	%fd1895, [%rd642+24];
	add.s32 	%r762, %r759, 9;
	mul.wide.u32 	%rd647, %r762, 8;
	add.s64 	%rd648, %rd572, %rd647;
	ld.f64 	%fd1896, [%rd648];
	fma.rn.f64 	%fd3072, %fd1895, %fd1896, %fd1894;
	st.f64 	[%rd66], %fd3072;
	add.s32 	%r1052, %r1052, 4;
$L__BB0_330:
	setp.eq.s32 	%p278, %r262, 0;
	@%p278 bra 	$L__BB0_335;
	setp.eq.s32 	%p279, %r262, 1;
	@%p279 bra 	$L__BB0_333;
	add.s32 	%r763, %r1052, %r267;
	mul.wide.u32 	%rd649, %r763, 8;
	add.s64 	%rd650, %rd584, %rd649;
	ld.f64 	%fd1897, [%rd650];
	mad.lo.s32 	%r764, %r1052, 3, %r1049;
	mul.wide.u32 	%rd651, %r764, 8;
	add.s64 	%rd652, %rd572, %rd651;
	ld.f64 	%fd1898, [%rd652];
	fma.rn.f64 	%fd1899, %fd1897, %fd1898, %fd3072;
	st.f64 	[%rd66], %fd1899;
	cvt.u64.u32 	%rd654, %r1052;
	add.s64 	%rd655, %rd654, %rd653;
	shl.b64 	%rd656, %rd655, 3;
	add.s64 	%rd657, %rd584, %rd656;
	ld.f64 	%fd1900, [%rd657+8];
	add.s32 	%r765, %r764, 3;
	mul.wide.u32 	%rd658, %r765, 8;
	add.s64 	%rd659, %rd572, %rd658;
	ld.f64 	%fd1901, [%rd659];
	fma.rn.f64 	%fd3072, %fd1900, %fd1901, %fd1899;
	st.f64 	[%rd66], %fd3072;
	add.s32 	%r1052, %r1052, 2;
$L__BB0_333:
	setp.eq.s32 	%p280, %r264, 0;
	@%p280 bra 	$L__BB0_335;
	add.s32 	%r766, %r1052, %r267;
	mul.wide.u32 	%rd660, %r766, 8;
	add.s64 	%rd661, %rd584, %rd660;
	ld.f64 	%fd1902, [%rd661];
	mad.lo.s32 	%r767, %r1052, 3, %r1049;
	mul.wide.u32 	%rd662, %r767, 8;
	add.s64 	%rd663, %rd572, %rd662;
	ld.f64 	%fd1903, [%rd663];
	fma.rn.f64 	%fd1904, %fd1902, %fd1903, %fd3072;
	st.f64 	[%rd66], %fd1904;
$L__BB0_335:
	add.s32 	%r1049, %r1049, 1;
	setp.ne.s32 	%p281, %r1049, 3;
	@%p281 bra 	$L__BB0_324;
	add.s32 	%r1048, %r1048, 1;
	setp.ne.s32 	%p282, %r1048, 3;
	@%p282 bra 	$L__BB0_323;
$L__BB0_337:
	setp.lt.s32 	%p283, %r4, 1;
	mul.wide.s32 	%rd67, %r4, 8;
	{ // callseq 58, 0
	.param .b64 param0;
	st.param.b64 	[param0], %rd67;
	.param .b64 retval0;
	call.uni (retval0), 
	malloc, 
	(
	param0
	);
	ld.param.b64 	%rd664, [retval0];
	} // callseq 58
	@%p283 bra 	$L__BB0_356;
	setp.eq.s32 	%p284, %r4, 1;
	mov.b64 	%rd983, 0;
	@%p284 bra 	$L__BB0_350;
	and.b32  	%r278, %r4, 2147483646;
	mov.b32 	%r1054, 0;
	mov.u64 	%rd669, __cudart_sin_cos_coeffs;
$L__BB0_340:
	mul.wide.u32 	%rd666, %r1054, 8;
	add.s64 	%rd69, %rd151, %rd666;
	ld.f64 	%fd291, [%rd69];
	ld.f64 	%fd292, [%rd128];
	add.s64 	%rd70, %rd141, %rd666;
	ld.f64 	%fd1905, [%rd70];
	ld.f64 	%fd1906, [%rd128+8];
	add.f64 	%fd293, %fd1905, %fd1906;
	abs.f64 	%fd294, %fd293;
	setp.neu.f64 	%p285, %fd294, 0d7FF0000000000000;
	@%p285 bra 	$L__BB0_342;
	mov.f64 	%fd1912, 0d0000000000000000;
	mul.rn.f64 	%fd3075, %fd293, %fd1912;
	mov.b32 	%r1055, 0;
	bra.uni 	$L__BB0_344;
$L__BB0_342:
	mul.f64 	%fd1907, %fd293, 0d3FE45F306DC9C883;
	cvt.rni.s32.f64 	%r1055, %fd1907;
	cvt.rn.f64.s32 	%fd1908, %r1055;
	fma.rn.f64 	%fd1909, %fd1908, 0dBFF921FB54442D18, %fd293;
	fma.rn.f64 	%fd1910, %fd1908, 0dBC91A62633145C00, %fd1909;
	fma.rn.f64 	%fd3075, %fd1908, 0dB97B839A252049C0, %fd1910;
	setp.ltu.f64 	%p286, %fd294, 0d41E0000000000000;
	@%p286 bra 	$L__BB0_344;
	{ // callseq 59, 0
	.param .b64 param0;
	st.param.f64 	[param0], %fd293;
	.param .align 16 .b8 retval0[16];
	call.uni (retval0), 
	__internal_trig_reduction_slowpathd, 
	(
	param0
	);
	ld.param.f64 	%fd3075, [retval0];
	ld.param.b32 	%r1055, [retval0+8];
	} // callseq 59
$L__BB0_344:
	shl.b32 	%r771, %r1055, 6;
	cvt.u64.u32 	%rd667, %r771;
	and.b64  	%rd668, %rd667, 64;
	add.s64 	%rd670, %rd669, %rd668;
	mul.rn.f64 	%fd1913, %fd3075, %fd3075;
	and.b32  	%r772, %r1055, 1;
	setp.eq.b32 	%p287, %r772, 1;
	selp.f64 	%fd1914, 0dBDA8FF8320FD8164, 0d3DE5DB65F9785EBA, %p287;
	ld.global.nc.v2.f64 	{%fd1915, %fd1916}, [%rd670];
	fma.rn.f64 	%fd1917, %fd1914, %fd1913, %fd1915;
	fma.rn.f64 	%fd1918, %fd1917, %fd1913, %fd1916;
	ld.global.nc.v2.f64 	{%fd1919, %fd1920}, [%rd670+16];
	fma.rn.f64 	%fd1921, %fd1918, %fd1913, %fd1919;
	fma.rn.f64 	%fd1922, %fd1921, %fd1913, %fd1920;
	ld.global.nc.v2.f64 	{%fd1923, %fd1924}, [%rd670+32];
	fma.rn.f64 	%fd1925, %fd1922, %fd1913, %fd1923;
	fma.rn.f64 	%fd1926, %fd1925, %fd1913, %fd1924;
	fma.rn.f64 	%fd1927, %fd1926, %fd3075, %fd3075;
	fma.rn.f64 	%fd1928, %fd1926, %fd1913, 0d3FF0000000000000;
	selp.f64 	%fd1929, %fd1928, %fd1927, %p287;
	and.b32  	%r773, %r1055, 2;
	setp.eq.s32 	%p288, %r773, 0;
	mov.f64 	%fd1930, 0d0000000000000000;
	sub.f64 	%fd1931, %fd1930, %fd1929;
	selp.f64 	%fd1932, %fd1929, %fd1931, %p288;
	mul.f64 	%fd1933, %fd292, %fd1932;
	sub.f64 	%fd1934, %fd291, %fd1933;
	ld.f64 	%fd1935, [%rd128+16];
	sub.f64 	%fd1936, %fd1934, %fd1935;
	add.s64 	%rd71, %rd664, %rd666;
	st.f64 	[%rd71], %fd1936;
	ld.f64 	%fd299, [%rd69+8];
	ld.f64 	%fd300, [%rd128];
	ld.f64 	%fd1937, [%rd70+8];
	ld.f64 	%fd1938, [%rd128+8];
	add.f64 	%fd301, %fd1937, %fd1938;
	abs.f64 	%fd302, %fd301;
	setp.eq.f64 	%p289, %fd302, 0d7FF0000000000000;
	@%p289 bra 	$L__BB0_347;
	mul.f64 	%fd1939, %fd301, 0d3FE45F306DC9C883;
	cvt.rni.s32.f64 	%r1056, %fd1939;
	cvt.rn.f64.s32 	%fd1940, %r1056;
	fma.rn.f64 	%fd1941, %fd1940, 0dBFF921FB54442D18, %fd301;
	fma.rn.f64 	%fd1942, %fd1940, 0dBC91A62633145C00, %fd1941;
	fma.rn.f64 	%fd3076, %fd1940, 0dB97B839A252049C0, %fd1942;
	setp.ltu.f64 	%p290, %fd302, 0d41E0000000000000;
	@%p290 bra 	$L__BB0_348;
	{ // callseq 60, 0
	.param .b64 param0;
	st.param.f64 	[param0], %fd301;
	.param .align 16 .b8 retval0[16];
	call.uni (retval0), 
	__internal_trig_reduction_slowpathd, 
	(
	param0
	);
	ld.param.f64 	%fd3076, [retval0];
	ld.param.b32 	%r1056, [retval0+8];
	} // callseq 60
	bra.uni 	$L__BB0_348;
$L__BB0_347:
	mov.f64 	%fd1944, 0d0000000000000000;
	mul.rn.f64 	%fd3076, %fd301, %fd1944;
	mov.b32 	%r1056, 0;
$L__BB0_348:
	shl.b32 	%r776, %r1056, 6;
	cvt.u64.u32 	%rd672, %r776;
	and.b64  	%rd673, %rd672, 64;
	add.s64 	%rd675, %rd669, %rd673;
	mul.rn.f64 	%fd1945, %fd3076, %fd3076;
	and.b32  	%r777, %r1056, 1;
	setp.eq.b32 	%p291, %r777, 1;
	selp.f64 	%fd1946, 0dBDA8FF8320FD8164, 0d3DE5DB65F9785EBA, %p291;
	ld.global.nc.v2.f64 	{%fd1947, %fd1948}, [%rd675];
	fma.rn.f64 	%fd1949, %fd1946, %fd1945, %fd1947;
	fma.rn.f64 	%fd1950, %fd1949, %fd1945, %fd1948;
	ld.global.nc.v2.f64 	{%fd1951, %fd1952}, [%rd675+16];
	fma.rn.f64 	%fd1953, %fd1950, %fd1945, %fd1951;
	fma.rn.f64 	%fd1954, %fd1953, %fd1945, %fd1952;
	ld.global.nc.v2.f64 	{%fd1955, %fd1956}, [%rd675+32];
	fma.rn.f64 	%fd1957, %fd1954, %fd1945, %fd1955;
	fma.rn.f64 	%fd1958, %fd1957, %fd1945, %fd1956;
	fma.rn.f64 	%fd1959, %fd1958, %fd3076, %fd3076;
	fma.rn.f64 	%fd1960, %fd1958, %fd1945, 0d3FF0000000000000;
	selp.f64 	%fd1961, %fd1960, %fd1959, %p291;
	and.b32  	%r778, %r1056, 2;
	setp.eq.s32 	%p292, %r778, 0;
	mov.f64 	%fd1962, 0d0000000000000000;
	sub.f64 	%fd1963, %fd1962, %fd1961;
	selp.f64 	%fd1964, %fd1961, %fd1963, %p292;
	mul.f64 	%fd1965, %fd300, %fd1964;
	sub.f64 	%fd1966, %fd299, %fd1965;
	ld.f64 	%fd1967, [%rd128+16];
	sub.f64 	%fd1968, %fd1966, %fd1967;
	st.f64 	[%rd71+8], %fd1968;
	add.s32 	%r1054, %r1054, 2;
	setp.ne.s32 	%p293, %r1054, %r278;
	@%p293 bra 	$L__BB0_340;
	cvt.u64.u32 	%rd983, %r278;
$L__BB0_350:
	and.b32  	%r779, %r4, 1;
	setp.eq.b32 	%p294, %r779, 1;
	not.pred 	%p295, %p294;
	@%p295 bra 	$L__BB0_356;
	shl.b64 	%rd676, %rd983, 3;
	add.s64 	%rd677, %rd151, %rd676;
	ld.f64 	%fd307, [%rd677];
	ld.f64 	%fd308, [%rd128];
	add.s64 	%rd678, %rd141, %rd676;
	ld.f64 	%fd1969, [%rd678];
	ld.f64 	%fd1970, [%rd128+8];
	add.f64 	%fd309, %fd1969, %fd1970;
	abs.f64 	%fd310, %fd309;
	setp.eq.f64 	%p296, %fd310, 0d7FF0000000000000;
	@%p296 bra 	$L__BB0_354;
	mul.f64 	%fd1971, %fd309, 0d3FE45F306DC9C883;
	cvt.rni.s32.f64 	%r1057, %fd1971;
	cvt.rn.f64.s32 	%fd1972, %r1057;
	fma.rn.f64 	%fd1973, %fd1972, 0dBFF921FB54442D18, %fd309;
	fma.rn.f64 	%fd1974, %fd1972, 0dBC91A62633145C00, %fd1973;
	fma.rn.f64 	%fd3077, %fd1972, 0dB97B839A252049C0, %fd1974;
	setp.ltu.f64 	%p297, %fd310, 0d41E0000000000000;
	@%p297 bra 	$L__BB0_355;
	{ // callseq 61, 0
	.param .b64 param0;
	st.param.f64 	[param0], %fd309;
	.param .align 16 .b8 retval0[16];
	call.uni (retval0), 
	__internal_trig_reduction_slowpathd, 
	(
	param0
	);
	ld.param.f64 	%fd3077, [retval0];
	ld.param.b32 	%r1057, [retval0+8];
	} // callseq 61
	bra.uni 	$L__BB0_355;
$L__BB0_354:
	mov.f64 	%fd1976, 0d0000000000000000;
	mul.rn.f64 	%fd3077, %fd309, %fd1976;
	mov.b32 	%r1057, 0;
$L__BB0_355:
	shl.b32 	%r782, %r1057, 6;
	cvt.u64.u32 	%rd679, %r782;
	and.b64  	%rd680, %rd679, 64;
	mov.u64 	%rd681, __cudart_sin_cos_coeffs;
	add.s64 	%rd682, %rd681, %rd680;
	mul.rn.f64 	%fd1977, %fd3077, %fd3077;
	and.b32  	%r783, %r1057, 1;
	setp.eq.b32 	%p298, %r783, 1;
	selp.f64 	%fd1978, 0dBDA8FF8320FD8164, 0d3DE5DB65F9785EBA, %p298;
	ld.global.nc.v2.f64 	{%fd1979, %fd1980}, [%rd682];
	fma.rn.f64 	%fd1981, %fd1978, %fd1977, %fd1979;
	fma.rn.f64 	%fd1982, %fd1981, %fd1977, %fd1980;
	ld.global.nc.v2.f64 	{%fd1983, %fd1984}, [%rd682+16];
	fma.rn.f64 	%fd1985, %fd1982, %fd1977, %fd1983;
	fma.rn.f64 	%fd1986, %fd1985, %fd1977, %fd1984;
	ld.global.nc.v2.f64 	{%fd1987, %fd1988}, [%rd682+32];
	fma.rn.f64 	%fd1989, %fd1986, %fd1977, %fd1987;
	fma.rn.f64 	%fd1990, %fd1989, %fd1977, %fd1988;
	fma.rn.f64 	%fd1991, %fd1990, %fd3077, %fd3077;
	fma.rn.f64 	%fd1992, %fd1990, %fd1977, 0d3FF0000000000000;
	selp.f64 	%fd1993, %fd1992, %fd1991, %p298;
	and.b32  	%r784, %r1057, 2;
	setp.eq.s32 	%p299, %r784, 0;
	mov.f64 	%fd1994, 0d0000000000000000;
	sub.f64 	%fd1995, %fd1994, %fd1993;
	selp.f64 	%fd1996, %fd1993, %fd1995, %p299;
	mul.f64 	%fd1997, %fd308, %fd1996;
	sub.f64 	%fd1998, %fd307, %fd1997;
	ld.f64 	%fd1999, [%rd128+16];
	sub.f64 	%fd2000, %fd1998, %fd1999;
	add.s64 	%rd684, %rd664, %rd676;
	st.f64 	[%rd684], %fd2000;
$L__BB0_356:
	setp.lt.s32 	%p300, %r4, 1;
	{ // callseq 62, 0
	.param .b64 param0;
	st.param.b64 	[param0], %rd67;
	.param .b64 retval0;
	call.uni (retval0), 
	malloc, 
	(
	param0
	);
	ld.param.b64 	%rd685, [retval0];
	} // callseq 62
	@%p300 bra 	$L__BB0_369;
	add.s32 	%r786, %r4, -1;
	and.b32  	%r290, %r4, 15;
	setp.lt.u32 	%p301, %r786, 15;
	mov.b32 	%r1060, 0;
	@%p301 bra 	$L__BB0_360;
	and.b32  	%r1060, %r4, 2147483632;
	mov.b32 	%r1058, 0;
$L__BB0_359:
	.pragma "nounroll";
	mul.wide.u32 	%rd686, %r1058, 8;
	add.s64 	%rd687, %rd664, %rd686;
	ld.f64 	%fd2001, [%rd687];
	add.s64 	%rd688, %rd685, %rd686;
	st.f64 	[%rd688], %fd2001;
	ld.f64 	%fd2002, [%rd687+8];
	st.f64 	[%rd688+8], %fd2002;
	ld.f64 	%fd2003, [%rd687+16];
	st.f64 	[%rd688+16], %fd2003;
	ld.f64 	%fd2004, [%rd687+24];
	st.f64 	[%rd688+24], %fd2004;
	ld.f64 	%fd2005, [%rd687+32];
	st.f64 	[%rd688+32], %fd2005;
	ld.f64 	%fd2006, [%rd687+40];
	st.f64 	[%rd688+40], %fd2006;
	ld.f64 	%fd2007, [%rd687+48];
	st.f64 	[%rd688+48], %fd2007;
	ld.f64 	%fd2008, [%rd687+56];
	st.f64 	[%rd688+56], %fd2008;
	ld.f64 	%fd2009, [%rd687+64];
	st.f64 	[%rd688+64], %fd2009;
	ld.f64 	%fd2010, [%rd687+72];
	st.f64 	[%rd688+72], %fd2010;
	ld.f64 	%fd2011, [%rd687+80];
	st.f64 	[%rd688+80], %fd2011;
	ld.f64 	%fd2012, [%rd687+88];
	st.f64 	[%rd688+88], %fd2012;
	ld.f64 	%fd2013, [%rd687+96];
	st.f64 	[%rd688+96], %fd2013;
	ld.f64 	%fd2014, [%rd687+104];
	st.f64 	[%rd688+104], %fd2014;
	ld.f64 	%fd2015, [%rd687+112];
	st.f64 	[%rd688+112], %fd2015;
	ld.f64 	%fd2016, [%rd687+120];
	st.f64 	[%rd688+120], %fd2016;
	add.s32 	%r1058, %r1058, 16;
	setp.ne.s32 	%p302, %r1058, %r1060;
	@%p302 bra 	$L__BB0_359;
$L__BB0_360:
	setp.eq.s32 	%p303, %r290, 0;
	@%p303 bra 	$L__BB0_369;
	and.b32  	%r295, %r4, 7;
	setp.lt.u32 	%p304, %r290, 8;
	@%p304 bra 	$L__BB0_363;
	mul.wide.u32 	%rd689, %r1060, 8;
	add.s64 	%rd690, %rd664, %rd689;
	ld.f64 	%fd2017, [%rd690];
	add.s64 	%rd691, %rd685, %rd689;
	st.f64 	[%rd691], %fd2017;
	ld.f64 	%fd2018, [%rd690+8];
	st.f64 	[%rd691+8], %fd2018;
	ld.f64 	%fd2019, [%rd690+16];
	st.f64 	[%rd691+16], %fd2019;
	ld.f64 	%fd2020, [%rd690+24];
	st.f64 	[%rd691+24], %fd2020;
	ld.f64 	%fd2021, [%rd690+32];
	st.f64 	[%rd691+32], %fd2021;
	ld.f64 	%fd2022, [%rd690+40];
	st.f64 	[%rd691+40], %fd2022;
	ld.f64 	%fd2023, [%rd690+48];
	st.f64 	[%rd691+48], %fd2023;
	ld.f64 	%fd2024, [%rd690+56];
	st.f64 	[%rd691+56], %fd2024;
	add.s32 	%r1060, %r1060, 8;
$L__BB0_363:
	setp.eq.s32 	%p305, %r295, 0;
	@%p305 bra 	$L__BB0_369;
	and.b32  	%r298, %r4, 3;
	setp.lt.u32 	%p306, %r295, 4;
	@%p306 bra 	$L__BB0_366;
	mul.wide.u32 	%rd692, %r1060, 8;
	add.s64 	%rd693, %rd664, %rd692;
	ld.f64 	%fd2025, [%rd693];
	add.s64 	%rd694, %rd685, %rd692;
	st.f64 	[%rd694], %fd2025;
	ld.f64 	%fd2026, [%rd693+8];
	st.f64 	[%rd694+8], %fd2026;
	ld.f64 	%fd2027, [%rd693+16];
	st.f64 	[%rd694+16], %fd2027;
	ld.f64 	%fd2028, [%rd693+24];
	st.f64 	[%rd694+24], %fd2028;
	add.s32 	%r1060, %r1060, 4;
$L__BB0_366:
	setp.eq.s32 	%p307, %r298, 0;
	@%p307 bra 	$L__BB0_369;
	mov.b32 	%r1063, 0;
$L__BB0_368:
	.pragma "nounroll";
	mul.wide.u32 	%rd695, %r1060, 8;
	add.s64 	%rd696, %rd664, %rd695;
	ld.f64 	%fd2029, [%rd696];
	add.s64 	%rd697, %rd685, %rd695;
	st.f64 	[%rd697], %fd2029;
	add.s32 	%r1060, %r1060, 1;
	add.s32 	%r1063, %r1063, 1;
	setp.ne.s32 	%p308, %r1063, %r298;
	@%p308 bra 	$L__BB0_368;
$L__BB0_369:
	setp.lt.s32 	%p309, %r4, 1;
	{ // callseq 63, 0
	.param .b64 param0;
	st.param.b64 	[param0], 24;
	.param .b64 retval0;
	call.uni (retval0), 
	malloc, 
	(
	param0
	);
	ld.param.b64 	%rd698, [retval0];
	} // callseq 63
	mov.b64 	%rd699, 0;
	st.u64 	[%rd698], %rd699;
	st.u64 	[%rd698+8], %rd699;
	st.u64 	[%rd698+16], %rd699;
	mov.f64 	%fd3082, 0d0000000000000000;
	mov.f64 	%fd3083, %fd3082;
	mov.f64 	%fd3084, %fd3082;
	@%p309 bra 	$L__BB0_386;
	add.s32 	%r305, %r4, -1;
	and.b32  	%r306, %r4, 15;
	add.s32 	%r307, %r306, -1;
	and.b32  	%r308, %r4, 7;
	add.s32 	%r309, %r308, -1;
	and.b32  	%r310, %r4, 2147483632;
	and.b32  	%r311, %r4, 3;
	mov.b32 	%r1064, 0;
$L__BB0_371:
	setp.lt.u32 	%p310, %r305, 15;
	mul.wide.u32 	%rd700, %r1064, 8;
	add.s64 	%rd76, %rd698, %rd700;
	mul.lo.s32 	%r313, %r1064, %r4;
	ld.f64 	%fd3079, [%rd76];
	mov.b32 	%r1067, 0;
	@%p310 bra 	$L__BB0_374;
	mov.b32 	%r1065, 0;
$L__BB0_373:
	.pragma "nounroll";
	add.s32 	%r792, %r1065, %r313;
	mul.wide.u32 	%rd701, %r792, 8;
	add.s64 	%rd702, %rd584, %rd701;
	ld.f64 	%fd2031, [%rd702];
	mul.wide.u32 	%rd703, %r1065, 8;
	add.s64 	%rd704, %rd685, %rd703;
	ld.f64 	%fd2032, [%rd704];
	fma.rn.f64 	%fd2033, %fd2031, %fd2032, %fd3079;
	st.f64 	[%rd76], %fd2033;
	ld.f64 	%fd2034, [%rd702+8];
	ld.f64 	%fd2035, [%rd704+8];
	fma.rn.f64 	%fd2036, %fd2034, %fd2035, %fd2033;
	st.f64 	[%rd76], %fd2036;
	ld.f64 	%fd2037, [%rd702+16];
	ld.f64 	%fd2038, [%rd704+16];
	fma.rn.f64 	%fd2039, %fd2037, %fd2038, %fd2036;
	st.f64 	[%rd76], %fd2039;
	ld.f64 	%fd2040, [%rd702+24];
	ld.f64 	%fd2041, [%rd704+24];
	fma.rn.f64 	%fd2042, %fd2040, %fd2041, %fd2039;
	st.f64 	[%rd76], %fd2042;
	ld.f64 	%fd2043, [%rd702+32];
	ld.f64 	%fd2044, [%rd704+32];
	fma.rn.f64 	%fd2045, %fd2043, %fd2044, %fd2042;
	st.f64 	[%rd76], %fd2045;
	ld.f64 	%fd2046, [%rd702+40];
	ld.f64 	%fd2047, [%rd704+40];
	fma.rn.f64 	%fd2048, %fd2046, %fd2047, %fd2045;
	st.f64 	[%rd76], %fd2048;
	ld.f64 	%fd2049, [%rd702+48];
	ld.f64 	%fd2050, [%rd704+48];
	fma.rn.f64 	%fd2051, %fd2049, %fd2050, %fd2048;
	st.f64 	[%rd76], %fd2051;
	ld.f64 	%fd2052, [%rd702+56];
	ld.f64 	%fd2053, [%rd704+56];
	fma.rn.f64 	%fd2054, %fd2052, %fd2053, %fd2051;
	st.f64 	[%rd76], %fd2054;
	ld.f64 	%fd2055, [%rd702+64];
	ld.f64 	%fd2056, [%rd704+64];
	fma.rn.f64 	%fd2057, %fd2055, %fd2056, %fd2054;
	st.f64 	[%rd76], %fd2057;
	ld.f64 	%fd2058, [%rd702+72];
	ld.f64 	%fd2059, [%rd704+72];
	fma.rn.f64 	%fd2060, %fd2058, %fd2059, %fd2057;
	st.f64 	[%rd76], %fd2060;
	ld.f64 	%fd2061, [%rd702+80];
	ld.f64 	%fd2062, [%rd704+80];
	fma.rn.f64 	%fd2063, %fd2061, %fd2062, %fd2060;
	st.f64 	[%rd76], %fd2063;
	ld.f64 	%fd2064, [%rd702+88];
	ld.f64 	%fd2065, [%rd704+88];
	fma.rn.f64 	%fd2066, %fd2064, %fd2065, %fd2063;
	st.f64 	[%rd76], %fd2066;
	ld.f64 	%fd2067, [%rd702+96];
	ld.f64 	%fd2068, [%rd704+96];
	fma.rn.f64 	%fd2069, %fd2067, %fd2068, %fd2066;
	st.f64 	[%rd76], %fd2069;
	ld.f64 	%fd2070, [%rd702+104];
	ld.f64 	%fd2071, [%rd704+104];
	fma.rn.f64 	%fd2072, %fd2070, %fd2071, %fd2069;
	st.f64 	[%rd76], %fd2072;
	ld.f64 	%fd2073, [%rd702+112];
	ld.f64 	%fd2074, [%rd704+112];
	fma.rn.f64 	%fd2075, %fd2073, %fd2074, %fd2072;
	st.f64 	[%rd76], %fd2075;
	ld.f64 	%fd2076, [%rd702+120];
	ld.f64 	%fd2077, [%rd704+120];
	fma.rn.f64 	%fd3079, %fd2076, %fd2077, %fd2075;
	st.f64 	[%rd76], %fd3079;
	add.s32 	%r1065, %r1065, 16;
	setp.ne.s32 	%p311, %r1065, %r310;
	mov.u32 	%r1067, %r310;
	@%p311 bra 	$L__BB0_373;
$L__BB0_374:
	setp.eq.s32 	%p312, %r306, 0;
	@%p312 bra 	$L__BB0_384;
	setp.lt.u32 	%p313, %r307, 7;
	@%p313 bra 	$L__BB0_377;
	add.s32 	%r793, %r1067, %r313;
	mul.wide.u32 	%rd705, %r793, 8;
	add.s64 	%rd706, %rd584, %rd705;
	ld.f64 	%fd2078, [%rd706];
	cvt.u64.u32 	%rd707, %r1067;
	mul.wide.u32 	%rd708, %r1067, 8;
	add.s64 	%rd709, %rd685, %rd708;
	ld.f64 	%fd2079, [%rd709];
	fma.rn.f64 	%fd2080, %fd2078, %fd2079, %fd3079;
	st.f64 	[%rd76], %fd2080;
	cvt.u64.u32 	%rd710, %r313;
	add.s64 	%rd711, %rd707, %rd710;
	shl.b64 	%rd712, %rd711, 3;
	add.s64 	%rd713, %rd584, %rd712;
	ld.f64 	%fd2081, [%rd713+8];
	ld.f64 	%fd2082, [%rd709+8];
	fma.rn.f64 	%fd2083, %fd2081, %fd2082, %fd2080;
	st.f64 	[%rd76], %fd2083;
	ld.f64 	%fd2084, [%rd713+16];
	ld.f64 	%fd2085, [%rd709+16];
	fma.rn.f64 	%fd2086, %fd2084, %fd2085, %fd2083;
	st.f64 	[%rd76], %fd2086;
	ld.f64 	%fd2087, [%rd713+24];
	ld.f64 	%fd2088, [%rd709+24];
	fma.rn.f64 	%fd2089, %fd2087, %fd2088, %fd2086;
	st.f64 	[%rd76], %fd2089;
	ld.f64 	%fd2090, [%rd713+32];
	ld.f64 	%fd2091, [%rd709+32];
	fma.rn.f64 	%fd2092, %fd2090, %fd2091, %fd2089;
	st.f64 	[%rd76], %fd2092;
	ld.f64 	%fd2093, [%rd713+40];
	ld.f64 	%fd2094, [%rd709+40];
	fma.rn.f64 	%fd2095, %fd2093, %fd2094, %fd2092;
	st.f64 	[%rd76], %fd2095;
	ld.f64 	%fd2096, [%rd713+48];
	ld.f64 	%fd2097, [%rd709+48];
	fma.rn.f64 	%fd2098, %fd2096, %fd2097, %fd2095;
	st.f64 	[%rd76], %fd2098;
	ld.f64 	%fd2099, [%rd713+56];
	ld.f64 	%fd2100, [%rd709+56];
	fma.rn.f64 	%fd3079, %fd2099, %fd2100, %fd2098;
	st.f64 	[%rd76], %fd3079;
	add.s32 	%r1067, %r1067, 8;
$L__BB0_377:
	setp.eq.s32 	%p314, %r308, 0;
	@%p314 bra 	$L__BB0_384;
	setp.lt.u32 	%p315, %r309, 3;
	@%p315 bra 	$L__BB0_380;
	add.s32 	%r794, %r1067, %r313;
	mul.wide.u32 	%rd714, %r794, 8;
	add.s64 	%rd715, %rd584, %rd714;
	ld.f64 	%fd2101, [%rd715];
	cvt.u64.u32 	%rd716, %r1067;
	mul.wide.u32 	%rd717, %r1067, 8;
	add.s64 	%rd718, %rd685, %rd717;
	ld.f64 	%fd2102, [%rd718];
	fma.rn.f64 	%fd2103, %fd2101, %fd2102, %fd3079;
	st.f64 	[%rd76], %fd2103;
	cvt.u64.u32 	%rd719, %r313;
	add.s64 	%rd720, %rd716, %rd719;
	shl.b64 	%rd721, %rd720, 3;
	add.s64 	%rd722, %rd584, %rd721;
	ld.f64 	%fd2104, [%rd722+8];
	ld.f64 	%fd2105, [%rd718+8];
	fma.rn.f64 	%fd2106, %fd2104, %fd2105, %fd2103;
	st.f64 	[%rd76], %fd2106;
	ld.f64 	%fd2107, [%rd722+16];
	ld.f64 	%fd2108, [%rd718+16];
	fma.rn.f64 	%fd2109, %fd2107, %fd2108, %fd2106;
	st.f64 	[%rd76], %fd2109;
	ld.f64 	%fd2110, [%rd722+24];
	ld.f64 	%fd2111, [%rd718+24];
	fma.rn.f64 	%fd3079, %fd2110, %fd2111, %fd2109;
	st.f64 	[%rd76], %fd3079;
	add.s32 	%r1067, %r1067, 4;
$L__BB0_380:
	setp.eq.s32 	%p316, %r311, 0;
	@%p316 bra 	$L__BB0_384;
	setp.eq.s32 	%p317, %r311, 1;
	add.s32 	%r795, %r1067, %r313;
	mul.wide.u32 	%rd723, %r795, 8;
	add.s64 	%rd724, %rd584, %rd723;
	ld.f64 	%fd2112, [%rd724];
	cvt.u64.u32 	%rd77, %r1067;
	mul.wide.u32 	%rd725, %r1067, 8;
	add.s64 	%rd78, %rd685, %rd725;
	ld.f64 	%fd2113, [%rd78];
	fma.rn.f64 	%fd323, %fd2112, %fd2113, %fd3079;
	st.f64 	[%rd76], %fd323;
	@%p317 bra 	$L__BB0_384;
	setp.eq.s32 	%p318, %r311, 2;
	cvt.u64.u32 	%rd726, %r313;
	add.s64 	%rd727, %rd77, %rd726;
	shl.b64 	%rd728, %rd727, 3;
	add.s64 	%rd79, %rd584, %rd728;
	ld.f64 	%fd2114, [%rd79+8];
	ld.f64 	%fd2115, [%rd78+8];
	fma.rn.f64 	%fd324, %fd2114, %fd2115, %fd323;
	st.f64 	[%rd76], %fd324;
	@%p318 bra 	$L__BB0_384;
	ld.f64 	%fd2116, [%rd79+16];
	ld.f64 	%fd2117, [%rd78+16];
	fma.rn.f64 	%fd2118, %fd2116, %fd2117, %fd324;
	st.f64 	[%rd76], %fd2118;
$L__BB0_384:
	add.s32 	%r1064, %r1064, 1;
	setp.ne.s32 	%p319, %r1064, 3;
	@%p319 bra 	$L__BB0_371;
	ld.f64 	%fd3084, [%rd698];
	ld.f64 	%fd3083, [%rd698+8];
	ld.f64 	%fd3082, [%rd698+16];
$L__BB0_386:
	mul.f64 	%fd2119, %fd3083, %fd3083;
	fma.rn.f64 	%fd2120, %fd3084, %fd3084, %fd2119;
	fma.rn.f64 	%fd2121, %fd3082, %fd3082, %fd2120;
	sqrt.rn.f64 	%fd2122, %fd2121;
	setp.le.f64 	%p320, %fd2122, 0d3E45798EE0000000;
	ld.f64 	%fd2123, [%rd615];
	ld.f64 	%fd2124, [%rd615+32];
	setp.ge.f64 	%p321, %fd2123, %fd2124;
	selp.f64 	%fd2125, %fd2123, %fd2124, %p321;
	ld.f64 	%fd2126, [%rd615+64];
	setp.ge.f64 	%p322, %fd2125, %fd2126;
	selp.f64 	%fd331, %fd2125, %fd2126, %p322;
	{ // callseq 64, 0
	.param .b64 param0;
	st.param.b64 	[param0], 24;
	.param .b64 retval0;
	call.uni (retval0), 
	malloc, 
	(
	param0
	);
	ld.param.b64 	%rd729, [retval0];
	} // callseq 64
	ld.f64 	%fd2127, [%rd128];
	st.f64 	[%rd729], %fd2127;
	ld.f64 	%fd2128, [%rd128+8];
	st.f64 	[%rd729+8], %fd2128;
	ld.f64 	%fd2129, [%rd128+16];
	st.f64 	[%rd729+16], %fd2129;
	{ // callseq 65, 0
	.param .b64 param0;
	st.param.b64 	[param0], 24;
	.param .b64 retval0;
	call.uni (retval0), 
	malloc, 
	(
	param0
	);
	ld.param.b64 	%rd730, [retval0];
	} // callseq 65
	mov.b64 	%rd731, 0;
	st.u64 	[%rd730], %rd731;
	st.u64 	[%rd730+8], %rd731;
	st.u64 	[%rd730+16], %rd731;
	{ // callseq 66, 0
	.param .b64 param0;
	st.param.b64 	[param0], 24;
	.param .b64 retval0;
	call.uni (retval0), 
	malloc, 
	(
	param0
	);
	ld.param.b64 	%rd732, [retval0];
	} // callseq 66
	st.u64 	[%rd732], %rd731;
	st.u64 	[%rd732+8], %rd731;
	st.u64 	[%rd732+16], %rd731;
	{ // callseq 67, 0
	.param .b64 param0;
	st.param.b64 	[param0], 72;
	.param .b64 retval0;
	call.uni (retval0), 
	malloc, 
	(
	param0
	);
	ld.param.b64 	%rd733, [retval0];
	} // callseq 67
	st.u64 	[%rd733], %rd731;
	st.u64 	[%rd733+8], %rd731;
	st.u64 	[%rd733+16], %rd731;
	st.u64 	[%rd733+24], %rd731;
	st.u64 	[%rd733+32], %rd731;
	st.u64 	[%rd733+40], %rd731;
	st.u64 	[%rd733+48], %rd731;
	st.u64 	[%rd733+56], %rd731;
	st.u64 	[%rd733+64], %rd731;
	{ // callseq 68, 0
	.param .b64 param0;
	st.param.b64 	[param0], 72;
	.param .b64 retval0;
	call.uni (retval0), 
	malloc, 
	(
	param0
	);
	ld.param.b64 	%rd734, [retval0];
	} // callseq 68
	st.u64 	[%rd734], %rd731;
	st.u64 	[%rd734+8], %rd731;
	st.u64 	[%rd734+16], %rd731;
	st.u64 	[%rd734+24], %rd731;
	st.u64 	[%rd734+32], %rd731;
	st.u64 	[%rd734+40], %rd731;
	st.u64 	[%rd734+48], %rd731;
	st.u64 	[%rd734+56], %rd731;
	st.u64 	[%rd734+64], %rd731;
	{ // callseq 69, 0
	.param .b64 param0;
	st.param.b64 	[param0], 72;
	.param .b64 retval0;
	call.uni (retval0), 
	malloc, 
	(
	param0
	);
	ld.param.b64 	%rd735, [retval0];
	} // callseq 69
	st.u64 	[%rd735], %rd731;
	st.u64 	[%rd735+8], %rd731;
	st.u64 	[%rd735+16], %rd731;
	st.u64 	[%rd735+24], %rd731;
	st.u64 	[%rd735+32], %rd731;
	st.u64 	[%rd735+40], %rd731;
	st.u64 	[%rd735+48], %rd731;
	st.u64 	[%rd735+56], %rd731;
	st.u64 	[%rd735+64], %rd731;
	{ // callseq 70, 0
	.param .b64 param0;
	st.param.b64 	[param0], 24;
	.param .b64 retval0;
	call.uni (retval0), 
	malloc, 
	(
	param0
	);
	ld.param.b64 	%rd736, [retval0];
	} // callseq 70
	st.u64 	[%rd736], %rd731;
	st.u64 	[%rd736+8], %rd731;
	st.u64 	[%rd736+16], %rd731;
	{ // callseq 71, 0
	.param .b64 param0;
	st.param.b64 	[param0], 24;
	.param .b64 retval0;
	call.uni (retval0), 
	malloc, 
	(
	param0
	);
	ld.param.b64 	%rd737, [retval0];
	} // callseq 71
	st.u64 	[%rd737], %rd731;
	st.u64 	[%rd737+8], %rd731;
	st.u64 	[%rd737+16], %rd731;
	{ // callseq 72, 0
	.param .b64 param0;
	st.param.b64 	[param0], 24;
	.param .b64 retval0;
	call.uni (retval0), 
	malloc, 
	(
	param0
	);
	ld.param.b64 	%rd738, [retval0];
	} // callseq 72
	st.u64 	[%rd738], %rd731;
	st.u64 	[%rd738+8], %rd731;
	st.u64 	[%rd738+16], %rd731;
	@%p320 bra 	$L__BB0_544;
	mul.f64 	%fd3127, %fd331, 0d3F50624DE0000000;
	mov.f64 	%fd2130, 0d4008000000000000;
	{
	.reg .b32 %temp; 
	mov.b64 	{%temp, %r322}, %fd2130;
	}
	and.b32  	%r798, %r322, 2146435072;
	setp.eq.s32 	%p323, %r798, 1073741824;
	and.b32  	%r799, %r322, 2147483647;
	setp.ne.s32 	%p324, %r799, 1071644672;
	and.pred  	%p4, %p323, %p324;
	mov.b32 	%r1113, 2;
	mov.b32 	%r1069, 0;
	and.b32  	%r812, %r4, 1;
$L__BB0_388:
	ld.f64 	%fd2131, [%rd615];
	st.f64 	[%rd733], %fd2131;
	ld.f64 	%fd2132, [%rd615+8];
	st.f64 	[%rd733+8], %fd2132;
	ld.f64 	%fd2133, [%rd615+16];
	st.f64 	[%rd733+16], %fd2133;
	ld.f64 	%fd2134, [%rd615+24];
	st.f64 	[%rd733+24], %fd2134;
	ld.f64 	%fd2135, [%rd615+32];
	st.f64 	[%rd733+32], %fd2135;
	ld.f64 	%fd2136, [%rd615+40];
	st.f64 	[%rd733+40], %fd2136;
	ld.f64 	%fd2137, [%rd615+48];
	st.f64 	[%rd733+48], %fd2137;
	ld.f64 	%fd2138, [%rd615+56];
	st.f64 	[%rd733+56], %fd2138;
	ld.f64 	%fd2139, [%rd615+64];
	add.f64 	%fd2140, %fd3127, %fd2131;
	st.f64 	[%rd733], %fd2140;
	add.f64 	%fd2141, %fd3127, %fd2135;
	st.f64 	[%rd733+32], %fd2141;
	add.f64 	%fd2142, %fd3127, %fd2139;
	st.f64 	[%rd733+64], %fd2142;
	ld.f64 	%fd2143, [%rd698];
	st.f64 	[%rd732], %fd2143;
	ld.f64 	%fd2144, [%rd698+8];
	st.f64 	[%rd732+8], %fd2144;
	ld.f64 	%fd2145, [%rd698+16];
	st.f64 	[%rd732+16], %fd2145;
	ld.f64 	%fd2146, [%rd733+32];
	ld.f64 	%fd2147, [%rd733+64];
	mul.f64 	%fd2148, %fd2146, %fd2147;
	ld.f64 	%fd2149, [%rd733+40];
	ld.f64 	%fd2150, [%rd733+56];
	mul.f64 	%fd2151, %fd2149, %fd2150;
	sub.f64 	%fd2152, %fd2148, %fd2151;
	ld.f64 	%fd2153, [%rd733+24];
	mul.f64 	%fd2154, %fd2153, %fd2147;
	ld.f64 	%fd2155, [%rd733+48];
	mul.f64 	%fd2156, %fd2149, %fd2155;
	sub.f64 	%fd2157, %fd2154, %fd2156;
	neg.f64 	%fd2158, %fd2157;
	mul.f64 	%fd2159, %fd2153, %fd2150;
	mul.f64 	%fd2160, %fd2146, %fd2155;
	sub.f64 	%fd2161, %fd2159, %fd2160;
	ld.f64 	%fd2162, [%rd733+8];
	mul.f64 	%fd2163, %fd2162, %fd2147;
	ld.f64 	%fd2164, [%rd733+16];
	mul.f64 	%fd2165, %fd2164, %fd2150;
	sub.f64 	%fd2166, %fd2163, %fd2165;
	neg.f64 	%fd2167, %fd2166;
	ld.f64 	%fd2168, [%rd733];
	mul.f64 	%fd2169, %fd2168, %fd2147;
	mul.f64 	%fd2170, %fd2164, %fd2155;
	sub.f64 	%fd2171, %fd2169, %fd2170;
	mul.f64 	%fd2172, %fd2168, %fd2150;
	mul.f64 	%fd2173, %fd2162, %fd2155;
	sub.f64 	%fd2174, %fd2172, %fd2173;
	neg.f64 	%fd2175, %fd2174;
	mul.f64 	%fd2176, %fd2162, %fd2149;
	mul.f64 	%fd2177, %fd2164, %fd2146;
	sub.f64 	%fd2178, %fd2176, %fd2177;
	mul.f64 	%fd2179, %fd2168, %fd2149;
	mul.f64 	%fd2180, %fd2164, %fd2153;
	sub.f64 	%fd2181, %fd2179, %fd2180;
	neg.f64 	%fd2182, %fd2181;
	mul.f64 	%fd2183, %fd2168, %fd2146;
	mul.f64 	%fd2184, %fd2162, %fd2153;
	sub.f64 	%fd2185, %fd2183, %fd2184;
	st.f64 	[%rd735], %fd2152;
	st.f64 	[%rd735+8], %fd2167;
	st.f64 	[%rd735+16], %fd2178;
	st.f64 	[%rd735+24], %fd2158;
	st.f64 	[%rd735+32], %fd2171;
	st.f64 	[%rd735+40], %fd2182;
	st.f64 	[%rd735+48], %fd2161;
	st.f64 	[%rd735+56], %fd2175;
	st.f64 	[%rd735+64], %fd2185;
	ld.f64 	%fd2186, [%rd733];
	mul.f64 	%fd2187, %fd2152, %fd2186;
	ld.f64 	%fd2188, [%rd733+8];
	mul.f64 	%fd2189, %fd2157, %fd2188;
	sub.f64 	%fd2190, %fd2187, %fd2189;
	ld.f64 	%fd2191, [%rd733+16];
	fma.rn.f64 	%fd2192, %fd2161, %fd2191, %fd2190;
	div.rn.f64 	%fd2193, %fd2152, %fd2192;
	st.f64 	[%rd734], %fd2193;
	ld.f64 	%fd2194, [%rd735+8];
	div.rn.f64 	%fd2195, %fd2194, %fd2192;
	st.f64 	[%rd734+8], %fd2195;
	ld.f64 	%fd2196, [%rd735+16];
	div.rn.f64 	%fd2197, %fd2196, %fd2192;
	st.f64 	[%rd734+16], %fd2197;
	ld.f64 	%fd2198, [%rd735+24];
	div.rn.f64 	%fd2199, %fd2198, %fd2192;
	st.f64 	[%rd734+24], %fd2199;
	ld.f64 	%fd2200, [%rd735+32];
	div.rn.f64 	%fd2201, %fd2200, %fd2192;
	st.f64 	[%rd734+32], %fd2201;
	ld.f64 	%fd2202, [%rd735+40];
	div.rn.f64 	%fd2203, %fd2202, %fd2192;
	st.f64 	[%rd734+40], %fd2203;
	ld.f64 	%fd2204, [%rd735+48];
	div.rn.f64 	%fd2205, %fd2204, %fd2192;
	st.f64 	[%rd734+48], %fd2205;
	ld.f64 	%fd2206, [%rd735+56];
	div.rn.f64 	%fd2207, %fd2206, %fd2192;
	st.f64 	[%rd734+56], %fd2207;
	ld.f64 	%fd2208, [%rd735+64];
	div.rn.f64 	%fd2209, %fd2208, %fd2192;
	st.f64 	[%rd734+64], %fd2209;
	mov.b64 	%rd739, 0;
	st.u64 	[%rd736], %rd739;
	st.u64 	[%rd736+8], %rd739;
	st.u64 	[%rd736+16], %rd739;
	ld.f64 	%fd2210, [%rd732];
	ld.f64 	%fd2211, [%rd734];
	mul.f64 	%fd2212, %fd2210, %fd2211;
	mov.f64 	%fd2213, 0d0000000000000000;
	sub.f64 	%fd2214, %fd2213, %fd2212;
	st.f64 	[%rd736], %fd2214;
	ld.f64 	%fd2215, [%rd732+8];
	ld.f64 	%fd2216, [%rd734+24];
	mul.f64 	%fd2217, %fd2215, %fd2216;
	sub.f64 	%fd2218, %fd2214, %fd2217;
	st.f64 	[%rd736], %fd2218;
	ld.f64 	%fd2219, [%rd732+16];
	ld.f64 	%fd2220, [%rd734+48];
	mul.f64 	%fd2221, %fd2219, %fd2220;
	sub.f64 	%fd334, %fd2218, %fd2221;
	st.f64 	[%rd736], %fd334;
	ld.f64 	%fd2222, [%rd732];
	ld.f64 	%fd2223, [%rd734+8];
	mul.f64 	%fd2224, %fd2222, %fd2223;
	sub.f64 	%fd2225, %fd2213, %fd2224;
	st.f64 	[%rd736+8], %fd2225;
	ld.f64 	%fd2226, [%rd732+8];
	ld.f64 	%fd2227, [%rd734+32];
	mul.f64 	%fd2228, %fd2226, %fd2227;
	sub.f64 	%fd2229, %fd2225, %fd2228;
	st.f64 	[%rd736+8], %fd2229;
	ld.f64 	%fd2230, [%rd732+16];
	ld.f64 	%fd2231, [%rd734+56];
	mul.f64 	%fd2232, %fd2230, %fd2231;
	sub.f64 	%fd2233, %fd2229, %fd2232;
	st.f64 	[%rd736+8], %fd2233;
	ld.f64 	%fd2234, [%rd732];
	ld.f64 	%fd2235, [%rd734+16];
	mul.f64 	%fd2236, %fd2234, %fd2235;
	sub.f64 	%fd2237, %fd2213, %fd2236;
	st.f64 	[%rd736+16], %fd2237;
	ld.f64 	%fd2238, [%rd732+8];
	ld.f64 	%fd2239, [%rd734+40];
	mul.f64 	%fd2240, %fd2238, %fd2239;
	sub.f64 	%fd2241, %fd2237, %fd2240;
	st.f64 	[%rd736+16], %fd2241;
	ld.f64 	%fd2242, [%rd732+16];
	ld.f64 	%fd2243, [%rd734+64];
	mul.f64 	%fd2244, %fd2242, %fd2243;
	sub.f64 	%fd2245, %fd2241, %fd2244;
	st.f64 	[%rd736+16], %fd2245;
	mul.f64 	%fd2246, %fd2233, %fd2233;
	fma.rn.f64 	%fd2247, %fd334, %fd334, %fd2246;
	fma.rn.f64 	%fd2248, %fd2245, %fd2245, %fd2247;
	sqrt.rn.f64 	%fd2249, %fd2248;
	ld.f64 	%fd335, [%rd729];
	ld.f64 	%fd2250, [%rd729+8];
	mul.f64 	%fd2251, %fd2250, %fd2250;
	fma.rn.f64 	%fd2252, %fd335, %fd335, %fd2251;
	ld.f64 	%fd2253, [%rd729+16];
	fma.rn.f64 	%fd2254, %fd2253, %fd2253, %fd2252;
	sqrt.rn.f64 	%fd2255, %fd2254;
	add.f64 	%fd2256, %fd2255, 0d3E45798EE0000000;
	mul.f64 	%fd2257, %fd2256, 0d3E45798EE0000000;
	setp.gtu.f64 	%p326, %fd2249, %fd2257;
	mov.pred 	%p454, 0;
	@%p326 bra 	$L__BB0_389;
	bra.uni 	$L__BB0_543;
$L__BB0_389:
	setp.gt.s32 	%p327, %r4, 0;
	add.f64 	%fd2259, %fd335, %fd334;
	st.f64 	[%rd730], %fd2259;
	ld.f64 	%fd2260, [%rd729+8];
	ld.f64 	%fd2261, [%rd736+8];
	add.f64 	%fd2262, %fd2260, %fd2261;
	st.f64 	[%rd730+8], %fd2262;
	ld.f64 	%fd2263, [%rd729+16];
	ld.f64 	%fd2264, [%rd736+16];
	add.f64 	%fd2265, %fd2263, %fd2264;
	st.f64 	[%rd730+16], %fd2265;
	mov.f64 	%fd3097, 0d0000000000000000;
	@%p327 bra 	$L__BB0_390;
	bra.uni 	$L__BB0_415;
$L__BB0_390:
	setp.eq.s32 	%p328, %r4, 1;
	mov.b64 	%rd984, 0;
	@%p328 bra 	$L__BB0_395;
	and.b32  	%r800, %r4, 2147483646;
	neg.s32 	%r1072, %r800;
	add.s64 	%rd987, %rd664, 8;
	add.s64 	%rd986, %rd141, 8;
	add.s64 	%rd985, %rd151, 8;
$L__BB0_392:
	ld.f64 	%fd344, [%rd985+-8];
	ld.f64 	%fd345, [%rd729];
	ld.f64 	%fd2266, [%rd986+-8];
	ld.f64 	%fd2267, [%rd729+8];
	add.f64 	%fd346, %fd2266, %fd2267;
	abs.f64 	%fd347, %fd346;
	setp.neu.f64 	%p329, %fd347, 0d7FF0000000000000;
	@%p329 bra 	$L__BB0_420;
	mov.f64 	%fd2273, 0d0000000000000000;
	mul.rn.f64 	%fd3087, %fd346, %fd2273;
	mov.b32 	%r1073, 0;
	bra.uni 	$L__BB0_422;
$L__BB0_394:
	and.b32  	%r811, %r4, 2147483646;
	cvt.u64.u32 	%rd984, %r811;
$L__BB0_395:
	setp.eq.b32 	%p338, %r812, 1;
	not.pred 	%p339, %p338;
	@%p339 bra 	$L__BB0_401;
	shl.b64 	%rd749, %rd984, 3;
	add.s64 	%rd750, %rd151, %rd749;
	ld.f64 	%fd336, [%rd750];
	ld.f64 	%fd337, [%rd729];
	add.s64 	%rd751, %rd141, %rd749;
	ld.f64 	%fd2330, [%rd751];
	ld.f64 	%fd2331, [%rd729+8];
	add.f64 	%fd338, %fd2330, %fd2331;
	abs.f64 	%fd339, %fd338;
	setp.eq.f64 	%p340, %fd339, 0d7FF0000000000000;
	@%p340 bra 	$L__BB0_399;
	mul.f64 	%fd2332, %fd338, 0d3FE45F306DC9C883;
	cvt.rni.s32.f64 	%r1071, %fd2332;
	cvt.rn.f64.s32 	%fd2333, %r1071;
	fma.rn.f64 	%fd2334, %fd2333, 0dBFF921FB54442D18, %fd338;
	fma.rn.f64 	%fd2335, %fd2333, 0dBC91A62633145C00, %fd2334;
	fma.rn.f64 	%fd3086, %fd2333, 0dB97B839A252049C0, %fd2335;
	setp.ltu.f64 	%p341, %fd339, 0d41E0000000000000;
	@%p341 bra 	$L__BB0_400;
	{ // callseq 75, 0
	.param .b64 param0;
	st.param.f64 	[param0], %fd338;
	.param .align 16 .b8 retval0[16];
	call.uni (retval0), 
	__internal_trig_reduction_slowpathd, 
	(
	param0
	);
	ld.param.f64 	%fd3086, [retval0];
	ld.param.b32 	%r1071, [retval0+8];
	} // callseq 75
	bra.uni 	$L__BB0_400;
$L__BB0_399:
	mov.f64 	%fd2337, 0d0000000000000000;
	mul.rn.f64 	%fd3086, %fd338, %fd2337;
	mov.b32 	%r1071, 0;
$L__BB0_400:
	shl.b32 	%r815, %r1071, 6;
	cvt.u64.u32 	%rd752, %r815;
	and.b64  	%rd753, %rd752, 64;
	mov.u64 	%rd754, __cudart_sin_cos_coeffs;
	add.s64 	%rd755, %rd754, %rd753;
	mul.rn.f64 	%fd2338, %fd3086, %fd3086;
	and.b32  	%r816, %r1071, 1;
	setp.eq.b32 	%p342, %r816, 1;
	selp.f64 	%fd2339, 0dBDA8FF8320FD8164, 0d3DE5DB65F9785EBA, %p342;
	ld.global.nc.v2.f64 	{%fd2340, %fd2341}, [%rd755];
	fma.rn.f64 	%fd2342, %fd2339, %fd2338, %fd2340;
	fma.rn.f64 	%fd2343, %fd2342, %fd2338, %fd2341;
	ld.global.nc.v2.f64 	{%fd2344, %fd2345}, [%rd755+16];
	fma.rn.f64 	%fd2346, %fd2343, %fd2338, %fd2344;
	fma.rn.f64 	%fd2347, %fd2346, %fd2338, %fd2345;
	ld.global.nc.v2.f64 	{%fd2348, %fd2349}, [%rd755+32];
	fma.rn.f64 	%fd2350, %fd2347, %fd2338, %fd2348;
	fma.rn.f64 	%fd2351, %fd2350, %fd2338, %fd2349;
	fma.rn.f64 	%fd2352, %fd2351, %fd3086, %fd3086;
	fma.rn.f64 	%fd2353, %fd2351, %fd2338, 0d3FF0000000000000;
	selp.f64 	%fd2354, %fd2353, %fd2352, %p342;
	and.b32  	%r817, %r1071, 2;
	setp.eq.s32 	%p343, %r817, 0;
	mov.f64 	%fd2355, 0d0000000000000000;
	sub.f64 	%fd2356, %fd2355, %fd2354;
	selp.f64 	%fd2357, %fd2354, %fd2356, %p343;
	mul.f64 	%fd2358, %fd337, %fd2357;
	sub.f64 	%fd2359, %fd336, %fd2358;
	ld.f64 	%fd2360, [%rd729+16];
	sub.f64 	%fd2361, %fd2359, %fd2360;
	add.s64 	%rd757, %rd664, %rd749;
	st.f64 	[%rd757], %fd2361;
$L__BB0_401:
	add.s32 	%r819, %r4, -1;
	setp.lt.u32 	%p344, %r819, 15;
	mov.f64 	%fd3096, 0d0000000000000000;
	mov.b32 	%r1077, 0;
	@%p344 bra 	$L__BB0_404;
	mov.f64 	%fd3096, 0d0000000000000000;
	mov.b32 	%r1075, 0;
$L__BB0_403:
	.pragma "nounroll";
	mul.wide.u32 	%rd758, %r1075, 8;
	add.s64 	%rd759, %rd664, %rd758;
	ld.f64 	%fd2365, [%rd759];
	fma.rn.f64 	%fd2366, %fd2365, %fd2365, %fd3096;
	ld.f64 	%fd2367, [%rd759+8];
	fma.rn.f64 	%fd2368, %fd2367, %fd2367, %fd2366;
	ld.f64 	%fd2369, [%rd759+16];
	fma.rn.f64 	%fd2370, %fd2369, %fd2369, %fd2368;
	ld.f64 	%fd2371, [%rd759+24];
	fma.rn.f64 	%fd2372, %fd2371, %fd2371, %fd2370;
	ld.f64 	%fd2373, [%rd759+32];
	fma.rn.f64 	%fd2374, %fd2373, %fd2373, %fd2372;
	ld.f64 	%fd2375, [%rd759+40];
	fma.rn.f64 	%fd2376, %fd2375, %fd2375, %fd2374;
	ld.f64 	%fd2377, [%rd759+48];
	fma.rn.f64 	%fd2378, %fd2377, %fd2377, %fd2376;
	ld.f64 	%fd2379, [%rd759+56];
	fma.rn.f64 	%fd2380, %fd2379, %fd2379, %fd2378;
	ld.f64 	%fd2381, [%rd759+64];
	fma.rn.f64 	%fd2382, %fd2381, %fd2381, %fd2380;
	ld.f64 	%fd2383, [%rd759+72];
	fma.rn.f64 	%fd2384, %fd2383, %fd2383, %fd2382;
	ld.f64 	%fd2385, [%rd759+80];
	fma.rn.f64 	%fd2386, %fd2385, %fd2385, %fd2384;
	ld.f64 	%fd2387, [%rd759+88];
	fma.rn.f64 	%fd2388, %fd2387, %fd2387, %fd2386;
	ld.f64 	%fd2389, [%rd759+96];
	fma.rn.f64 	%fd2390, %fd2389, %fd2389, %fd2388;
	ld.f64 	%fd2391, [%rd759+104];
	fma.rn.f64 	%fd2392, %fd2391, %fd2391, %fd2390;
	ld.f64 	%fd2393, [%rd759+112];
	fma.rn.f64 	%fd2394, %fd2393, %fd2393, %fd2392;
	ld.f64 	%fd2395, [%rd759+120];
	fma.rn.f64 	%fd3096, %fd2395, %fd2395, %fd2394;
	add.s32 	%r1075, %r1075, 16;
	and.b32  	%r1077, %r4, 2147483632;
	setp.ne.s32 	%p345, %r1075, %r1077;
	@%p345 bra 	$L__BB0_403;
$L__BB0_404:
	and.b32  	%r341, %r4, 15;
	setp.eq.s32 	%p346, %r341, 0;
	@%p346 bra 	$L__BB0_414;
	add.s32 	%r821, %r341, -1;
	setp.lt.u32 	%p347, %r821, 7;
	@%p347 bra 	$L__BB0_407;
	mul.wide.u32 	%rd760, %r1077, 8;
	add.s64 	%rd761, %rd664, %rd760;
	ld.f64 	%fd2397, [%rd761];
	fma.rn.f64 	%fd2398, %fd2397, %fd2397, %fd3096;
	ld.f64 	%fd2399, [%rd761+8];
	fma.rn.f64 	%fd2400, %fd2399, %fd2399, %fd2398;
	ld.f64 	%fd2401, [%rd761+16];
	fma.rn.f64 	%fd2402, %fd2401, %fd2401, %fd2400;
	ld.f64 	%fd2403, [%rd761+24];
	fma.rn.f64 	%fd2404, %fd2403, %fd2403, %fd2402;
	ld.f64 	%fd2405, [%rd761+32];
	fma.rn.f64 	%fd2406, %fd2405, %fd2405, %fd2404;
	ld.f64 	%fd2407, [%rd761+40];
	fma.rn.f64 	%fd2408, %fd2407, %fd2407, %fd2406;
	ld.f64 	%fd2409, [%rd761+48];
	fma.rn.f64 	%fd2410, %fd2409, %fd2409, %fd2408;
	ld.f64 	%fd2411, [%rd761+56];
	fma.rn.f64 	%fd3096, %fd2411, %fd2411, %fd2410;
	add.s32 	%r1077, %r1077, 8;
$L__BB0_407:
	and.b32  	%r344, %r4, 7;
	setp.eq.s32 	%p348, %r344, 0;
	@%p348 bra 	$L__BB0_414;
	add.s32 	%r822, %r344, -1;
	setp.lt.u32 	%p349, %r822, 3;
	@%p349 bra 	$L__BB0_410;
	mul.wide.u32 	%rd762, %r1077, 8;
	add.s64 	%rd763, %rd664, %rd762;
	ld.f64 	%fd2413, [%rd763];
	fma.rn.f64 	%fd2414, %fd2413, %fd2413, %fd3096;
	ld.f64 	%fd2415, [%rd763+8];
	fma.rn.f64 	%fd2416, %fd2415, %fd2415, %fd2414;
	ld.f64 	%fd2417, [%rd763+16];
	fma.rn.f64 	%fd2418, %fd2417, %fd2417, %fd2416;
	ld.f64 	%fd2419, [%rd763+24];
	fma.rn.f64 	%fd3096, %fd2419, %fd2419, %fd2418;
	add.s32 	%r1077, %r1077, 4;
$L__BB0_410:
	and.b32  	%r347, %r4, 3;
	setp.eq.s32 	%p350, %r347, 0;
	@%p350 bra 	$L__BB0_414;
	setp.eq.s32 	%p351, %r347, 1;
	mul.wide.u32 	%rd764, %r1077, 8;
	add.s64 	%rd100, %rd664, %rd764;
	ld.f64 	%fd2420, [%rd100];
	fma.rn.f64 	%fd3096, %fd2420, %fd2420, %fd3096;
	@%p351 bra 	$L__BB0_414;
	setp.eq.s32 	%p352, %r347, 2;
	ld.f64 	%fd2421, [%rd100+8];
	fma.rn.f64 	%fd3096, %fd2421, %fd2421, %fd3096;
	@%p352 bra 	$L__BB0_414;
	ld.f64 	%fd2422, [%rd100+16];
	fma.rn.f64 	%fd3096, %fd2422, %fd2422, %fd3096;
$L__BB0_414:
	mul.f64 	%fd3097, %fd3096, 0d3FE0000000000000;
$L__BB0_415:
	setp.lt.s32 	%p353, %r4, 1;
	mov.f64 	%fd3109, 0d0000000000000000;
	@%p353 bra 	$L__BB0_448;
	setp.eq.s32 	%p354, %r4, 1;
	mov.b64 	%rd988, 0;
	@%p354 bra 	$L__BB0_428;
	mov.b32 	%r1080, 0;
$L__BB0_418:
	mul.wide.u32 	%rd766, %r1080, 8;
	add.s64 	%rd767, %rd151, %rd766;
	ld.f64 	%fd384, [%rd767];
	ld.f64 	%fd385, [%rd730];
	add.s64 	%rd768, %rd141, %rd766;
	ld.f64 	%fd2424, [%rd768];
	ld.f64 	%fd2425, [%rd730+8];
	add.f64 	%fd386, %fd2424, %fd2425;
	abs.f64 	%fd387, %fd386;
	setp.neu.f64 	%p355, %fd387, 0d7FF0000000000000;
	@%p355 bra 	$L__BB0_453;
	mov.f64 	%fd2431, 0d0000000000000000;
	mul.rn.f64 	%fd3099, %fd386, %fd2431;
	mov.b32 	%r1081, 0;
	bra.uni 	$L__BB0_455;
$L__BB0_420:
	mul.f64 	%fd2268, %fd346, 0d3FE45F306DC9C883;
	cvt.rni.s32.f64 	%r1073, %fd2268;
	cvt.rn.f64.s32 	%fd2269, %r1073;
	fma.rn.f64 	%fd2270, %fd2269, 0dBFF921FB54442D18, %fd346;
	fma.rn.f64 	%fd2271, %fd2269, 0dBC91A62633145C00, %fd2270;
	fma.rn.f64 	%fd3087, %fd2269, 0dB97B839A252049C0, %fd2271;
	setp.ltu.f64 	%p330, %fd347, 0d41E0000000000000;
	@%p330 bra 	$L__BB0_422;
	{ // callseq 73, 0
	.param .b64 param0;
	st.param.f64 	[param0], %fd346;
	.param .align 16 .b8 retval0[16];
	call.uni (retval0), 
	__internal_trig_reduction_slowpathd, 
	(
	param0
	);
	ld.param.f64 	%fd3087, [retval0];
	ld.param.b32 	%r1073, [retval0+8];
	} // callseq 73
$L__BB0_422:
	shl.b32 	%r803, %r1073, 6;
	cvt.u64.u32 	%rd741, %r803;
	and.b64  	%rd742, %rd741, 64;
	mov.u64 	%rd743, __cudart_sin_cos_coeffs;
	add.s64 	%rd744, %rd743, %rd742;
	mul.rn.f64 	%fd2274, %fd3087, %fd3087;
	and.b32  	%r804, %r1073, 1;
	setp.eq.b32 	%p331, %r804, 1;
	selp.f64 	%fd2275, 0dBDA8FF8320FD8164, 0d3DE5DB65F9785EBA, %p331;
	ld.global.nc.v2.f64 	{%fd2276, %fd2277}, [%rd744];
	fma.rn.f64 	%fd2278, %fd2275, %fd2274, %fd2276;
	fma.rn.f64 	%fd2279, %fd2278, %fd2274, %fd2277;
	ld.global.nc.v2.f64 	{%fd2280, %fd2281}, [%rd744+16];
	fma.rn.f64 	%fd2282, %fd2279, %fd2274, %fd2280;
	fma.rn.f64 	%fd2283, %fd2282, %fd2274, %fd2281;
	ld.global.nc.v2.f64 	{%fd2284, %fd2285}, [%rd744+32];
	fma.rn.f64 	%fd2286, %fd2283, %fd2274, %fd2284;
	fma.rn.f64 	%fd2287, %fd2286, %fd2274, %fd2285;
	fma.rn.f64 	%fd2288, %fd2287, %fd3087, %fd3087;
	fma.rn.f64 	%fd2289, %fd2287, %fd2274, 0d3FF0000000000000;
	selp.f64 	%fd2290, %fd2289, %fd2288, %p331;
	and.b32  	%r805, %r1073, 2;
	setp.eq.s32 	%p332, %r805, 0;
	mov.f64 	%fd2291, 0d0000000000000000;
	sub.f64 	%fd2292, %fd2291, %fd2290;
	selp.f64 	%fd2293, %fd2290, %fd2292, %p332;
	mul.f64 	%fd2294, %fd345, %fd2293;
	sub.f64 	%fd2295, %fd344, %fd2294;
	ld.f64 	%fd2296, [%rd729+16];
	sub.f64 	%fd2297, %fd2295, %fd2296;
	st.f64 	[%rd987+-8], %fd2297;
	ld.f64 	%fd352, [%rd985];
	ld.f64 	%fd353, [%rd729];
	ld.f64 	%fd2298, [%rd986];
	ld.f64 	%fd2299, [%rd729+8];
	add.f64 	%fd354, %fd2298, %fd2299;
	abs.f64 	%fd355, %fd354;
	setp.eq.f64 	%p333, %fd355, 0d7FF0000000000000;
	@%p333 bra 	$L__BB0_425;
	mul.f64 	%fd2300, %fd354, 0d3FE45F306DC9C883;
	cvt.rni.s32.f64 	%r1074, %fd2300;
	cvt.rn.f64.s32 	%fd2301, %r1074;
	fma.rn.f64 	%fd2302, %fd2301, 0dBFF921FB54442D18, %fd354;
	fma.rn.f64 	%fd2303, %fd2301, 0dBC91A62633145C00, %fd2302;
	fma.rn.f64 	%fd3088, %fd2301, 0dB97B839A252049C0, %fd2303;
	setp.ltu.f64 	%p334, %fd355, 0d41E0000000000000;
	@%p334 bra 	$L__BB0_426;
	{ // callseq 74, 0
	.param .b64 param0;
	st.param.f64 	[param0], %fd354;
	.param .align 16 .b8 retval0[16];
	call.uni (retval0), 
	__internal_trig_reduction_slowpathd, 
	(
	param0
	);
	ld.param.f64 	%fd3088, [retval0];
	ld.param.b32 	%r1074, [retval0+8];
	} // callseq 74
	bra.uni 	$L__BB0_426;
$L__BB0_425:
	mov.f64 	%fd2305, 0d0000000000000000;
	mul.rn.f64 	%fd3088, %fd354, %fd2305;
	mov.b32 	%r1074, 0;
$L__BB0_426:
	shl.b32 	%r808, %r1074, 6;
	cvt.u64.u32 	%rd745, %r808;
	and.b64  	%rd746, %rd745, 64;
	mov.u64 	%rd747, __cudart_sin_cos_coeffs;
	add.s64 	%rd748, %rd747, %rd746;
	mul.rn.f64 	%fd2306, %fd3088, %fd3088;
	and.b32  	%r809, %r1074, 1;
	setp.eq.b32 	%p335, %r809, 1;
	selp.f64 	%fd2307, 0dBDA8FF8320FD8164, 0d3DE5DB65F9785EBA, %p335;
	ld.global.nc.v2.f64 	{%fd2308, %fd2309}, [%rd748];
	fma.rn.f64 	%fd2310, %fd2307, %fd2306, %fd2308;
	fma.rn.f64 	%fd2311, %fd2310, %fd2306, %fd2309;
	ld.global.nc.v2.f64 	{%fd2312, %fd2313}, [%rd748+16];
	fma.rn.f64 	%fd2314, %fd2311, %fd2306, %fd2312;
	fma.rn.f64 	%fd2315, %fd2314, %fd2306, %fd2313;
	ld.global.nc.v2.f64 	{%fd2316, %fd2317}, [%rd748+32];
	fma.rn.f64 	%fd2318, %fd2315, %fd2306, %fd2316;
	fma.rn.f64 	%fd2319, %fd2318, %fd2306, %fd2317;
	fma.rn.f64 	%fd2320, %fd2319, %fd3088, %fd3088;
	fma.rn.f64 	%fd2321, %fd2319, %fd2306, 0d3FF0000000000000;
	selp.f64 	%fd2322, %fd2321, %fd2320, %p335;
	and.b32  	%r810, %r1074, 2;
	setp.eq.s32 	%p336, %r810, 0;
	mov.f64 	%fd2323, 0d0000000000000000;
	sub.f64 	%fd2324, %fd2323, %fd2322;
	selp.f64 	%fd2325, %fd2322, %fd2324, %p336;
	mul.f64 	%fd2326, %fd353, %fd2325;
	sub.f64 	%fd2327, %fd352, %fd2326;
	ld.f64 	%fd2328, [%rd729+16];
	sub.f64 	%fd2329, %fd2327, %fd2328;
	st.f64 	[%rd987], %fd2329;
	add.s32 	%r1072, %r1072, 2;
	add.s64 	%rd987, %rd987, 16;
	add.s64 	%rd986, %rd986, 16;
	add.s64 	%rd985, %rd985, 16;
	setp.eq.s32 	%p337, %r1072, 0;
	@%p337 bra 	$L__BB0_394;
	bra.uni 	$L__BB0_392;
$L__BB0_427:
	cvt.u64.u32 	%rd988, %r359;
$L__BB0_428:
	and.b32  	%r834, %r4, 1;
	setp.eq.b32 	%p364, %r834, 1;
	not.pred 	%p365, %p364;
	@%p365 bra 	$L__BB0_434;
	shl.b64 	%rd783, %rd988, 3;
	add.s64 	%rd784, %rd151, %rd783;
	ld.f64 	%fd376, [%rd784];
	ld.f64 	%fd377, [%rd730];
	add.s64 	%rd785, %rd141, %rd783;
	ld.f64 	%fd2488, [%rd785];
	ld.f64 	%fd2489, [%rd730+8];
	add.f64 	%fd378, %fd2488, %fd2489;
	abs.f64 	%fd379, %fd378;
	setp.eq.f64 	%p366, %fd379, 0d7FF0000000000000;
	@%p366 bra 	$L__BB0_432;
	mul.f64 	%fd2490, %fd378, 0d3FE45F306DC9C883;
	cvt.rni.s32.f64 	%r1079, %fd2490;
	cvt.rn.f64.s32 	%fd2491, %r1079;
	fma.rn.f64 	%fd2492, %fd2491, 0dBFF921FB54442D18, %fd378;
	fma.rn.f64 	%fd2493, %fd2491, 0dBC91A62633145C00, %fd2492;
	fma.rn.f64 	%fd3098, %fd2491, 0dB97B839A252049C0, %fd2493;
	setp.ltu.f64 	%p367, %fd379, 0d41E0000000000000;
	@%p367 bra 	$L__BB0_433;
	{ // callseq 78, 0
	.param .b64 param0;
	st.param.f64 	[param0], %fd378;
	.param .align 16 .b8 retval0[16];
	call.uni (retval0), 
	__internal_trig_reduction_slowpathd, 
	(
	param0
	);
	ld.param.f64 	%fd3098, [retval0];
	ld.param.b32 	%r1079, [retval0+8];
	} // callseq 78
	bra.uni 	$L__BB0_433;
$L__BB0_432:
	mov.f64 	%fd2495, 0d0000000000000000;
	mul.rn.f64 	%fd3098, %fd378, %fd2495;
	mov.b32 	%r1079, 0;
$L__BB0_433:
	shl.b32 	%r837, %r1079, 6;
	cvt.u64.u32 	%rd786, %r837;
	and.b64  	%rd787, %rd786, 64;
	mov.u64 	%rd788, __cudart_sin_cos_coeffs;
	add.s64 	%rd789, %rd788, %rd787;
	mul.rn.f64 	%fd2496, %fd3098, %fd3098;
	and.b32  	%r838, %r1079, 1;
	setp.eq.b32 	%p368, %r838, 1;
	selp.f64 	%fd2497, 0dBDA8FF8320FD8164, 0d3DE5DB65F9785EBA, %p368;
	ld.global.nc.v2.f64 	{%fd2498, %fd2499}, [%rd789];
	fma.rn.f64 	%fd2500, %fd2497, %fd2496, %fd2498;
	fma.rn.f64 	%fd2501, %fd2500, %fd2496, %fd2499;
	ld.global.nc.v2.f64 	{%fd2502, %fd2503}, [%rd789+16];
	fma.rn.f64 	%fd2504, %fd2501, %fd2496, %fd2502;
	fma.rn.f64 	%fd2505, %fd2504, %fd2496, %fd2503;
	ld.global.nc.v2.f64 	{%fd2506, %fd2507}, [%rd789+32];
	fma.rn.f64 	%fd2508, %fd2505, %fd2496, %fd2506;
	fma.rn.f64 	%fd2509, %fd2508, %fd2496, %fd2507;
	fma.rn.f64 	%fd2510, %fd2509, %fd3098, %fd3098;
	fma.rn.f64 	%fd2511, %fd2509, %fd2496, 0d3FF0000000000000;
	selp.f64 	%fd2512, %fd2511, %fd2510, %p368;
	and.b32  	%r839, %r1079, 2;
	setp.eq.s32 	%p369, %r839, 0;
	mov.f64 	%fd2513, 0d0000000000000000;
	sub.f64 	%fd2514, %fd2513, %fd2512;
	selp.f64 	%fd2515, %fd2512, %fd2514, %p369;
	mul.f64 	%fd2516, %fd377, %fd2515;
	sub.f64 	%fd2517, %fd376, %fd2516;
	ld.f64 	%fd2518, [%rd730+16];
	sub.f64 	%fd2519, %fd2517, %fd2518;
	add.s64 	%rd791, %rd664, %rd783;
	st.f64 	[%rd791], %fd2519;
$L__BB0_434:
	add.s32 	%r841, %r4, -1;
	setp.lt.u32 	%p370, %r841, 15;
	mov.f64 	%fd3108, 0d0000000000000000;
	mov.b32 	%r1085, 0;
	@%p370 bra 	$L__BB0_437;
	mov.f64 	%fd3108, 0d0000000000000000;
	mov.b32 	%r1083, 0;
$L__BB0_436:
	.pragma "nounroll";
	mul.wide.u32 	%rd792, %r1083, 8;
	add.s64 	%rd793, %rd664, %rd792;
	ld.f64 	%fd2523, [%rd793];
	fma.rn.f64 	%fd2524, %fd2523, %fd2523, %fd3108;
	ld.f64 	%fd2525, [%rd793+8];
	fma.rn.f64 	%fd2526, %fd2525, %fd2525, %fd2524;
	ld.f64 	%fd2527, [%rd793+16];
	fma.rn.f64 	%fd2528, %fd2527, %fd2527, %fd2526;
	ld.f64 	%fd2529, [%rd793+24];
	fma.rn.f64 	%fd2530, %fd2529, %fd2529, %fd2528;
	ld.f64 	%fd2531, [%rd793+32];
	fma.rn.f64 	%fd2532, %fd2531, %fd2531, %fd2530;
	ld.f64 	%fd2533, [%rd793+40];
	fma.rn.f64 	%fd2534, %fd2533, %fd2533, %fd2532;
	ld.f64 	%fd2535, [%rd793+48];
	fma.rn.f64 	%fd2536, %fd2535, %fd2535, %fd2534;
	ld.f64 	%fd2537, [%rd793+56];
	fma.rn.f64 	%fd2538, %fd2537, %fd2537, %fd2536;
	ld.f64 	%fd2539, [%rd793+64];
	fma.rn.f64 	%fd2540, %fd2539, %fd2539, %fd2538;
	ld.f64 	%fd2541, [%rd793+72];
	fma.rn.f64 	%fd2542, %fd2541, %fd2541, %fd2540;
	ld.f64 	%fd2543, [%rd793+80];
	fma.rn.f64 	%fd2544, %fd2543, %fd2543, %fd2542;
	ld.f64 	%fd2545, [%rd793+88];
	fma.rn.f64 	%fd2546, %fd2545, %fd2545, %fd2544;
	ld.f64 	%fd2547, [%rd793+96];
	fma.rn.f64 	%fd2548, %fd2547, %fd2547, %fd2546;
	ld.f64 	%fd2549, [%rd793+104];
	fma.rn.f64 	%fd2550, %fd2549, %fd2549, %fd2548;
	ld.f64 	%fd2551, [%rd793+112];
	fma.rn.f64 	%fd2552, %fd2551, %fd2551, %fd2550;
	ld.f64 	%fd2553, [%rd793+120];
	fma.rn.f64 	%fd3108, %fd2553, %fd2553, %fd2552;
	add.s32 	%r1083, %r1083, 16;
	and.b32  	%r1085, %r4, 2147483632;
	setp.ne.s32 	%p371, %r1083, %r1085;
	@%p371 bra 	$L__BB0_436;
$L__BB0_437:
	and.b32  	%r364, %r4, 15;
	setp.eq.s32 	%p372, %r364, 0;
	@%p372 bra 	$L__BB0_447;
	add.s32 	%r843, %r364, -1;
	setp.lt.u32 	%p373, %r843, 7;
	@%p373 bra 	$L__BB0_440;
	mul.wide.u32 	%rd794, %r1085, 8;
	add.s64 	%rd795, %rd664, %rd794;
	ld.f64 	%fd2555, [%rd795];
	fma.rn.f64 	%fd2556, %fd2555, %fd2555, %fd3108;
	ld.f64 	%fd2557, [%rd795+8];
	fma.rn.f64 	%fd2558, %fd2557, %fd2557, %fd2556;
	ld.f64 	%fd2559, [%rd795+16];
	fma.rn.f64 	%fd2560, %fd2559, %fd2559, %fd2558;
	ld.f64 	%fd2561, [%rd795+24];
	fma.rn.f64 	%fd2562, %fd2561, %fd2561, %fd2560;
	ld.f64 	%fd2563, [%rd795+32];
	fma.rn.f64 	%fd2564, %fd2563, %fd2563, %fd2562;
	ld.f64 	%fd2565, [%rd795+40];
	fma.rn.f64 	%fd2566, %fd2565, %fd2565, %fd2564;
	ld.f64 	%fd2567, [%rd795+48];
	fma.rn.f64 	%fd2568, %fd2567, %fd2567, %fd2566;
	ld.f64 	%fd2569, [%rd795+56];
	fma.rn.f64 	%fd3108, %fd2569, %fd2569, %fd2568;
	add.s32 	%r1085, %r1085, 8;
$L__BB0_440:
	and.b32  	%r367, %r4, 7;
	setp.eq.s32 	%p374, %r367, 0;
	@%p374 bra 	$L__BB0_447;
	add.s32 	%r844, %r367, -1;
	setp.lt.u32 	%p375, %r844, 3;
	@%p375 bra 	$L__BB0_443;
	mul.wide.u32 	%rd796, %r1085, 8;
	add.s64 	%rd797, %rd664, %rd796;
	ld.f64 	%fd2571, [%rd797];
	fma.rn.f64 	%fd2572, %fd2571, %fd2571, %fd3108;
	ld.f64 	%fd2573, [%rd797+8];
	fma.rn.f64 	%fd2574, %fd2573, %fd2573, %fd2572;
	ld.f64 	%fd2575, [%rd797+16];
	fma.rn.f64 	%fd2576, %fd2575, %fd2575, %fd2574;
	ld.f64 	%fd2577, [%rd797+24];
	fma.rn.f64 	%fd3108, %fd2577, %fd2577, %fd2576;
	add.s32 	%r1085, %r1085, 4;
$L__BB0_443:
	and.b32  	%r370, %r4, 3;
	setp.eq.s32 	%p376, %r370, 0;
	@%p376 bra 	$L__BB0_447;
	setp.eq.s32 	%p377, %r370, 1;
	mul.wide.u32 	%rd798, %r1085, 8;
	add.s64 	%rd103, %rd664, %rd798;
	ld.f64 	%fd2578, [%rd103];
	fma.rn.f64 	%fd3108, %fd2578, %fd2578, %fd3108;
	@%p377 bra 	$L__BB0_447;
	setp.eq.s32 	%p378, %r370, 2;
	ld.f64 	%fd2579, [%rd103+8];
	fma.rn.f64 	%fd3108, %fd2579, %fd2579, %fd3108;
	@%p378 bra 	$L__BB0_447;
	ld.f64 	%fd2580, [%rd103+16];
	fma.rn.f64 	%fd3108, %fd2580, %fd2580, %fd3108;
$L__BB0_447:
	mul.f64 	%fd3109, %fd3108, 0d3FE0000000000000;
$L__BB0_448:
	ld.f64 	%fd2581, [%rd736];
	st.f64 	[%rd737], %fd2581;
	ld.f64 	%fd2582, [%rd736+8];
	st.f64 	[%rd737+8], %fd2582;
	ld.f64 	%fd2583, [%rd736+16];
	st.f64 	[%rd737+16], %fd2583;
	mov.b64 	%rd799, 0;
	st.u64 	[%rd738], %rd799;
	st.u64 	[%rd738+8], %rd799;
	st.u64 	[%rd738+16], %rd799;
	ld.f64 	%fd2584, [%rd737];
	mul.f64 	%fd2585, %fd3127, %fd2584;
	ld.f64 	%fd2586, [%rd698];
	sub.f64 	%fd2587, %fd2585, %fd2586;
	st.f64 	[%rd738], %fd2587;
	ld.f64 	%fd2588, [%rd737+8];
	mul.f64 	%fd2589, %fd3127, %fd2588;
	ld.f64 	%fd2590, [%rd698+8];
	sub.f64 	%fd2591, %fd2589, %fd2590;
	st.f64 	[%rd738+8], %fd2591;
	ld.f64 	%fd2592, [%rd737+16];
	mul.f64 	%fd2593, %fd3127, %fd2592;
	ld.f64 	%fd2594, [%rd698+16];
	sub.f64 	%fd2595, %fd2593, %fd2594;
	st.f64 	[%rd738+16], %fd2595;
	ld.f64 	%fd2596, [%rd736];
	fma.rn.f64 	%fd2597, %fd2596, %fd2587, 0d0000000000000000;
	ld.f64 	%fd2598, [%rd736+8];
	fma.rn.f64 	%fd2599, %fd2598, %fd2591, %fd2597;
	ld.f64 	%fd2600, [%rd736+16];
	fma.rn.f64 	%fd2601, %fd2600, %fd2595, %fd2599;
	mul.f64 	%fd2602, %fd2601, 0d3FE0000000000000;
	sub.f64 	%fd2603, %fd3097, %fd3109;
	div.rn.f64 	%fd416, %fd2603, %fd2602;
	setp.leu.f64 	%p379, %fd416, 0d0000000000000000;
	@%p379 bra 	$L__BB0_542;
	setp.lt.s32 	%p381, %r4, 1;
	ld.f64 	%fd2605, [%rd730];
	st.f64 	[%rd729], %fd2605;
	ld.f64 	%fd2606, [%rd730+8];
	st.f64 	[%rd729+8], %fd2606;
	ld.f64 	%fd2607, [%rd730+16];
	st.f64 	[%rd729+16], %fd2607;
	@%p381 bra 	$L__BB0_491;
	mov.b32 	%r1087, 0;
$L__BB0_451:
	mul.wide.u32 	%rd801, %r1087, 8;
	add.s64 	%rd802, %rd141, %rd801;
	ld.f64 	%fd2608, [%rd802];
	ld.f64 	%fd2609, [%rd729+8];
	add.f64 	%fd417, %fd2608, %fd2609;
	abs.f64 	%fd418, %fd417;
	setp.neu.f64 	%p382, %fd418, 0d7FF0000000000000;
	@%p382 bra 	$L__BB0_483;
	mov.f64 	%fd2615, 0d0000000000000000;
	mul.rn.f64 	%fd3110, %fd417, %fd2615;
	mov.b32 	%r1088, 0;
	bra.uni 	$L__BB0_485;
$L__BB0_453:
	mul.f64 	%fd2426, %fd386, 0d3FE45F306DC9C883;
	cvt.rni.s32.f64 	%r1081, %fd2426;
	cvt.rn.f64.s32 	%fd2427, %r1081;
	fma.rn.f64 	%fd2428, %fd2427, 0dBFF921FB54442D18, %fd386;
	fma.rn.f64 	%fd2429, %fd2427, 0dBC91A62633145C00, %fd2428;
	fma.rn.f64 	%fd3099, %fd2427, 0dB97B839A252049C0, %fd2429;
	setp.ltu.f64 	%p356, %fd387, 0d41E0000000000000;
	@%p356 bra 	$L__BB0_455;
	{ // callseq 76, 0
	.param .b64 param0;
	st.param.f64 	[param0], %fd386;
	.param .align 16 .b8 retval0[16];
	call.uni (retval0), 
	__internal_trig_reduction_slowpathd, 
	(
	param0
	);
	ld.param.f64 	%fd3099, [retval0];
	ld.param.b32 	%r1081, [retval0+8];
	} // callseq 76
$L__BB0_455:
	shl.b32 	%r826, %r1081, 6;
	cvt.u64.u32 	%rd769, %r826;
	and.b64  	%rd770, %rd769, 64;
	mov.u64 	%rd771, __cudart_sin_cos_coeffs;
	add.s64 	%rd772, %rd771, %rd770;
	mul.rn.f64 	%fd2432, %fd3099, %fd3099;
	and.b32  	%r827, %r1081, 1;
	setp.eq.b32 	%p357, %r827, 1;
	selp.f64 	%fd2433, 0dBDA8FF8320FD8164, 0d3DE5DB65F9785EBA, %p357;
	ld.global.nc.v2.f64 	{%fd2434, %fd2435}, [%rd772];
	fma.rn.f64 	%fd2436, %fd2433, %fd2432, %fd2434;
	fma.rn.f64 	%fd2437, %fd2436, %fd2432, %fd2435;
	ld.global.nc.v2.f64 	{%fd2438, %fd2439}, [%rd772+16];
	fma.rn.f64 	%fd2440, %fd2437, %fd2432, %fd2438;
	fma.rn.f64 	%fd2441, %fd2440, %fd2432, %fd2439;
	ld.global.nc.v2.f64 	{%fd2442, %fd2443}, [%rd772+32];
	fma.rn.f64 	%fd2444, %fd2441, %fd2432, %fd2442;
	fma.rn.f64 	%fd2445, %fd2444, %fd2432, %fd2443;
	fma.rn.f64 	%fd2446, %fd2445, %fd3099, %fd3099;
	fma.rn.f64 	%fd2447, %fd2445, %fd2432, 0d3FF0000000000000;
	selp.f64 	%fd2448, %fd2447, %fd2446, %p357;
	and.b32  	%r828, %r1081, 2;
	setp.eq.s32 	%p358, %r828, 0;
	mov.f64 	%fd2449, 0d0000000000000000;
	sub.f64 	%fd2450, %fd2449, %fd2448;
	selp.f64 	%fd2451, %fd2448, %fd2450, %p358;
	mul.f64 	%fd2452, %fd385, %fd2451;
	sub.f64 	%fd2453, %fd384, %fd2452;
	ld.f64 	%fd2454, [%rd730+16];
	sub.f64 	%fd2455, %fd2453, %fd2454;
	add.s64 	%rd774, %rd664, %rd766;
	st.f64 	[%rd774], %fd2455;
	add.s64 	%rd775, %rd151, %rd766;
	ld.f64 	%fd392, [%rd775+8];
	ld.f64 	%fd393, [%rd730];
	add.s64 	%rd776, %rd141, %rd766;
	ld.f64 	%fd2456, [%rd776+8];
	ld.f64 	%fd2457, [%rd730+8];
	add.f64 	%fd394, %fd2456, %fd2457;
	abs.f64 	%fd395, %fd394;
	setp.eq.f64 	%p359, %fd395, 0d7FF0000000000000;
	@%p359 bra 	$L__BB0_458;
	mul.f64 	%fd2458, %fd394, 0d3FE45F306DC9C883;
	cvt.rni.s32.f64 	%r1082, %fd2458;
	cvt.rn.f64.s32 	%fd2459, %r1082;
	fma.rn.f64 	%fd2460, %fd2459, 0dBFF921FB54442D18, %fd394;
	fma.rn.f64 	%fd2461, %fd2459, 0dBC91A62633145C00, %fd2460;
	fma.rn.f64 	%fd3100, %fd2459, 0dB97B839A252049C0, %fd2461;
	setp.ltu.f64 	%p360, %fd395, 0d41E0000000000000;
	@%p360 bra 	$L__BB0_459;
	{ // callseq 77, 0
	.param .b64 param0;
	st.param.f64 	[param0], %fd394;
	.param .align 16 .b8 retval0[16];
	call.uni (retval0), 
	__internal_trig_reduction_slowpathd, 
	(
	param0
	);
	ld.param.f64 	%fd3100, [retval0];
	ld.param.b32 	%r1082, [retval0+8];
	} // callseq 77
	bra.uni 	$L__BB0_459;
$L__BB0_458:
	mov.f64 	%fd2463, 0d0000000000000000;
	mul.rn.f64 	%fd3100, %fd394, %fd2463;
	mov.b32 	%r1082, 0;
$L__BB0_459:
	shl.b32 	%r831, %r1082, 6;
	cvt.u64.u32 	%rd777, %r831;
	and.b64  	%rd778, %rd777, 64;
	add.s64 	%rd780, %rd771, %rd778;
	mul.rn.f64 	%fd2464, %fd3100, %fd3100;
	and.b32  	%r832, %r1082, 1;
	setp.eq.b32 	%p361, %r832, 1;
	selp.f64 	%fd2465, 0dBDA8FF8320FD8164, 0d3DE5DB65F9785EBA, %p361;
	ld.global.nc.v2.f64 	{%fd2466, %fd2467}, [%rd780];
	fma.rn.f64 	%fd2468, %fd2465, %fd2464, %fd2466;
	fma.rn.f64 	%fd2469, %fd2468, %fd2464, %fd2467;
	ld.global.nc.v2.f64 	{%fd2470, %fd2471}, [%rd780+16];
	fma.rn.f64 	%fd2472, %fd2469, %fd2464, %fd2470;
	fma.rn.f64 	%fd2473, %fd2472, %fd2464, %fd2471;
	ld.global.nc.v2.f64 	{%fd2474, %fd2475}, [%rd780+32];
	fma.rn.f64 	%fd2476, %fd2473, %fd2464, %fd2474;
	fma.rn.f64 	%fd2477, %fd2476, %fd2464, %fd2475;
	fma.rn.f64 	%fd2478, %fd2477, %fd3100, %fd3100;
	fma.rn.f64 	%fd2479, %fd2477, %fd2464, 0d3FF0000000000000;
	selp.f64 	%fd2480, %fd2479, %fd2478, %p361;
	and.b32  	%r833, %r1082, 2;
	setp.eq.s32 	%p362, %r833, 0;
	mov.f64 	%fd2481, 0d0000000000000000;
	sub.f64 	%fd2482, %fd2481, %fd2480;
	selp.f64 	%fd2483, %fd2480, %fd2482, %p362;
	mul.f64 	%fd2484, %fd393, %fd2483;
	sub.f64 	%fd2485, %fd392, %fd2484;
	ld.f64 	%fd2486, [%rd730+16];
	sub.f64 	%fd2487, %fd2485, %fd2486;
	mul.wide.u32 	%rd781, %r1080, 8;
	add.s64 	%rd782, %rd664, %rd781;
	st.f64 	[%rd782+8], %fd2487;
	add.s32 	%r1080, %r1080, 2;
	and.b32  	%r359, %r4, 2147483646;
	setp.eq.s32 	%p363, %r1080, %r359;
	@%p363 bra 	$L__BB0_427;
	bra.uni 	$L__BB0_418;
$L__BB0_460:
	add.s32 	%r859, %r4, -1;
	setp.lt.u32 	%p391, %r859, 3;
	mov.b32 	%r1092, 0;
	@%p391 bra 	$L__BB0_463;
	mov.b32 	%r1093, 0;
$L__BB0_462:
	.pragma "nounroll";
	mul.lo.s32 	%r861, %r1093, 3;
	mul.wide.u32 	%rd818, %r861, 8;
	add.s64 	%rd819, %rd572, %rd818;
	ld.f64 	%fd2667, [%rd819];
	mul.wide.u32 	%rd820, %r1093, 8;
	add.s64 	%rd821, %rd584, %rd820;
	st.f64 	[%rd821], %fd2667;
	ld.f64 	%fd2668, [%rd819+8];
	add.s32 	%r862, %r4, %r1093;
	mul.wide.u32 	%rd822, %r862, 8;
	add.s64 	%rd823, %rd584, %rd822;
	st.f64 	[%rd823], %fd2668;
	ld.f64 	%fd2669, [%rd819+16];
	add.s32 	%r863, %r862, %r4;
	mul.wide.u32 	%rd824, %r863, 8;
	add.s64 	%rd825, %rd584, %rd824;
	st.f64 	[%rd825], %fd2669;
	ld.f64 	%fd2670, [%rd819+24];
	st.f64 	[%rd821+8], %fd2670;
	ld.f64 	%fd2671, [%rd819+32];
	st.f64 	[%rd823+8], %fd2671;
	ld.f64 	%fd2672, [%rd819+40];
	st.f64 	[%rd825+8], %fd2672;
	ld.f64 	%fd2673, [%rd819+48];
	st.f64 	[%rd821+16], %fd2673;
	ld.f64 	%fd2674, [%rd819+56];
	st.f64 	[%rd823+16], %fd2674;
	ld.f64 	%fd2675, [%rd819+64];
	st.f64 	[%rd825+16], %fd2675;
	add.s32 	%r864, %r861, 9;
	mul.wide.u32 	%rd826, %r864, 8;
	add.s64 	%rd827, %rd572, %rd826;
	ld.f64 	%fd2676, [%rd827];
	st.f64 	[%rd821+24], %fd2676;
	ld.f64 	%fd2677, [%rd827+8];
	st.f64 	[%rd823+24], %fd2677;
	ld.f64 	%fd2678, [%rd827+16];
	st.f64 	[%rd825+24], %fd2678;
	add.s32 	%r1093, %r1093, 4;
	and.b32  	%r1092, %r4, 2147483644;
	setp.eq.s32 	%p392, %r1093, %r1092;
	@%p392 bra 	$L__BB0_463;
	bra.uni 	$L__BB0_462;
$L__BB0_463:
	and.b32  	%r382, %r4, 3;
	setp.eq.s32 	%p393, %r382, 0;
	@%p393 bra 	$L__BB0_468;
	setp.eq.s32 	%p394, %r382, 1;
	@%p394 bra 	$L__BB0_466;
	mul.lo.s32 	%r865, %r1092, 3;
	mul.wide.u32 	%rd828, %r865, 8;
	add.s64 	%rd829, %rd572, %rd828;
	ld.f64 	%fd2679, [%rd829];
	mul.wide.u32 	%rd830, %r1092, 8;
	add.s64 	%rd831, %rd584, %rd830;
	st.f64 	[%rd831], %fd2679;
	ld.f64 	%fd2680, [%rd829+8];
	add.s32 	%r866, %r4, %r1092;
	mul.wide.u32 	%rd832, %r866, 8;
	add.s64 	%rd833, %rd584, %rd832;
	st.f64 	[%rd833], %fd2680;
	ld.f64 	%fd2681, [%rd829+16];
	add.s32 	%r867, %r866, %r4;
	mul.wide.u32 	%rd834, %r867, 8;
	add.s64 	%rd835, %rd584, %rd834;
	st.f64 	[%rd835], %fd2681;
	ld.f64 	%fd2682, [%rd829+24];
	st.f64 	[%rd831+8], %fd2682;
	ld.f64 	%fd2683, [%rd829+32];
	mul.wide.u32 	%rd836, %r4, 8;
	add.s64 	%rd837, %rd831, %rd836;
	st.f64 	[%rd837+8], %fd2683;
	ld.f64 	%fd2684, [%rd829+40];
	shl.b32 	%r868, %r4, 1;
	mul.wide.u32 	%rd838, %r868, 8;
	add.s64 	%rd839, %rd831, %rd838;
	st.f64 	[%rd839+8], %fd2684;
	add.s32 	%r1092, %r1092, 2;
$L__BB0_466:
	and.b32  	%r869, %r4, 1;
	setp.eq.b32 	%p395, %r869, 1;
	not.pred 	%p396, %p395;
	@%p396 bra 	$L__BB0_468;
	mul.lo.s32 	%r870, %r1092, 3;
	mul.wide.u32 	%rd840, %r870, 8;
	add.s64 	%rd841, %rd572, %rd840;
	ld.f64 	%fd2685, [%rd841];
	mul.wide.u32 	%rd842, %r1092, 8;
	add.s64 	%rd843, %rd584, %rd842;
	st.f64 	[%rd843], %fd2685;
	ld.f64 	%fd2686, [%rd841+8];
	add.s32 	%r871, %r4, %r1092;
	mul.wide.u32 	%rd844, %r871, 8;
	add.s64 	%rd845, %rd584, %rd844;
	st.f64 	[%rd845], %fd2686;
	ld.f64 	%fd2687, [%rd841+16];
	add.s32 	%r872, %r871, %r4;
	mul.wide.u32 	%rd846, %r872, 8;
	add.s64 	%rd847, %rd584, %rd846;
	st.f64 	[%rd847], %fd2687;
$L__BB0_468:
	mov.b64 	%rd848, 0;
	st.u64 	[%rd615], %rd848;
	st.u64 	[%rd615+8], %rd848;
	st.u64 	[%rd615+16], %rd848;
	st.u64 	[%rd615+24], %rd848;
	st.u64 	[%rd615+32], %rd848;
	st.u64 	[%rd615+40], %rd848;
	st.u64 	[%rd615+48], %rd848;
	st.u64 	[%rd615+56], %rd848;
	st.u64 	[%rd615+64], %rd848;
	mov.b32 	%r1094, 0;
$L__BB0_469:
	mov.b32 	%r1095, 0;
$L__BB0_470:
	setp.lt.u32 	%p397, %r859, 7;
	mad.lo.s32 	%r877, %r1094, 3, %r1095;
	mul.wide.u32 	%rd849, %r877, 8;
	add.s64 	%rd850, %rd615, %rd849;
	ld.f64 	%fd3114, [%rd850];
	mov.b32 	%r1098, 0;
	@%p397 bra 	$L__BB0_473;
	mov.b32 	%r1096, 0;
$L__BB0_472:
	.pragma "nounroll";
	mad.lo.s32 	%r879, %r1094, %r4, %r1096;
	mul.wide.u32 	%rd851, %r879, 8;
	add.s64 	%rd852, %rd584, %rd851;
	ld.f64 	%fd2688, [%rd852];
	mad.lo.s32 	%r880, %r1096, 3, %r1095;
	mul.wide.u32 	%rd853, %r880, 8;
	add.s64 	%rd854, %rd572, %rd853;
	ld.f64 	%fd2689, [%rd854];
	fma.rn.f64 	%fd2690, %fd2688, %fd2689, %fd3114;
	st.f64 	[%rd850], %fd2690;
	ld.f64 	%fd2691, [%rd852+8];
	ld.f64 	%fd2692, [%rd854+24];
	fma.rn.f64 	%fd2693, %fd2691, %fd2692, %fd2690;
	st.f64 	[%rd850], %fd2693;
	ld.f64 	%fd2694, [%rd852+16];
	add.s32 	%r882, %r880, 6;
	mul.wide.u32 	%rd857, %r882, 8;
	add.s64 	%rd858, %rd572, %rd857;
	ld.f64 	%fd2695, [%rd858];
	fma.rn.f64 	%fd2696, %fd2694, %fd2695, %fd2693;
	st.f64 	[%rd850], %fd2696;
	ld.f64 	%fd2697, [%rd852+24];
	add.s32 	%r883, %r880, 9;
	mul.wide.u32 	%rd859, %r883, 8;
	add.s64 	%rd860, %rd572, %rd859;
	ld.f64 	%fd2698, [%rd860];
	fma.rn.f64 	%fd2699, %fd2697, %fd2698, %fd2696;
	st.f64 	[%rd850], %fd2699;
	ld.f64 	%fd2700, [%rd852+32];
	add.s32 	%r884, %r880, 12;
	mul.wide.u32 	%rd861, %r884, 8;
	add.s64 	%rd862, %rd572, %rd861;
	ld.f64 	%fd2701, [%rd862];
	fma.rn.f64 	%fd2702, %fd2700, %fd2701, %fd2699;
	st.f64 	[%rd850], %fd2702;
	ld.f64 	%fd2703, [%rd852+40];
	add.s32 	%r885, %r880, 15;
	mul.wide.u32 	%rd863, %r885, 8;
	add.s64 	%rd864, %rd572, %rd863;
	ld.f64 	%fd2704, [%rd864];
	fma.rn.f64 	%fd2705, %fd2703, %fd2704, %fd2702;
	st.f64 	[%rd850], %fd2705;
	ld.f64 	%fd2706, [%rd852+48];
	add.s32 	%r886, %r880, 18;
	mul.wide.u32 	%rd865, %r886, 8;
	add.s64 	%rd866, %rd572, %rd865;
	ld.f64 	%fd2707, [%rd866];
	fma.rn.f64 	%fd2708, %fd2706, %fd2707, %fd2705;
	st.f64 	[%rd850], %fd2708;
	ld.f64 	%fd2709, [%rd852+56];
	add.s32 	%r887, %r880, 21;
	mul.wide.u32 	%rd867, %r887, 8;
	add.s64 	%rd868, %rd572, %rd867;
	ld.f64 	%fd2710, [%rd868];
	fma.rn.f64 	%fd3114, %fd2709, %fd2710, %fd2708;
	st.f64 	[%rd850], %fd3114;
	add.s32 	%r1096, %r1096, 8;
	and.b32  	%r1098, %r4, 2147483640;
	setp.ne.s32 	%p398, %r1096, %r1098;
	@%p398 bra 	$L__BB0_472;
$L__BB0_473:
	and.b32  	%r394, %r4, 7;
	setp.eq.s32 	%p399, %r394, 0;
	@%p399 bra 	$L__BB0_481;
	mul.lo.s32 	%r395, %r1094, %r4;
	add.s32 	%r889, %r394, -1;
	setp.lt.u32 	%p400, %r889, 3;
	@%p400 bra 	$L__BB0_476;
	add.s32 	%r890, %r1098, %r395;
	mul.wide.u32 	%rd870, %r890, 8;
	add.s64 	%rd871, %rd584, %rd870;
	ld.f64 	%fd2711, [%rd871];
	mad.lo.s32 	%r891, %r1098, 3, %r1095;
	mul.wide.u32 	%rd872, %r891, 8;
	add.s64 	%rd873, %rd572, %rd872;
	ld.f64 	%fd2712, [%rd873];
	fma.rn.f64 	%fd2713, %fd2711, %fd2712, %fd3114;
	st.f64 	[%rd850], %fd2713;
	cvt.u64.u32 	%rd874, %r395;
	cvt.u64.u32 	%rd875, %r1098;
	add.s64 	%rd876, %rd875, %rd874;
	shl.b64 	%rd877, %rd876, 3;
	add.s64 	%rd878, %rd584, %rd877;
	ld.f64 	%fd2714, [%rd878+8];
	add.s32 	%r892, %r891, 3;
	mul.wide.u32 	%rd879, %r892, 8;
	add.s64 	%rd880, %rd572, %rd879;
	ld.f64 	%fd2715, [%rd880];
	fma.rn.f64 	%fd2716, %fd2714, %fd2715, %fd2713;
	st.f64 	[%rd850], %fd2716;
	ld.f64 	%fd2717, [%rd878+16];
	add.s32 	%r893, %r891, 6;
	mul.wide.u32 	%rd881, %r893, 8;
	add.s64 	%rd882, %rd572, %rd881;
	ld.f64 	%fd2718, [%rd882];
	fma.rn.f64 	%fd2719, %fd2717, %fd2718, %fd2716;
	st.f64 	[%rd850], %fd2719;
	ld.f64 	%fd2720, [%rd878+24];
	add.s32 	%r894, %r891, 9;
	mul.wide.u32 	%rd883, %r894, 8;
	add.s64 	%rd884, %rd572, %rd883;
	ld.f64 	%fd2721, [%rd884];
	fma.rn.f64 	%fd3114, %fd2720, %fd2721, %fd2719;
	st.f64 	[%rd850], %fd3114;
	add.s32 	%r1098, %r1098, 4;
$L__BB0_476:
	setp.eq.s32 	%p401, %r382, 0;
	@%p401 bra 	$L__BB0_481;
	setp.eq.s32 	%p402, %r382, 1;
	@%p402 bra 	$L__BB0_479;
	add.s32 	%r895, %r1098, %r395;
	mul.wide.u32 	%rd885, %r895, 8;
	add.s64 	%rd886, %rd584, %rd885;
	ld.f64 	%fd2722, [%rd886];
	mad.lo.s32 	%r896, %r1098, 3, %r1095;
	mul.wide.u32 	%rd887, %r896, 8;
	add.s64 	%rd888, %rd572, %rd887;
	ld.f64 	%fd2723, [%rd888];
	fma.rn.f64 	%fd2724, %fd2722, %fd2723, %fd3114;
	st.f64 	[%rd850], %fd2724;
	cvt.u64.u32 	%rd889, %r395;
	cvt.u64.u32 	%rd890, %r1098;
	add.s64 	%rd891, %rd890, %rd889;
	shl.b64 	%rd892, %rd891, 3;
	add.s64 	%rd893, %rd584, %rd892;
	ld.f64 	%fd2725, [%rd893+8];
	add.s32 	%r897, %r896, 3;
	mul.wide.u32 	%rd894, %r897, 8;
	add.s64 	%rd895, %rd572, %rd894;
	ld.f64 	%fd2726, [%rd895];
	fma.rn.f64 	%fd3114, %fd2725, %fd2726, %fd2724;
	st.f64 	[%rd850], %fd3114;
	add.s32 	%r1098, %r1098, 2;
$L__BB0_479:
	and.b32  	%r898, %r4, 1;
	setp.eq.b32 	%p403, %r898, 1;
	not.pred 	%p404, %p403;
	@%p404 bra 	$L__BB0_481;
	add.s32 	%r899, %r1098, %r395;
	mul.wide.u32 	%rd896, %r899, 8;
	add.s64 	%rd897, %rd584, %rd896;
	ld.f64 	%fd2727, [%rd897];
	mad.lo.s32 	%r900, %r1098, 3, %r1095;
	mul.wide.u32 	%rd898, %r900, 8;
	add.s64 	%rd899, %rd572, %rd898;
	ld.f64 	%fd2728, [%rd899];
	fma.rn.f64 	%fd2729, %fd2727, %fd2728, %fd3114;
	st.f64 	[%rd850], %fd2729;
$L__BB0_481:
	add.s32 	%r1095, %r1095, 1;
	setp.ne.s32 	%p405, %r1095, 3;
	@%p405 bra 	$L__BB0_470;
	add.s32 	%r1094, %r1094, 1;
	setp.eq.s32 	%p406, %r1094, 3;
	@%p406 bra 	$L__BB0_492;
	bra.uni 	$L__BB0_469;
$L__BB0_483:
	mul.f64 	%fd2610, %fd417, 0d3FE45F306DC9C883;
	cvt.rni.s32.f64 	%r1088, %fd2610;
	cvt.rn.f64.s32 	%fd2611, %r1088;
	fma.rn.f64 	%fd2612, %fd2611, 0dBFF921FB54442D18, %fd417;
	fma.rn.f64 	%fd2613, %fd2611, 0dBC91A62633145C00, %fd2612;
	fma.rn.f64 	%fd3110, %fd2611, 0dB97B839A252049C0, %fd2613;
	setp.ltu.f64 	%p383, %fd418, 0d41E0000000000000;
	@%p383 bra 	$L__BB0_485;
	{ // callseq 79, 0
	.param .b64 param0;
	st.param.f64 	[param0], %fd417;
	.param .align 16 .b8 retval0[16];
	call.uni (retval0), 
	__internal_trig_reduction_slowpathd, 
	(
	param0
	);
	ld.param.f64 	%fd3110, [retval0];
	ld.param.b32 	%r1088, [retval0+8];
	} // callseq 79
$L__BB0_485:
	shl.b32 	%r848, %r1088, 6;
	cvt.u64.u32 	%rd803, %r848;
	and.b64  	%rd804, %rd803, 64;
	mov.u64 	%rd805, __cudart_sin_cos_coeffs;
	add.s64 	%rd806, %rd805, %rd804;
	mul.rn.f64 	%fd2616, %fd3110, %fd3110;
	and.b32  	%r849, %r1088, 1;
	setp.eq.b32 	%p384, %r849, 1;
	selp.f64 	%fd2617, 0dBDA8FF8320FD8164, 0d3DE5DB65F9785EBA, %p384;
	ld.global.nc.v2.f64 	{%fd2618, %fd2619}, [%rd806];
	fma.rn.f64 	%fd2620, %fd2617, %fd2616, %fd2618;
	fma.rn.f64 	%fd2621, %fd2620, %fd2616, %fd2619;
	ld.global.nc.v2.f64 	{%fd2622, %fd2623}, [%rd806+16];
	fma.rn.f64 	%fd2624, %fd2621, %fd2616, %fd2622;
	fma.rn.f64 	%fd2625, %fd2624, %fd2616, %fd2623;
	ld.global.nc.v2.f64 	{%fd2626, %fd2627}, [%rd806+32];
	fma.rn.f64 	%fd2628, %fd2625, %fd2616, %fd2626;
	fma.rn.f64 	%fd2629, %fd2628, %fd2616, %fd2627;
	fma.rn.f64 	%fd2630, %fd2629, %fd3110, %fd3110;
	fma.rn.f64 	%fd2631, %fd2629, %fd2616, 0d3FF0000000000000;
	selp.f64 	%fd2632, %fd2631, %fd2630, %p384;
	and.b32  	%r850, %r1088, 2;
	setp.eq.s32 	%p385, %r850, 0;
	mov.f64 	%fd2633, 0d0000000000000000;
	sub.f64 	%fd2634, %fd2633, %fd2632;
	selp.f64 	%fd2635, %fd2632, %fd2634, %p385;
	neg.f64 	%fd2636, %fd2635;
	mul.lo.s32 	%r851, %r1087, 3;
	mul.wide.u32 	%rd807, %r851, 8;
	add.s64 	%rd808, %rd572, %rd807;
	st.f64 	[%rd808], %fd2636;
	ld.f64 	%fd423, [%rd729];
	ld.f64 	%fd2637, [%rd802];
	ld.f64 	%fd2638, [%rd729+8];
	add.f64 	%fd424, %fd2637, %fd2638;
	abs.f64 	%fd425, %fd424;
	setp.neu.f64 	%p386, %fd425, 0d7FF0000000000000;
	@%p386 bra 	$L__BB0_487;
	mov.f64 	%fd2644, 0d0000000000000000;
	mul.rn.f64 	%fd3112, %fd424, %fd2644;
	mov.b32 	%r1090, 1;
	bra.uni 	$L__BB0_490;
$L__BB0_487:
	mul.f64 	%fd2639, %fd424, 0d3FE45F306DC9C883;
	cvt.rni.s32.f64 	%r1089, %fd2639;
	cvt.rn.f64.s32 	%fd2640, %r1089;
	fma.rn.f64 	%fd2641, %fd2640, 0dBFF921FB54442D18, %fd424;
	fma.rn.f64 	%fd2642, %fd2640, 0dBC91A62633145C00, %fd2641;
	fma.rn.f64 	%fd3112, %fd2640, 0dB97B839A252049C0, %fd2642;
	setp.ltu.f64 	%p387, %fd425, 0d41E0000000000000;
	@%p387 bra 	$L__BB0_489;
	{ // callseq 80, 0
	.param .b64 param0;
	st.param.f64 	[param0], %fd424;
	.param .align 16 .b8 retval0[16];
	call.uni (retval0), 
	__internal_trig_reduction_slowpathd, 
	(
	param0
	);
	ld.param.f64 	%fd3112, [retval0];
	ld.param.b32 	%r1089, [retval0+8];
	} // callseq 80
$L__BB0_489:
	add.s32 	%r1090, %r1089, 1;
$L__BB0_490:
	shl.b32 	%r854, %r1090, 6;
	cvt.u64.u32 	%rd811, %r854;
	and.b64  	%rd812, %rd811, 64;
	add.s64 	%rd814, %rd805, %rd812;
	mul.rn.f64 	%fd2645, %fd3112, %fd3112;
	and.b32  	%r855, %r1090, 1;
	setp.eq.b32 	%p388, %r855, 1;
	selp.f64 	%fd2646, 0dBDA8FF8320FD8164, 0d3DE5DB65F9785EBA, %p388;
	ld.global.nc.v2.f64 	{%fd2647, %fd2648}, [%rd814];
	fma.rn.f64 	%fd2649, %fd2646, %fd2645, %fd2647;
	fma.rn.f64 	%fd2650, %fd2649, %fd2645, %fd2648;
	ld.global.nc.v2.f64 	{%fd2651, %fd2652}, [%rd814+16];
	fma.rn.f64 	%fd2653, %fd2650, %fd2645, %fd2651;
	fma.rn.f64 	%fd2654, %fd2653, %fd2645, %fd2652;
	ld.global.nc.v2.f64 	{%fd2655, %fd2656}, [%rd814+32];
	fma.rn.f64 	%fd2657, %fd2654, %fd2645, %fd2655;
	fma.rn.f64 	%fd2658, %fd2657, %fd2645, %fd2656;
	fma.rn.f64 	%fd2659, %fd2658, %fd3112, %fd3112;
	fma.rn.f64 	%fd2660, %fd2658, %fd2645, 0d3FF0000000000000;
	selp.f64 	%fd2661, %fd2660, %fd2659, %p388;
	and.b32  	%r856, %r1090, 2;
	setp.eq.s32 	%p389, %r856, 0;
	mov.f64 	%fd2662, 0d0000000000000000;
	sub.f64 	%fd2663, %fd2662, %fd2661;
	selp.f64 	%fd2664, %fd2661, %fd2663, %p389;
	neg.f64 	%fd2665, %fd423;
	mul.f64 	%fd2666, %fd2664, %fd2665;
	st.f64 	[%rd808+8], %fd2666;
	mov.b64 	%rd817, -4616189618054758400;
	st.u64 	[%rd808+16], %rd817;
	add.s32 	%r1087, %r1087, 1;
	setp.eq.s32 	%p390, %r1087, %r4;
	@%p390 bra 	$L__BB0_460;
	bra.uni 	$L__BB0_451;
$L__BB0_491:
	mov.b64 	%rd800, 0;
	st.u64 	[%rd615], %rd800;
	st.u64 	[%rd615+8], %rd800;
	st.u64 	[%rd615+16], %rd800;
	st.u64 	[%rd615+24], %rd800;
	st.u64 	[%rd615+32], %rd800;
	st.u64 	[%rd615+40], %rd800;
	st.u64 	[%rd615+48], %rd800;
	st.u64 	[%rd615+56], %rd800;
	st.u64 	[%rd615+64], %rd800;
$L__BB0_492:
	setp.lt.s32 	%p407, %r4, 1;
	@%p407 bra 	$L__BB0_540;
	setp.eq.s32 	%p408, %r4, 1;
	mov.b64 	%rd989, 0;
	@%p408 bra 	$L__BB0_498;
	mov.b32 	%r1101, 0;
$L__BB0_495:
	mul.wide.u32 	%rd902, %r1101, 8;
	add.s64 	%rd903, %rd151, %rd902;
	ld.f64 	%fd447, [%rd903];
	ld.f64 	%fd448, [%rd729];
	add.s64 	%rd904, %rd141, %rd902;
	ld.f64 	%fd2731, [%rd904];
	ld.f64 	%fd2732, [%rd729+8];
	add.f64 	%fd449, %fd2731, %fd2732;
	abs.f64 	%fd450, %fd449;
	setp.neu.f64 	%p409, %fd450, 0d7FF0000000000000;
	@%p409 bra 	$L__BB0_533;
	mov.f64 	%fd2738, 0d0000000000000000;
	mul.rn.f64 	%fd3118, %fd449, %fd2738;
	mov.b32 	%r1102, 0;
	bra.uni 	$L__BB0_535;
$L__BB0_497:
	cvt.u64.u32 	%rd989, %r414;
$L__BB0_498:
	and.b32  	%r912, %r4, 1;
	setp.eq.b32 	%p418, %r912, 1;
	not.pred 	%p419, %p418;
	@%p419 bra 	$L__BB0_504;
	shl.b64 	%rd919, %rd989, 3;
	add.s64 	%rd920, %rd151, %rd919;
	ld.f64 	%fd439, [%rd920];
	ld.f64 	%fd440, [%rd729];
	add.s64 	%rd921, %rd141, %rd919;
	ld.f64 	%fd2795, [%rd921];
	ld.f64 	%fd2796, [%rd729+8];
	add.f64 	%fd441, %fd2795, %fd2796;
	abs.f64 	%fd442, %fd441;
	setp.eq.f64 	%p420, %fd442, 0d7FF0000000000000;
	@%p420 bra 	$L__BB0_502;
	mul.f64 	%fd2797, %fd441, 0d3FE45F306DC9C883;
	cvt.rni.s32.f64 	%r1100, %fd2797;
	cvt.rn.f64.s32 	%fd2798, %r1100;
	fma.rn.f64 	%fd2799, %fd2798, 0dBFF921FB54442D18, %fd441;
	fma.rn.f64 	%fd2800, %fd2798, 0dBC91A62633145C00, %fd2799;
	fma.rn.f64 	%fd3117, %fd2798, 0dB97B839A252049C0, %fd2800;
	setp.ltu.f64 	%p421, %fd442, 0d41E0000000000000;
	@%p421 bra 	$L__BB0_503;
	{ // callseq 83, 0
	.param .b64 param0;
	st.param.f64 	[param0], %fd441;
	.param .align 16 .b8 retval0[16];
	call.uni (retval0), 
	__internal_trig_reduction_slowpathd, 
	(
	param0
	);
	ld.param.f64 	%fd3117, [retval0];
	ld.param.b32 	%r1100, [retval0+8];
	} // callseq 83
	bra.uni 	$L__BB0_503;
$L__BB0_502:
	mov.f64 	%fd2802, 0d0000000000000000;
	mul.rn.f64 	%fd3117, %fd441, %fd2802;
	mov.b32 	%r1100, 0;
$L__BB0_503:
	shl.b32 	%r915, %r1100, 6;
	cvt.u64.u32 	%rd922, %r915;
	and.b64  	%rd923, %rd922, 64;
	mov.u64 	%rd924, __cudart_sin_cos_coeffs;
	add.s64 	%rd925, %rd924, %rd923;
	mul.rn.f64 	%fd2803, %fd3117, %fd3117;
	and.b32  	%r916, %r1100, 1;
	setp.eq.b32 	%p422, %r916, 1;
	selp.f64 	%fd2804, 0dBDA8FF8320FD8164, 0d3DE5DB65F9785EBA, %p422;
	ld.global.nc.v2.f64 	{%fd2805, %fd2806}, [%rd925];
	fma.rn.f64 	%fd2807, %fd2804, %fd2803, %fd2805;
	fma.rn.f64 	%fd2808, %fd2807, %fd2803, %fd2806;
	ld.global.nc.v2.f64 	{%fd2809, %fd2810}, [%rd925+16];
	fma.rn.f64 	%fd2811, %fd2808, %fd2803, %fd2809;
	fma.rn.f64 	%fd2812, %fd2811, %fd2803, %fd2810;
	ld.global.nc.v2.f64 	{%fd2813, %fd2814}, [%rd925+32];
	fma.rn.f64 	%fd2815, %fd2812, %fd2803, %fd2813;
	fma.rn.f64 	%fd2816, %fd2815, %fd2803, %fd2814;
	fma.rn.f64 	%fd2817, %fd2816, %fd3117, %fd3117;
	fma.rn.f64 	%fd2818, %fd2816, %fd2803, 0d3FF0000000000000;
	selp.f64 	%fd2819, %fd2818, %fd2817, %p422;
	and.b32  	%r917, %r1100, 2;
	setp.eq.s32 	%p423, %r917, 0;
	mov.f64 	%fd2820, 0d0000000000000000;
	sub.f64 	%fd2821, %fd2820, %fd2819;
	selp.f64 	%fd2822, %fd2819, %fd2821, %p423;
	mul.f64 	%fd2823, %fd440, %fd2822;
	sub.f64 	%fd2824, %fd439, %fd2823;
	ld.f64 	%fd2825, [%rd729+16];
	sub.f64 	%fd2826, %fd2824, %fd2825;
	add.s64 	%rd927, %rd664, %rd919;
	st.f64 	[%rd927], %fd2826;
$L__BB0_504:
	add.s32 	%r919, %r4, -1;
	setp.lt.u32 	%p424, %r919, 15;
	mov.b32 	%r1105, 0;
	@%p424 bra 	$L__BB0_507;
	mov.b32 	%r1107, 0;
$L__BB0_506:
	.pragma "nounroll";
	mul.wide.u32 	%rd928, %r1107, 8;
	add.s64 	%rd929, %rd664, %rd928;
	ld.f64 	%fd2827, [%rd929];
	add.s64 	%rd930, %rd685, %rd928;
	st.f64 	[%rd930], %fd2827;
	ld.f64 	%fd2828, [%rd929+8];
	st.f64 	[%rd930+8], %fd2828;
	ld.f64 	%fd2829, [%rd929+16];
	st.f64 	[%rd930+16], %fd2829;
	ld.f64 	%fd2830, [%rd929+24];
	st.f64 	[%rd930+24], %fd2830;
	ld.f64 	%fd2831, [%rd929+32];
	st.f64 	[%rd930+32], %fd2831;
	ld.f64 	%fd2832, [%rd929+40];
	st.f64 	[%rd930+40], %fd2832;
	ld.f64 	%fd2833, [%rd929+48];
	st.f64 	[%rd930+48], %fd2833;
	ld.f64 	%fd2834, [%rd929+56];
	st.f64 	[%rd930+56], %fd2834;
	ld.f64 	%fd2835, [%rd929+64];
	st.f64 	[%rd930+64], %fd2835;
	ld.f64 	%fd2836, [%rd929+72];
	st.f64 	[%rd930+72], %fd2836;
	ld.f64 	%fd2837, [%rd929+80];
	st.f64 	[%rd930+80], %fd2837;
	ld.f64 	%fd2838, [%rd929+88];
	st.f64 	[%rd930+88], %fd2838;
	ld.f64 	%fd2839, [%rd929+96];
	st.f64 	[%rd930+96], %fd2839;
	ld.f64 	%fd2840, [%rd929+104];
	st.f64 	[%rd930+104], %fd2840;
	ld.f64 	%fd2841, [%rd929+112];
	st.f64 	[%rd930+112], %fd2841;
	ld.f64 	%fd2842, [%rd929+120];
	st.f64 	[%rd930+120], %fd2842;
	add.s32 	%r1107, %r1107, 16;
	and.b32  	%r1105, %r4, 2147483632;
	setp.eq.s32 	%p425, %r1107, %r1105;
	@%p425 bra 	$L__BB0_507;
	bra.uni 	$L__BB0_506;
$L__BB0_507:
	and.b32  	%r416, %r4, 15;
	setp.eq.s32 	%p426, %r416, 0;
	@%p426 bra 	$L__BB0_517;
	add.s32 	%r921, %r416, -1;
	setp.lt.u32 	%p427, %r921, 7;
	@%p427 bra 	$L__BB0_510;
	mul.wide.u32 	%rd931, %r1105, 8;
	add.s64 	%rd932, %rd664, %rd931;
	ld.f64 	%fd2843, [%rd932];
	add.s64 	%rd933, %rd685, %rd931;
	st.f64 	[%rd933], %fd2843;
	ld.f64 	%fd2844, [%rd932+8];
	st.f64 	[%rd933+8], %fd2844;
	ld.f64 	%fd2845, [%rd932+16];
	st.f64 	[%rd933+16], %fd2845;
	ld.f64 	%fd2846, [%rd932+24];
	st.f64 	[%rd933+24], %fd2846;
	ld.f64 	%fd2847, [%rd932+32];
	st.f64 	[%rd933+32], %fd2847;
	ld.f64 	%fd2848, [%rd932+40];
	st.f64 	[%rd933+40], %fd2848;
	ld.f64 	%fd2849, [%rd932+48];
	st.f64 	[%rd933+48], %fd2849;
	ld.f64 	%fd2850, [%rd932+56];
	st.f64 	[%rd933+56], %fd2850;
	add.s32 	%r1105, %r1105, 8;
$L__BB0_510:
	and.b32  	%r419, %r4, 7;
	setp.eq.s32 	%p428, %r419, 0;
	@%p428 bra 	$L__BB0_517;
	add.s32 	%r922, %r419, -1;
	setp.lt.u32 	%p429, %r922, 3;
	@%p429 bra 	$L__BB0_513;
	mul.wide.u32 	%rd934, %r1105, 8;
	add.s64 	%rd935, %rd664, %rd934;
	ld.f64 	%fd2851, [%rd935];
	add.s64 	%rd936, %rd685, %rd934;
	st.f64 	[%rd936], %fd2851;
	ld.f64 	%fd2852, [%rd935+8];
	st.f64 	[%rd936+8], %fd2852;
	ld.f64 	%fd2853, [%rd935+16];
	st.f64 	[%rd936+16], %fd2853;
	ld.f64 	%fd2854, [%rd935+24];
	st.f64 	[%rd936+24], %fd2854;
	add.s32 	%r1105, %r1105, 4;
$L__BB0_513:
	and.b32  	%r422, %r4, 3;
	setp.eq.s32 	%p430, %r422, 0;
	@%p430 bra 	$L__BB0_517;
	setp.eq.s32 	%p431, %r422, 1;
	mul.wide.u32 	%rd937, %r1105, 8;
	add.s64 	%rd107, %rd664, %rd937;
	ld.f64 	%fd2855, [%rd107];
	add.s64 	%rd108, %rd685, %rd937;
	st.f64 	[%rd108], %fd2855;
	@%p431 bra 	$L__BB0_517;
	setp.eq.s32 	%p432, %r422, 2;
	ld.f64 	%fd2856, [%rd107+8];
	st.f64 	[%rd108+8], %fd2856;
	@%p432 bra 	$L__BB0_517;
	ld.f64 	%fd2857, [%rd107+16];
	st.f64 	[%rd108+16], %fd2857;
$L__BB0_517:
	mov.b64 	%rd938, 0;
	st.u64 	[%rd698], %rd938;
	st.u64 	[%rd698+8], %rd938;
	st.u64 	[%rd698+16], %rd938;
	mov.b32 	%r1108, 0;
$L__BB0_518:
	setp.lt.u32 	%p433, %r919, 15;
	mul.wide.u32 	%rd939, %r1108, 8;
	add.s64 	%rd109, %rd698, %rd939;
	ld.f64 	%fd3121, [%rd109];
	mov.b32 	%r1111, 0;
	@%p433 bra 	$L__BB0_521;
	mov.b32 	%r1109, 0;
$L__BB0_520:
	.pragma "nounroll";
	mad.lo.s32 	%r927, %r1108, %r4, %r1109;
	mul.wide.u32 	%rd940, %r927, 8;
	add.s64 	%rd941, %rd584, %rd940;
	ld.f64 	%fd2858, [%rd941];
	mul.wide.u32 	%rd942, %r1109, 8;
	add.s64 	%rd943, %rd685, %rd942;
	ld.f64 	%fd2859, [%rd943];
	fma.rn.f64 	%fd2860, %fd2858, %fd2859, %fd3121;
	st.f64 	[%rd109], %fd2860;
	ld.f64 	%fd2861, [%rd941+8];
	ld.f64 	%fd2862, [%rd943+8];
	fma.rn.f64 	%fd2863, %fd2861, %fd2862, %fd2860;
	st.f64 	[%rd109], %fd2863;
	ld.f64 	%fd2864, [%rd941+16];
	ld.f64 	%fd2865, [%rd943+16];
	fma.rn.f64 	%fd2866, %fd2864, %fd2865, %fd2863;
	st.f64 	[%rd109], %fd2866;
	ld.f64 	%fd2867, [%rd941+24];
	ld.f64 	%fd2868, [%rd943+24];
	fma.rn.f64 	%fd2869, %fd2867, %fd2868, %fd2866;
	st.f64 	[%rd109], %fd2869;
	ld.f64 	%fd2870, [%rd941+32];
	ld.f64 	%fd2871, [%rd943+32];
	fma.rn.f64 	%fd2872, %fd2870, %fd2871, %fd2869;
	st.f64 	[%rd109], %fd2872;
	ld.f64 	%fd2873, [%rd941+40];
	ld.f64 	%fd2874, [%rd943+40];
	fma.rn.f64 	%fd2875, %fd2873, %fd2874, %fd2872;
	st.f64 	[%rd109], %fd2875;
	ld.f64 	%fd2876, [%rd941+48];
	ld.f64 	%fd2877, [%rd943+48];
	fma.rn.f64 	%fd2878, %fd2876, %fd2877, %fd2875;
	st.f64 	[%rd109], %fd2878;
	ld.f64 	%fd2879, [%rd941+56];
	ld.f64 	%fd2880, [%rd943+56];
	fma.rn.f64 	%fd2881, %fd2879, %fd2880, %fd2878;
	st.f64 	[%rd109], %fd2881;
	ld.f64 	%fd2882, [%rd941+64];
	ld.f64 	%fd2883, [%rd943+64];
	fma.rn.f64 	%fd2884, %fd2882, %fd2883, %fd2881;
	st.f64 	[%rd109], %fd2884;
	ld.f64 	%fd2885, [%rd941+72];
	ld.f64 	%fd2886, [%rd943+72];
	fma.rn.f64 	%fd2887, %fd2885, %fd2886, %fd2884;
	st.f64 	[%rd109], %fd2887;
	ld.f64 	%fd2888, [%rd941+80];
	ld.f64 	%fd2889, [%rd943+80];
	fma.rn.f64 	%fd2890, %fd2888, %fd2889, %fd2887;
	st.f64 	[%rd109], %fd2890;
	ld.f64 	%fd2891, [%rd941+88];
	ld.f64 	%fd2892, [%rd943+88];
	fma.rn.f64 	%fd2893, %fd2891, %fd2892, %fd2890;
	st.f64 	[%rd109], %fd2893;
	ld.f64 	%fd2894, [%rd941+96];
	ld.f64 	%fd2895, [%rd943+96];
	fma.rn.f64 	%fd2896, %fd2894, %fd2895, %fd2893;
	st.f64 	[%rd109], %fd2896;
	ld.f64 	%fd2897, [%rd941+104];
	ld.f64 	%fd2898, [%rd943+104];
	fma.rn.f64 	%fd2899, %fd2897, %fd2898, %fd2896;
	st.f64 	[%rd109], %fd2899;
	ld.f64 	%fd2900, [%rd941+112];
	ld.f64 	%fd2901, [%rd943+112];
	fma.rn.f64 	%fd2902, %fd2900, %fd2901, %fd2899;
	st.f64 	[%rd109], %fd2902;
	ld.f64 	%fd2903, [%rd941+120];
	ld.f64 	%fd2904, [%rd943+120];
	fma.rn.f64 	%fd3121, %fd2903, %fd2904, %fd2902;
	st.f64 	[%rd109], %fd3121;
	add.s32 	%r1109, %r1109, 16;
	and.b32  	%r1111, %r4, 2147483632;
	setp.ne.s32 	%p434, %r1109, %r1111;
	@%p434 bra 	$L__BB0_520;
$L__BB0_521:
	setp.eq.s32 	%p435, %r416, 0;
	@%p435 bra 	$L__BB0_531;
	add.s32 	%r928, %r416, -1;
	setp.lt.u32 	%p436, %r928, 7;
	@%p436 bra 	$L__BB0_524;
	mul.lo.s32 	%r929, %r1108, %r4;
	add.s32 	%r930, %r1111, %r929;
	mul.wide.u32 	%rd944, %r930, 8;
	add.s64 	%rd945, %rd584, %rd944;
	ld.f64 	%fd2905, [%rd945];
	cvt.u64.u32 	%rd946, %r1111;
	mul.wide.u32 	%rd947, %r1111, 8;
	add.s64 	%rd948, %rd685, %rd947;
	ld.f64 	%fd2906, [%rd948];
	fma.rn.f64 	%fd2907, %fd2905, %fd2906, %fd3121;
	st.f64 	[%rd109], %fd2907;
	cvt.u64.u32 	%rd949, %r929;
	add.s64 	%rd950, %rd946, %rd949;
	shl.b64 	%rd951, %rd950, 3;
	add.s64 	%rd952, %rd584, %rd951;
	ld.f64 	%fd2908, [%rd952+8];
	ld.f64 	%fd2909, [%rd948+8];
	fma.rn.f64 	%fd2910, %fd2908, %fd2909, %fd2907;
	st.f64 	[%rd109], %fd2910;
	ld.f64 	%fd2911, [%rd952+16];
	ld.f64 	%fd2912, [%rd948+16];
	fma.rn.f64 	%fd2913, %fd2911, %fd2912, %fd2910;
	st.f64 	[%rd109], %fd2913;
	ld.f64 	%fd2914, [%rd952+24];
	ld.f64 	%fd2915, [%rd948+24];
	fma.rn.f64 	%fd2916, %fd2914, %fd2915, %fd2913;
	st.f64 	[%rd109], %fd2916;
	ld.f64 	%fd2917, [%rd952+32];
	ld.f64 	%fd2918, [%rd948+32];
	fma.rn.f64 	%fd2919, %fd2917, %fd2918, %fd2916;
	st.f64 	[%rd109], %fd2919;
	ld.f64 	%fd2920, [%rd952+40];
	ld.f64 	%fd2921, [%rd948+40];
	fma.rn.f64 	%fd2922, %fd2920, %fd2921, %fd2919;
	st.f64 	[%rd109], %fd2922;
	ld.f64 	%fd2923, [%rd952+48];
	ld.f64 	%fd2924, [%rd948+48];
	fma.rn.f64 	%fd2925, %fd2923, %fd2924, %fd2922;
	st.f64 	[%rd109], %fd2925;
	ld.f64 	%fd2926, [%rd952+56];
	ld.f64 	%fd2927, [%rd948+56];
	fma.rn.f64 	%fd3121, %fd2926, %fd2927, %fd2925;
	st.f64 	[%rd109], %fd3121;
	add.s32 	%r1111, %r1111, 8;
$L__BB0_524:
	and.b32  	%r434, %r4, 7;
	setp.eq.s32 	%p437, %r434, 0;
	@%p437 bra 	$L__BB0_531;
	add.s32 	%r931, %r434, -1;
	setp.lt.u32 	%p438, %r931, 3;
	@%p438 bra 	$L__BB0_527;
	mul.lo.s32 	%r932, %r1108, %r4;
	add.s32 	%r933, %r1111, %r932;
	mul.wide.u32 	%rd953, %r933, 8;
	add.s64 	%rd954, %rd584, %rd953;
	ld.f64 	%fd2928, [%rd954];
	cvt.u64.u32 	%rd955, %r1111;
	mul.wide.u32 	%rd956, %r1111, 8;
	add.s64 	%rd957, %rd685, %rd956;
	ld.f64 	%fd2929, [%rd957];
	fma.rn.f64 	%fd2930, %fd2928, %fd2929, %fd3121;
	st.f64 	[%rd109], %fd2930;
	cvt.u64.u32 	%rd958, %r932;
	add.s64 	%rd959, %rd955, %rd958;
	shl.b64 	%rd960, %rd959, 3;
	add.s64 	%rd961, %rd584, %rd960;
	ld.f64 	%fd2931, [%rd961+8];
	ld.f64 	%fd2932, [%rd957+8];
	fma.rn.f64 	%fd2933, %fd2931, %fd2932, %fd2930;
	st.f64 	[%rd109], %fd2933;
	ld.f64 	%fd2934, [%rd961+16];
	ld.f64 	%fd2935, [%rd957+16];
	fma.rn.f64 	%fd2936, %fd2934, %fd2935, %fd2933;
	st.f64 	[%rd109], %fd2936;
	ld.f64 	%fd2937, [%rd961+24];
	ld.f64 	%fd2938, [%rd957+24];
	fma.rn.f64 	%fd3121, %fd2937, %fd2938, %fd2936;
	st.f64 	[%rd109], %fd3121;
	add.s32 	%r1111, %r1111, 4;
$L__BB0_527:
	and.b32  	%r437, %r4, 3;
	setp.eq.s32 	%p439, %r437, 0;
	@%p439 bra 	$L__BB0_531;
	setp.eq.s32 	%p440, %r437, 1;
	mul.lo.s32 	%r438, %r1108, %r4;
	add.s32 	%r934, %r1111, %r438;
	mul.wide.u32 	%rd962, %r934, 8;
	add.s64 	%rd963, %rd584, %rd962;
	ld.f64 	%fd2939, [%rd963];
	cvt.u64.u32 	%rd110, %r1111;
	mul.wide.u32 	%rd964, %r1111, 8;
	add.s64 	%rd111, %rd685, %rd964;
	ld.f64 	%fd2940, [%rd111];
	fma.rn.f64 	%fd471, %fd2939, %fd2940, %fd3121;
	st.f64 	[%rd109], %fd471;
	@%p440 bra 	$L__BB0_531;
	setp.eq.s32 	%p441, %r437, 2;
	cvt.u64.u32 	%rd965, %r438;
	add.s64 	%rd966, %rd110, %rd965;
	shl.b64 	%rd967, %rd966, 3;
	add.s64 	%rd112, %rd584, %rd967;
	ld.f64 	%fd2941, [%rd112+8];
	ld.f64 	%fd2942, [%rd111+8];
	fma.rn.f64 	%fd472, %fd2941, %fd2942, %fd471;
	st.f64 	[%rd109], %fd472;
	@%p441 bra 	$L__BB0_531;
	ld.f64 	%fd2943, [%rd112+16];
	ld.f64 	%fd2944, [%rd111+16];
	fma.rn.f64 	%fd2945, %fd2943, %fd2944, %fd472;
	st.f64 	[%rd109], %fd2945;
$L__BB0_531:
	add.s32 	%r1108, %r1108, 1;
	setp.ne.s32 	%p442, %r1108, 3;
	@%p442 bra 	$L__BB0_518;
	ld.f64 	%fd3126, [%rd698];
	ld.f64 	%fd3125, [%rd698+8];
	ld.f64 	%fd3124, [%rd698+16];
	bra.uni 	$L__BB0_541;
$L__BB0_533:
	mul.f64 	%fd2733, %fd449, 0d3FE45F306DC9C883;
	cvt.rni.s32.f64 	%r1102, %fd2733;
	cvt.rn.f64.s32 	%fd2734, %r1102;
	fma.rn.f64 	%fd2735, %fd2734, 0dBFF921FB54442D18, %fd449;
	fma.rn.f64 	%fd2736, %fd2734, 0dBC91A62633145C00, %fd2735;
	fma.rn.f64 	%fd3118, %fd2734, 0dB97B839A252049C0, %fd2736;
	setp.ltu.f64 	%p410, %fd450, 0d41E0000000000000;
	@%p410 bra 	$L__BB0_535;
	{ // callseq 81, 0
	.param .b64 param0;
	st.param.f64 	[param0], %fd449;
	.param .align 16 .b8 retval0[16];
	call.uni (retval0), 
	__internal_trig_reduction_slowpathd, 
	(
	param0
	);
	ld.param.f64 	%fd3118, [retval0];
	ld.param.b32 	%r1102, [retval0+8];
	} // callseq 81
$L__BB0_535:
	shl.b32 	%r904, %r1102, 6;
	cvt.u64.u32 	%rd905, %r904;
	and.b64  	%rd906, %rd905, 64;
	mov.u64 	%rd907, __cudart_sin_cos_coeffs;
	add.s64 	%rd908, %rd907, %rd906;
	mul.rn.f64 	%fd2739, %fd3118, %fd3118;
	and.b32  	%r905, %r1102, 1;
	setp.eq.b32 	%p411, %r905, 1;
	selp.f64 	%fd2740, 0dBDA8FF8320FD8164, 0d3DE5DB65F9785EBA, %p411;
	ld.global.nc.v2.f64 	{%fd2741, %fd2742}, [%rd908];
	fma.rn.f64 	%fd2743, %fd2740, %fd2739, %fd2741;
	fma.rn.f64 	%fd2744, %fd2743, %fd2739, %fd2742;
	ld.global.nc.v2.f64 	{%fd2745, %fd2746}, [%rd908+16];
	fma.rn.f64 	%fd2747, %fd2744, %fd2739, %fd2745;
	fma.rn.f64 	%fd2748, %fd2747, %fd2739, %fd2746;
	ld.global.nc.v2.f64 	{%fd2749, %fd2750}, [%rd908+32];
	fma.rn.f64 	%fd2751, %fd2748, %fd2739, %fd2749;
	fma.rn.f64 	%fd2752, %fd2751, %fd2739, %fd2750;
	fma.rn.f64 	%fd2753, %fd2752, %fd3118, %fd3118;
	fma.rn.f64 	%fd2754, %fd2752, %fd2739, 0d3FF0000000000000;
	selp.f64 	%fd2755, %fd2754, %fd2753, %p411;
	and.b32  	%r906, %r1102, 2;
	setp.eq.s32 	%p412, %r906, 0;
	mov.f64 	%fd2756, 0d0000000000000000;
	sub.f64 	%fd2757, %fd2756, %fd2755;
	selp.f64 	%fd2758, %fd2755, %fd2757, %p412;
	mul.f64 	%fd2759, %fd448, %fd2758;
	sub.f64 	%fd2760, %fd447, %fd2759;
	ld.f64 	%fd2761, [%rd729+16];
	sub.f64 	%fd2762, %fd2760, %fd2761;
	add.s64 	%rd910, %rd664, %rd902;
	st.f64 	[%rd910], %fd2762;
	ld.f64 	%fd455, [%rd903+8];
	ld.f64 	%fd456, [%rd729];
	add.s64 	%rd912, %rd141, %rd902;
	ld.f64 	%fd2763, [%rd912+8];
	ld.f64 	%fd2764, [%rd729+8];
	add.f64 	%fd457, %fd2763, %fd2764;
	abs.f64 	%fd458, %fd457;
	setp.eq.f64 	%p413, %fd458, 0d7FF0000000000000;
	@%p413 bra 	$L__BB0_538;
	mul.f64 	%fd2765, %fd457, 0d3FE45F306DC9C883;
	cvt.rni.s32.f64 	%r1103, %fd2765;
	cvt.rn.f64.s32 	%fd2766, %r1103;
	fma.rn.f64 	%fd2767, %fd2766, 0dBFF921FB54442D18, %fd457;
	fma.rn.f64 	%fd2768, %fd2766, 0dBC91A62633145C00, %fd2767;
	fma.rn.f64 	%fd3119, %fd2766, 0dB97B839A252049C0, %fd2768;
	setp.ltu.f64 	%p414, %fd458, 0d41E0000000000000;
	@%p414 bra 	$L__BB0_539;
	{ // callseq 82, 0
	.param .b64 param0;
	st.param.f64 	[param0], %fd457;
	.param .align 16 .b8 retval0[16];
	call.uni (retval0), 
	__internal_trig_reduction_slowpathd, 
	(
	param0
	);
	ld.param.f64 	%fd3119, [retval0];
	ld.param.b32 	%r1103, [retval0+8];
	} // callseq 82
	bra.uni 	$L__BB0_539;
$L__BB0_538:
	mov.f64 	%fd2770, 0d0000000000000000;
	mul.rn.f64 	%fd3119, %fd457, %fd2770;
	mov.b32 	%r1103, 0;
$L__BB0_539:
	shl.b32 	%r909, %r1103, 6;
	cvt.u64.u32 	%rd913, %r909;
	and.b64  	%rd914, %rd913, 64;
	add.s64 	%rd916, %rd907, %rd914;
	mul.rn.f64 	%fd2771, %fd3119, %fd3119;
	and.b32  	%r910, %r1103, 1;
	setp.eq.b32 	%p415, %r910, 1;
	selp.f64 	%fd2772, 0dBDA8FF8320FD8164, 0d3DE5DB65F9785EBA, %p415;
	ld.global.nc.v2.f64 	{%fd2773, %fd2774}, [%rd916];
	fma.rn.f64 	%fd2775, %fd2772, %fd2771, %fd2773;
	fma.rn.f64 	%fd2776, %fd2775, %fd2771, %fd2774;
	ld.global.nc.v2.f64 	{%fd2777, %fd2778}, [%rd916+16];
	fma.rn.f64 	%fd2779, %fd2776, %fd2771, %fd2777;
	fma.rn.f64 	%fd2780, %fd2779, %fd2771, %fd2778;
	ld.global.nc.v2.f64 	{%fd2781, %fd2782}, [%rd916+32];
	fma.rn.f64 	%fd2783, %fd2780, %fd2771, %fd2781;
	fma.rn.f64 	%fd2784, %fd2783, %fd2771, %fd2782;
	fma.rn.f64 	%fd2785, %fd2784, %fd3119, %fd3119;
	fma.rn.f64 	%fd2786, %fd2784, %fd2771, 0d3FF0000000000000;
	selp.f64 	%fd2787, %fd2786, %fd2785, %p415;
	and.b32  	%r911, %r1103, 2;
	setp.eq.s32 	%p416, %r911, 0;
	mov.f64 	%fd2788, 0d0000000000000000;
	sub.f64 	%fd2789, %fd2788, %fd2787;
	selp.f64 	%fd2790, %fd2787, %fd2789, %p416;
	mul.f64 	%fd2791, %fd456, %fd2790;
	sub.f64 	%fd2792, %fd455, %fd2791;
	ld.f64 	%fd2793, [%rd729+16];
	sub.f64 	%fd2794, %fd2792, %fd2793;
	mul.wide.u32 	%rd917, %r1101, 8;
	add.s64 	%rd918, %rd664, %rd917;
	st.f64 	[%rd918+8], %fd2794;
	add.s32 	%r1101, %r1101, 2;
	and.b32  	%r414, %r4, 2147483646;
	setp.eq.s32 	%p417, %r1101, %r414;
	@%p417 bra 	$L__BB0_497;
	bra.uni 	$L__BB0_495;
$L__BB0_540:
	mov.b64 	%rd900, 0;
	st.u64 	[%rd698], %rd900;
	st.u64 	[%rd698+8], %rd900;
	st.u64 	[%rd698+16], %rd900;
	mov.f64 	%fd3124, 0d0000000000000000;
	mov.f64 	%fd3125, %fd3124;
	mov.f64 	%fd3126, %fd3124;
$L__BB0_541:
	setp.lt.s32 	%p443, %r322, 0;
	and.b32  	%r936, %r322, 2146435072;
	setp.eq.s32 	%p444, %r936, 1073741824;
	mul.f64 	%fd2946, %fd3125, %fd3125;
	fma.rn.f64 	%fd2947, %fd3126, %fd3126, %fd2946;
	fma.rn.f64 	%fd2948, %fd3124, %fd3124, %fd2947;
	sqrt.rn.f64 	%fd2949, %fd2948;
	setp.gtu.f64 	%p454, %fd2949, 0d3E45798EE0000000;
	fma.rn.f64 	%fd2950, %fd416, 0d4000000000000000, 0dBFF0000000000000;
	{
	.reg .b32 %temp; 
	mov.b64 	{%temp, %r937}, %fd2950;
	}
	abs.f64 	%fd2951, %fd2950;
	{ // callseq 84, 0
	.param .b64 param0;
	st.param.f64 	[param0], %fd2951;
	.param .b64 retval0;
	call.uni (retval0), 
	__internal_accurate_pow, 
	(
	param0
	);
	ld.param.f64 	%fd2952, [retval0];
	} // callseq 84
	setp.lt.s32 	%p445, %r937, 0;
	neg.f64 	%fd2954, %fd2952;
	selp.f64 	%fd2955, %fd2954, %fd2952, %p444;
	selp.f64 	%fd2956, %fd2955, %fd2952, %p445;
	setp.eq.f64 	%p446, %fd2950, 0d0000000000000000;
	selp.b32 	%r938, %r937, 0, %p444;
	or.b32  	%r939, %r938, 2146435072;
	selp.b32 	%r940, %r939, %r938, %p443;
	mov.b32 	%r941, 0;
	mov.b64 	%fd2957, {%r941, %r940};
	selp.f64 	%fd2958, %fd2957, %fd2956, %p446;
	add.f64 	%fd2959, %fd2950, 0d4008000000000000;
	{
	.reg .b32 %temp; 
	mov.b64 	{%temp, %r942}, %fd2959;
	}
	and.b32  	%r943, %r942, 2146435072;
	setp.eq.s32 	%p447, %r943, 2146435072;
	setp.eq.f64 	%p448, %fd2951, 0d7FF0000000000000;
	selp.b32 	%r944, 0, 2146435072, %p443;
	or.b32  	%r945, %r944, -2147483648;
	selp.b32 	%r946, %r945, %r944, %p4;
	selp.b32 	%r947, %r946, %r944, %p445;
	mov.b64 	%fd2960, {%r941, %r947};
	selp.f64 	%fd2961, %fd2960, %fd2958, %p447;
	selp.f64 	%fd2962, %fd2961, %fd2958, %p448;
	setp.eq.f64 	%p449, %fd2950, 0d3FF0000000000000;
	mov.f64 	%fd2963, 0d3FF0000000000000;
	sub.f64 	%fd2964, %fd2963, %fd2962;
	selp.f64 	%fd2965, 0d0000000000000000, %fd2964, %p449;
	setp.le.f64 	%p450, %fd2965, 0d3FD5555560000000;
	selp.f64 	%fd2966, 0d3FD5555560000000, %fd2965, %p450;
	mul.f64 	%fd3127, %fd3127, %fd2966;
	mov.b32 	%r1113, 2;
	bra.uni 	$L__BB0_543;
$L__BB0_542:
	cvt.rn.f64.s32 	%fd2604, %r1113;
	mul.f64 	%fd3127, %fd3127, %fd2604;
	shl.b32 	%r1113, %r1113, 1;
	mov.pred 	%p454, -1;
$L__BB0_543:
	setp.lt.u32 	%p451, %r1069, 999;
	and.pred  	%p452, %p454, %p451;
	add.s32 	%r1069, %r1069, 1;
	@%p452 bra 	$L__BB0_388;
$L__BB0_544:
	ld.param.u64 	%rd978, [_Z10XTI_kernelPtS_PjS0_S0_PdS1_S1_S1_S1__param_9];
	ld.param.u64 	%rd977, [_Z10XTI_kernelPtS_PjS0_S0_PdS1_S1_S1_S1__param_8];
	ld.param.u64 	%rd976, [_Z10XTI_kernelPtS_PjS0_S0_PdS1_S1_S1_S1__param_7];
	cvta.to.global.u64 	%rd968, %rd976;
	cvta.to.global.u64 	%rd969, %rd977;
	cvta.to.global.u64 	%rd970, %rd978;
	ld.f64 	%fd2967, [%rd730];
	st.f64 	[%rd152], %fd2967;
	ld.f64 	%fd2968, [%rd730+8];
	st.f64 	[%rd152+8], %fd2968;
	ld.f64 	%fd2969, [%rd730+16];
	st.f64 	[%rd152+16], %fd2969;
	{ // callseq 85, 0
	.param .b64 param0;
	st.param.b64 	[param0], %rd572;
	call.uni 
	free, 
	(
	param0
	);
	} // callseq 85
	{ // callseq 86, 0
	.param .b64 param0;
	st.param.b64 	[param0], %rd584;
	call.uni 
	free, 
	(
	param0
	);
	} // callseq 86
	{ // callseq 87, 0
	.param .b64 param0;
	st.param.b64 	[param0], %rd615;
	call.uni 
	free, 
	(
	param0
	);
	} // callseq 87
	{ // callseq 88, 0
	.param .b64 param0;
	st.param.b64 	[param0], %rd664;
	call.uni 
	free, 
	(
	param0
	);
	} // callseq 88
	{ // callseq 89, 0
	.param .b64 param0;
	st.param.b64 	[param0], %rd685;
	call.uni 
	free, 
	(
	param0
	);
	} // callseq 89
	{ // callseq 90, 0
	.param .b64 param0;
	st.param.b64 	[param0], %rd698;
	call.uni 
	free, 
	(
	param0
	);
	} // callseq 90
	{ // callseq 91, 0
	.param .b64 param0;
	st.param.b64 	[param0], %rd732;
	call.uni 
	free, 
	(
	param0
	);
	} // callseq 91
	{ // callseq 92, 0
	.param .b64 param0;
	st.param.b64 	[param0], %rd729;
	call.uni 
	free, 
	(
	param0
	);
	} // callseq 92
	{ // callseq 93, 0
	.param .b64 param0;
	st.param.b64 	[param0], %rd730;
	call.uni 
	free, 
	(
	param0
	);
	} // callseq 93
	{ // callseq 94, 0
	.param .b64 param0;
	st.param.b64 	[param0], %rd733;
	call.uni 
	free, 
	(
	param0
	);
	} // callseq 94
	{ // callseq 95, 0
	.param .b64 param0;
	st.param.b64 	[param0], %rd734;
	call.uni 
	free, 
	(
	param0
	);
	} // callseq 95
	{ // callseq 96, 0
	.param .b64 param0;
	st.param.b64 	[param0], %rd735;
	call.uni 
	free, 
	(
	param0
	);
	} // callseq 96
	{ // callseq 97, 0
	.param .b64 param0;
	st.param.b64 	[param0], %rd736;
	call.uni 
	free, 
	(
	param0
	);
	} // callseq 97
	{ // callseq 98, 0
	.param .b64 param0;
	st.param.b64 	[param0], %rd737;
	call.uni 
	free, 
	(
	param0
	);
	} // callseq 98
	{ // callseq 99, 0
	.param .b64 param0;
	st.param.b64 	[param0], %rd738;
	call.uni 
	free, 
	(
	param0
	);
	} // callseq 99
	ld.f64 	%fd2970, [%rd152+8];
	ld.f64 	%fd2971, [%rd152];
	ld.f64 	%fd2972, [%rd152+16];
	sub.f64 	%fd2973, %fd241, %fd2970;
	mov.u32 	%r948, %ctaid.x;
	mov.u32 	%r949, %ntid.x;
	mov.u32 	%r950, %tid.x;
	mad.lo.s32 	%r951, %r948, %r949, %r950;
	mul.wide.s32 	%rd971, %r951, 8;
	add.s64 	%rd972, %rd968, %rd971;
	st.global.f64 	[%rd972], %fd2973;
	div.rn.f64 	%fd2974, %fd243, %fd2972;
	add.s64 	%rd973, %rd969, %rd971;
	st.global.f64 	[%rd973], %fd2974;
	div.rn.f64 	%fd2975, %fd242, %fd243;
	div.rn.f64 	%fd2976, %fd2971, %fd2972;
	div.rn.f64 	%fd2977, %fd2975, %fd2976;
	add.s64 	%rd974, %rd970, %rd971;
	st.global.f64 	[%rd974], %fd2977;
	{ // callseq 100, 0
	.param .b64 param0;
	st.param.b64 	[param0], %rd128;
	call.uni 
	free, 
	(
	param0
	);
	} // callseq 100
	{ // callseq 101, 0
	.param .b64 param0;
	st.param.b64 	[param0], %rd132;
	call.uni 
	free, 
	(
	param0
	);
	} // callseq 101
	{ // callseq 102, 0
	.param .b64 param0;
	st.param.b64 	[param0], %rd141;
	call.uni 
	free, 
	(
	param0
	);
	} // callseq 102
	{ // callseq 103, 0
	.param .b64 param0;
	st.param.b64 	[param0], %rd150;
	call.uni 
	free, 
	(
	param0
	);
	} // callseq 103
	{ // callseq 104, 0
	.param .b64 param0;
	st.param.b64 	[param0], %rd151;
	call.uni 
	free, 
	(
	param0
	);
	} // callseq 104
	{ // callseq 105, 0
	.param .b64 param0;
	st.param.b64 	[param0], %rd152;
	call.uni 
	free, 
	(
	param0
	);
	} // callseq 105
	ret;

}
.func  (.param .align 16 .b8 func_retval0[16]) __internal_trig_reduction_slowpathd(
	.param .b64 __internal_trig_reduction_slowpathd_param_0
)
{
	.local .align 8 .b8 	__local_depot1[40];
	.reg .b64 	%SP;
	.reg .b64 	%SPL;
	.reg .pred 	%p<10>;
	.reg .b32 	%r<47>;
	.reg .b64 	%rd<74>;
	.reg .b64 	%fd<5>;

	mov.u64 	%SPL, __local_depot1;
	ld.param.f64 	%fd4, [__internal_trig_reduction_slowpathd_param_0];
	add.u64 	%rd1, %SPL, 0;
	{
	.reg .b32 %temp; 
	mov.b64 	{%temp, %r1}, %fd4;
	}
	shr.u32 	%r2, %r1, 20;
	and.b32  	%r3, %r2, 2047;
	setp.eq.s32 	%p1, %r3, 2047;
	mov.b32 	%r46, 0;
	@%p1 bra 	$L__BB1_9;
	add.s32 	%r20, %r3, -1024;
	mov.b64 	%rd20, %fd4;
	shl.b64 	%rd2, %rd20, 11;
	shr.u32 	%r4, %r20, 6;
	sub.s32 	%r45, 15, %r4;
	sub.s32 	%r21, 19, %r4;
	setp.lt.u32 	%p2, %r20, 128;
	selp.b32 	%r6, 18, %r21, %p2;
	setp.ge.s32 	%p3, %r45, %r6;
	mov.b64 	%rd70, 0;
	@%p3 bra 	$L__BB1_4;
	add.s32 	%r23, %r6, %r4;
	neg.s32 	%r43, %r23;
	or.b64  	%rd3, %rd2, -9223372036854775808;
	mov.b64 	%rd70, 0;
	mov.b32 	%r42, 0;
	mov.u64 	%rd25, __cudart_i2opi_d;
	mov.u32 	%r44, %r45;
$L__BB1_3:
	.pragma "nounroll";
	mul.wide.s32 	%rd22, %r42, 8;
	add.s64 	%rd23, %rd1, %rd22;
	mul.wide.s32 	%rd24, %r44, 8;
	add.s64 	%rd26, %rd25, %rd24;
	ld.global.nc.u64 	%rd27, [%rd26];
	{
	.reg .u32 %r0, %r1, %r2, %r3, %alo, %ahi, %blo, %bhi, %clo, %chi;
	mov.b64 	{%alo,%ahi}, %rd27;
	mov.b64 	{%blo,%bhi}, %rd3;
	mov.b64 	{%clo,%chi}, %rd70;
	mad.lo.cc.u32 	%r0, %alo, %blo, %clo;
	madc.hi.cc.u32 	%r1, %alo, %blo, %chi;
	madc.hi.u32 	%r2, %alo, %bhi, 0;
	mad.lo.cc.u32 	%r1, %alo, %bhi, %r1;
	madc.hi.cc.u32 	%r2, %ahi, %blo, %r2;
	madc.hi.u32 	%r3, %ahi, %bhi, 0;
	mad.lo.cc.u32 	%r1, %ahi, %blo, %r1;
	madc.lo.cc.u32 	%r2, %ahi, %bhi, %r2;
	addc.u32 	%r3, %r3, 0;
	mov.b64 	%rd28, {%r0,%r1};
	mov.b64 	%rd70, {%r2,%r3};
	}
	st.local.u64 	[%rd23], %rd28;
	add.s32 	%r44, %r44, 1;
	add.s32 	%r43, %r43, 1;
	add.s32 	%r42, %r42, 1;
	setp.ne.s32 	%p4, %r43, -15;
	mov.u32 	%r45, %r6;
	@%p4 bra 	$L__BB1_3;
$L__BB1_4:
	cvt.s64.s32 	%rd29, %r45;
	cvt.u64.u32 	%rd30, %r4;
	add.s64 	%rd31, %rd30, %rd29;
	shl.b64 	%rd32, %rd31, 3;
	add.s64 	%rd33, %rd1, %rd32;
	st.local.u64 	[%rd33+-120], %rd70;
	and.b32  	%r15, %r2, 63;
	ld.local.u64 	%rd72, [%rd1+16];
	ld.local.u64 	%rd71, [%rd1+24];
	setp.eq.s32 	%p5, %r15, 0;
	@%p5 bra 	$L__BB1_6;
	shl.b64 	%rd34, %rd71, %r15;
	shr.u64 	%rd35, %rd72, 1;
	xor.b32  	%r24, %r15, 63;
	shr.u64 	%rd36, %rd35, %r24;
	or.b64  	%rd71, %rd34, %rd36;
	ld.local.u64 	%rd37, [%rd1+8];
	shl.b64 	%rd38, %rd72, %r15;
	shr.u64 	%rd39, %rd37, 1;
	shr.u64 	%rd40, %rd39, %r24;
	or.b64  	%rd72, %rd38, %rd40;
$L__BB1_6:
	and.b32  	%r25, %r1, -2147483648;
	shr.u64 	%rd41, %rd71, 62;
	cvt.u32.u64 	%r26, %rd41;
	mov.b64 	{%r27, %r28}, %rd71;
	mov.b64 	{%r29, %r30}, %rd72;
	shf.l.wrap.b32 	%r31, %r30, %r27, 2;
	shf.l.wrap.b32 	%r32, %r27, %r28, 2;
	mov.b64 	%rd42, {%r31, %r32};
	shl.b64 	%rd43, %rd72, 2;
	shr.u64 	%rd44, %rd42, 63;
	cvt.u32.u64 	%r33, %rd44;
	add.s32 	%r34, %r33, %r26;
	setp.eq.s32 	%p6, %r25, 0;
	neg.s32 	%r35, %r34;
	selp.b32 	%r46, %r34, %r35, %p6;
	setp.gt.s64 	%p7, %rd42, -1;
	mov.b64 	%rd45, 0;
	{
	.reg .u32 %r0, %r1, %r2, %r3, %a0, %a1, %a2, %a3, %b0, %b1, %b2, %b3;
	mov.b64 	{%a0,%a1}, %rd45;
	mov.b64 	{%a2,%a3}, %rd45;
	mov.b64 	{%b0,%b1}, %rd43;
	mov.b64 	{%b2,%b3}, %rd42;
	sub.cc.u32 	%r0, %a0, %b0;
	subc.cc.u32 	%r1, %a1, %b1;
	subc.cc.u32 	%r2, %a2, %b2;
	subc.u32 	%r3, %a3, %b3;
	mov.b64 	%rd46, {%r0,%r1};
	mov.b64 	%rd47, {%r2,%r3};
	}
	xor.b32  	%r36, %r25, -2147483648;
	selp.b64 	%rd73, %rd42, %rd47, %p7;
	selp.b64 	%rd14, %rd43, %rd46, %p7;
	selp.b32 	%r17, %r25, %r36, %p7;
	clz.b64 	%r37, %rd73;
	cvt.u64.u32 	%rd15, %r37;
	setp.eq.s32 	%p8, %r37, 0;
	@%p8 bra 	$L__BB1_8;
	cvt.u32.u64 	%r38, %rd15;
	and.b32  	%r39, %r38, 63;
	shl.b64 	%rd48, %rd73, %r39;
	shr.u64 	%rd49, %rd14, 1;
	not.b32 	%r40, %r38;
	and.b32  	%r41, %r40, 63;
	shr.u64 	%rd50, %rd49, %r41;
	or.b64  	%rd73, %rd48, %rd50;
$L__BB1_8:
	mov.b64 	%rd51, -3958705157555305931;
	{
	.reg .u32 %r0, %r1, %r2, %r3, %alo, %ahi, %blo, %bhi;
	mov.b64 	{%alo,%ahi}, %rd73;
	mov.b64 	{%blo,%bhi}, %rd51;
	mul.lo.u32 	%r0, %alo, %blo;
	mul.hi.u32 	%r1, %alo, %blo;
	mad.lo.cc.u32 	%r1, %alo, %bhi, %r1;
	madc.hi.u32 	%r2, %alo, %bhi, 0;
	mad.lo.cc.u32 	%r1, %ahi, %blo, %r1;
	madc.hi.cc.u32 	%r2, %ahi, %blo, %r2;
	madc.hi.u32 	%r3, %ahi, %bhi, 0;
	mad.lo.cc.u32 	%r2, %ahi, %bhi, %r2;
	addc.u32 	%r3, %r3, 0;
	mov.b64 	%rd52, {%r0,%r1};
	mov.b64 	%rd53, {%r2,%r3};
	}
	setp.gt.s64 	%p9, %rd53, 0;
	{
	.reg .u32 %r0, %r1, %r2, %r3, %a0, %a1, %a2, %a3, %b0, %b1, %b2, %b3;
	mov.b64 	{%a0,%a1}, %rd52;
	mov.b64 	{%a2,%a3}, %rd53;
	mov.b64 	{%b0,%b1}, %rd52;
	mov.b64 	{%b2,%b3}, %rd53;
	add.cc.u32 	%r0, %a0, %b0;
	addc.cc.u32 	%r1, %a1, %b1;
	addc.cc.u32 	%r2, %a2, %b2;
	addc.u32 	%r3, %a3, %b3;
	mov.b64 	%rd54, {%r0,%r1};
	mov.b64 	%rd55, {%r2,%r3};
	}
	selp.b64 	%rd56, %rd55, %rd53, %p9;
	selp.s64 	%rd57, -1, 0, %p9;
	sub.s64 	%rd58, %rd57, %rd15;
	cvt.u64.u32 	%rd59, %r17;
	shl.b64 	%rd60, %rd59, 32;
	add.s64 	%rd61, %rd56, 1;
	shr.u64 	%rd62, %rd61, 10;
	add.s64 	%rd63, %rd62, 1;
	shr.u64 	%rd64, %rd63, 1;
	shl.b64 	%rd65, %rd58, 52;
	add.s64 	%rd66, %rd65, %rd64;
	add.s64 	%rd67, %rd66, 4602678819172646912;
	or.b64  	%rd68, %rd67, %rd60;
	mov.b64 	%fd4, %rd68;
$L__BB1_9:
	st.param.f64 	[func_retval0], %fd4;
	st.param.b32 	[func_retval0+8], %r46;
	ret;

}
.func  (.param .b64 func_retval0) __internal_accurate_pow(
	.param .b64 __internal_accurate_pow_param_0
)
{
	.reg .pred 	%p<8>;
	.reg .b32 	%r<49>;
	.reg .b32 	%f<3>;
	.reg .b64 	%fd<109>;

	ld.param.f64 	%fd10, [__internal_accurate_pow_param_0];
	{
	.reg .b32 %temp; 
	mov.b64 	{%temp, %r46}, %fd10;
	}
	{
	.reg .b32 %temp; 
	mov.b64 	{%r45, %temp}, %fd10;
	}
	shr.u32 	%r47, %r46, 20;
	setp.gt.u32 	%p1, %r46, 1048575;
	@%p1 bra 	$L__BB2_2;
	mul.f64 	%fd11, %fd10, 0d4350000000000000;
	{
	.reg .b32 %temp; 
	mov.b64 	{%temp, %r46}, %fd11;
	}
	{
	.reg .b32 %temp; 
	mov.b64 	{%r45, %temp}, %fd11;
	}
	shr.u32 	%r16, %r46, 20;
	add.s32 	%r47, %r16, -54;
$L__BB2_2:
	add.s32 	%r48, %r47, -1023;
	and.b32  	%r17, %r46, -2146435073;
	or.b32  	%r18, %r17, 1072693248;
	mov.b64 	%fd107, {%r45, %r18};
	setp.lt.u32 	%p2, %r18, 1073127583;
	@%p2 bra 	$L__BB2_4;
	{
	.reg .b32 %temp; 
	mov.b64 	{%r19, %temp}, %fd107;
	}
	{
	.reg .b32 %temp; 
	mov.b64 	{%temp, %r20}, %fd107;
	}
	add.s32 	%r21, %r20, -1048576;
	mov.b64 	%fd107, {%r19, %r21};
	add.s32 	%r48, %r47, -1022;
$L__BB2_4:
	add.f64 	%fd12, %fd107, 0dBFF0000000000000;
	add.f64 	%fd13, %fd107, 0d3FF0000000000000;
	rcp.approx.ftz.f64 	%fd14, %fd13;
	neg.f64 	%fd15, %fd13;
	fma.rn.f64 	%fd16, %fd15, %fd14, 0d3FF0000000000000;
	fma.rn.f64 	%fd17, %fd16, %fd16, %fd16;
	fma.rn.f64 	%fd18, %fd17, %fd14, %fd14;
	mul.f64 	%fd19, %fd12, %fd18;
	fma.rn.f64 	%fd20, %fd12, %fd18, %fd19;
	mul.f64 	%fd21, %fd20, %fd20;
	fma.rn.f64 	%fd22, %fd21, 0d3EB0F5FF7D2CAFE2, 0d3ED0F5D241AD3B5A;
	fma.rn.f64 	%fd23, %fd22, %fd21, 0d3EF3B20A75488A3F;
	fma.rn.f64 	%fd24, %fd23, %fd21, 0d3F1745CDE4FAECD5;
	fma.rn.f64 	%fd25, %fd24, %fd21, 0d3F3C71C7258A578B;
	fma.rn.f64 	%fd26, %fd25, %fd21, 0d3F6249249242B910;
	fma.rn.f64 	%fd27, %fd26, %fd21, 0d3F89999999999DFB;
	sub.f64 	%fd28, %fd12, %fd20;
	add.f64 	%fd29, %fd28, %fd28;
	neg.f64 	%fd30, %fd20;
	fma.rn.f64 	%fd31, %fd30, %fd12, %fd29;
	mul.f64 	%fd32, %fd18, %fd31;
	fma.rn.f64 	%fd33, %fd21, %fd27, 0d3FB5555555555555;
	mov.f64 	%fd34, 0d3FB5555555555555;
	sub.f64 	%fd35, %fd34, %fd33;
	fma.rn.f64 	%fd36, %fd21, %fd27, %fd35;
	add.f64 	%fd37, %fd36, 0dBC46A4CB00B9E7B0;
	add.f64 	%fd38, %fd33, %fd37;
	sub.f64 	%fd39, %fd33, %fd38;
	add.f64 	%fd40, %fd37, %fd39;
	mul.rn.f64 	%fd41, %fd20, %fd20;
	neg.f64 	%fd42, %fd41;
	fma.rn.f64 	%fd43, %fd20, %fd20, %fd42;
	{
	.reg .b32 %temp; 
	mov.b64 	{%r22, %temp}, %fd32;
	}
	{
	.reg .b32 %temp; 
	mov.b64 	{%temp, %r23}, %fd32;
	}
	add.s32 	%r24, %r23, 1048576;
	mov.b64 	%fd44, {%r22, %r24};
	fma.rn.f64 	%fd45, %fd20, %fd44, %fd43;
	mul.rn.f64 	%fd46, %fd41, %fd20;
	neg.f64 	%fd47, %fd46;
	fma.rn.f64 	%fd48, %fd41, %fd20, %fd47;
	fma.rn.f64 	%fd49, %fd41, %fd32, %fd48;
	fma.rn.f64 	%fd50, %fd45, %fd20, %fd49;
	mul.rn.f64 	%fd51, %fd38, %fd46;
	neg.f64 	%fd52, %fd51;
	fma.rn.f64 	%fd53, %fd38, %fd46, %fd52;
	fma.rn.f64 	%fd54, %fd38, %fd50, %fd53;
	fma.rn.f64 	%fd55, %fd40, %fd46, %fd54;
	add.f64 	%fd56, %fd51, %fd55;
	sub.f64 	%fd57, %fd51, %fd56;
	add.f64 	%fd58, %fd55, %fd57;
	add.f64 	%fd59, %fd20, %fd56;
	sub.f64 	%fd60, %fd20, %fd59;
	add.f64 	%fd61, %fd56, %fd60;
	add.f64 	%fd62, %fd58, %fd61;
	add.f64 	%fd63, %fd32, %fd62;
	add.f64 	%fd64, %fd59, %fd63;
	sub.f64 	%fd65, %fd59, %fd64;
	add.f64 	%fd66, %fd63, %fd65;
	xor.b32  	%r25, %r48, -2147483648;
	mov.b32 	%r26, 1127219200;
	mov.b64 	%fd67, {%r25, %r26};
	mov.b32 	%r27, -2147483648;
	mov.b64 	%fd68, {%r27, %r26};
	sub.f64 	%fd69, %fd67, %fd68;
	fma.rn.f64 	%fd70, %fd69, 0d3FE62E42FEFA39EF, %fd64;
	fma.rn.f64 	%fd71, %fd69, 0dBFE62E42FEFA39EF, %fd70;
	sub.f64 	%fd72, %fd71, %fd64;
	sub.f64 	%fd73, %fd66, %fd72;
	fma.rn.f64 	%fd74, %fd69, 0d3C7ABC9E3B39803F, %fd73;
	add.f64 	%fd75, %fd70, %fd74;
	sub.f64 	%fd76, %fd70, %fd75;
	add.f64 	%fd77, %fd74, %fd76;
	mov.f64 	%fd78, 0d4008000000000000;
	{
	.reg .b32 %temp; 
	mov.b64 	{%temp, %r28}, %fd78;
	}
	{
	.reg .b32 %temp; 
	mov.b64 	{%r29, %temp}, %fd78;
	}
	shl.b32 	%r30, %r28, 1;
	setp.gt.u32 	%p3, %r30, -33554433;
	and.b32  	%r31, %r28, -15728641;
	selp.b32 	%r32, %r31, %r28, %p3;
	mov.b64 	%fd79, {%r29, %r32};
	mul.rn.f64 	%fd80, %fd75, %fd79;
	neg.f64 	%fd81, %fd80;
	fma.rn.f64 	%fd82, %fd75, %fd79, %fd81;
	fma.rn.f64 	%fd83, %fd77, %fd79, %fd82;
	add.f64 	%fd4, %fd80, %fd83;
	sub.f64 	%fd84, %fd80, %fd4;
	add.f64 	%fd5, %fd83, %fd84;
	fma.rn.f64 	%fd85, %fd4, 0d3FF71547652B82FE, 0d4338000000000000;
	{
	.reg .b32 %temp; 
	mov.b64 	{%r13, %temp}, %fd85;
	}
	mov.f64 	%fd86, 0dC338000000000000;
	add.rn.f64 	%fd87, %fd85, %fd86;
	fma.rn.f64 	%fd88, %fd87, 0dBFE62E42FEFA39EF, %fd4;
	fma.rn.f64 	%fd89, %fd87, 0dBC7ABC9E3B39803F, %fd88;
	fma.rn.f64 	%fd90, %fd89, 0d3E5ADE1569CE2BDF, 0d3E928AF3FCA213EA;
	fma.rn.f64 	%fd91, %fd90, %fd89, 0d3EC71DEE62401315;
	fma.rn.f64 	%fd92, %fd91, %fd89, 0d3EFA01997C89EB71;
	fma.rn.f64 	%fd93, %fd92, %fd89, 0d3F2A01A014761F65;
	fma.rn.f64 	%fd94, %fd93, %fd89, 0d3F56C16C1852B7AF;
	fma.rn.f64 	%fd95, %fd94, %fd89, 0d3F81111111122322;
	fma.rn.f64 	%fd96, %fd95, %fd89, 0d3FA55555555502A1;
	fma.rn.f64 	%fd97, %fd96, %fd89, 0d3FC5555555555511;
	fma.rn.f64 	%fd98, %fd97, %fd89, 0d3FE000000000000B;
	fma.rn.f64 	%fd99, %fd98, %fd89, 0d3FF0000000000000;
	fma.rn.f64 	%fd100, %fd99, %fd89, 0d3FF0000000000000;
	{
	.reg .b32 %temp; 
	mov.b64 	{%r14, %temp}, %fd100;
	}
	{
	.reg .b32 %temp; 
	mov.b64 	{%temp, %r15}, %fd100;
	}
	shl.b32 	%r33, %r13, 20;
	add.s32 	%r34, %r33, %r15;
	mov.b64 	%fd108, {%r14, %r34};
	{
	.reg .b32 %temp; 
	mov.b64 	{%temp, %r35}, %fd4;
	}
	mov.b32 	%f2, %r35;
	abs.f32 	%f1, %f2;
	setp.lt.f32 	%p4, %f1, 0f4086232B;
	@%p4 bra 	$L__BB2_7;
	setp.lt.f64 	%p5, %fd4, 0d0000000000000000;
	add.f64 	%fd101, %fd4, 0d7FF0000000000000;
	selp.f64 	%fd108, 0d0000000000000000, %fd101, %p5;
	setp.geu.f32 	%p6, %f1, 0f40874800;
	@%p6 bra 	$L__BB2_7;
	shr.u32 	%r36, %r13, 31;
	add.s32 	%r37, %r13, %r36;
	shr.s32 	%r38, %r37, 1;
	shl.b32 	%r39, %r38, 20;
	add.s32 	%r40, %r15, %r39;
	mov.b64 	%fd102, {%r14, %r40};
	sub.s32 	%r41, %r13, %r38;
	shl.b32 	%r42, %r41, 20;
	add.s32 	%r43, %r42, 1072693248;
	mov.b32 	%r44, 0;
	mov.b64 	%fd103, {%r44, %r43};
	mul.f64 	%fd108, %fd103, %fd102;
$L__BB2_7:
	abs.f64 	%fd104, %fd108;
	setp.eq.f64 	%p7, %fd104, 0d7FF0000000000000;
	fma.rn.f64 	%fd105, %fd108, %fd5, %fd108;
	selp.f64 	%fd106, %fd108, %fd105, %p7;
	st.param.f64 	[func_retval0], %fd106;
	ret;

}


// ===== COMPILED SASS (sm_100) =====

	.target	sm_100

	.elftype	@"ET_EXEC"


//--------------------- .note.nv.tkinfo           --------------------------
	.section	.note.nv.tkinfo,"",@"SHT_NOTE"
	.sectionflags	@"SHF_NOTE_NV_TKINFO"
	.tkinfo
        /*0018*/ 	.word	0x00000002
        /*0030*/ 	.string	""
        /*0030*/ 	.string	"ptxas"
        /*0030*/ 	.string	"Cuda compilation tools, release 13.0, V13.0.88"
        /*0030*/ 	.string	"Build cuda_13.0.r13.0/compiler.36424714_0"
        /*0030*/ 	.string	"-arch sm_100 -m 64 "



//--------------------- .note.nv.cuinfo           --------------------------
	.section	.note.nv.cuinfo,"",@"SHT_NOTE"
	.sectionflags	@"SHF_NOTE_NV_CUINFO"
        /*0018*/ 	.short	0x0002
        /*001a*/ 	.short	0x0064
        /*001c*/ 	.short	0x0082
	.zero		2


//--------------------- .nv.info                  --------------------------
	.section	.nv.info,"",@"SHT_CUDA_INFO"
	.align	4


	//----- nvinfo : EIATTR_REGCOUNT
	.align		4
        /*0000*/ 	.byte	0x04, 0x2f
        /*0002*/ 	.short	(.L_3 - .L_2)
	.align		4
.L_2:
        /*0004*/ 	.word	index@(_Z10XTI_kernelPtS_PjS0_S0_PdS1_S1_S1_S1_)
        /*0008*/ 	.word	0x00000060


	//----- nvinfo : EIATTR_FRAME_SIZE
	.align		4
.L_3:
        /*000c*/ 	.byte	0x04, 0x11
        /*000e*/ 	.short	(.L_5 - .L_4)
	.align		4
.L_4:
        /*0010*/ 	.word	index@($_Z10XTI_kernelPtS_PjS0_S0_PdS1_S1_S1_S1_$__internal_trig_reduction_slowpathd)
        /*0014*/ 	.word	0x00000028


	//----- nvinfo : EIATTR_FRAME_SIZE
	.align		4
.L_5:
        /*0018*/ 	.byte	0x04, 0x11
        /*001a*/ 	.short	(.L_7 - .L_6)
	.align		4
.L_6:
        /*001c*/ 	.word	index@($_Z10XTI_kernelPtS_PjS0_S0_PdS1_S1_S1_S1_$__internal_accurate_pow)
        /*0020*/ 	.word	0x00000028


	//----- nvinfo : EIATTR_FRAME_SIZE
	.align		4
.L_7:
        /*0024*/ 	.byte	0x04, 0x11
        /*0026*/ 	.short	(.L_9 - .L_8)
	.align		4
.L_8:
        /*0028*/ 	.word	index@($__internal_1_$__cuda_sm20_dsqrt_rn_f64_mediumpath_v1)
        /*002c*/ 	.word	0x00000028


	//----- nvinfo : EIATTR_FRAME_SIZE
	.align		4
.L_9:
        /*0030*/ 	.byte	0x04, 0x11
        /*0032*/ 	.short	(.L_11 - .L_10)
	.align		4
.L_10:
        /*0034*/ 	.word	index@($__internal_0_$__cuda_sm20_div_rn_f64_full)
        /*0038*/ 	.word	0x00000028


	//----- nvinfo : EIATTR_FRAME_SIZE
	.align		4
.L_11:
        /*003c*/ 	.byte	0x04, 0x11
        /*003e*/ 	.short	(.L_13 - .L_12)
	.align		4
.L_12:
        /*0040*/ 	.word	index@(_Z10XTI_kernelPtS_PjS0_S0_PdS1_S1_S1_S1_)
        /*0044*/ 	.word	0x00000028


	//----- nvinfo : EIATTR_MIN_STACK_SIZE
	.align		4
.L_13:
        /*0048*/ 	.byte	0x04, 0x12
        /*004a*/ 	.short	(.L_15 - .L_14)
	.align		4
.L_14:
        /*004c*/ 	.word	index@(_Z10XTI_kernelPtS_PjS0_S0_PdS1_S1_S1_S1_)
        /*0050*/ 	.word	0x00000028
.L_15:


//--------------------- .nv.compat                --------------------------
	.section	.nv.compat,"",@"SHT_CUDA_COMPAT_INFO"
	.align	4
        /*0000*/ 	.byte	0x02, 0x09, 0x00, 0x00, 0x02, 0x02, 0x01, 0x00, 0x02, 0x05, 0x05, 0x00, 0x03, 0x07, 0x01, 0x01
        /*0010*/ 	.byte	0x02, 0x03, 0x00, 0x00, 0x02, 0x06, 0x01, 0x00, 0x04, 0x0b, 0x08, 0x00, 0x01, 0x00, 0x00, 0x00
        /*0020*/ 	.byte	0x00, 0x00, 0x00, 0x00


//--------------------- .nv.info._Z10XTI_kernelPtS_PjS0_S0_PdS1_S1_S1_S1_ --------------------------
	.section	.nv.info._Z10XTI_kernelPtS_PjS0_S0_PdS1_S1_S1_S1_,"",@"SHT_CUDA_INFO"
	.sectionflags	@""
	.align	4


	//----- nvinfo : EIATTR_CUDA_API_VERSION
	.align		4
        /*0000*/ 	.byte	0x04, 0x37
        /*0002*/ 	.short	(.L_17 - .L_16)
.L_16:
        /*0004*/ 	.word	0x00000082


	//----- nvinfo : EIATTR_KPARAM_INFO
	.align		4
.L_17:
        /*0008*/ 	.byte	0x04, 0x17
        /*000a*/ 	.short	(.L_19 - .L_18)
.L_18:
        /*000c*/ 	.word	0x00000000
        /*0010*/ 	.short	0x0009
        /*0012*/ 	.short	0x0048
        /*0014*/ 	.byte	0x00, 0xf5, 0x21, 0x00


	//----- nvinfo : EIATTR_KPARAM_INFO
	.align		4
.L_19:
        /*0018*/ 	.byte	0x04, 0x17
        /*001a*/ 	.short	(.L_21 - .L_20)
.L_20:
        /*001c*/ 	.word	0x00000000
        /*0020*/ 	.short	0x0008
        /*0022*/ 	.short	0x0040
        /*0024*/ 	.byte	0x00, 0xf5, 0x21, 0x00


	//----- nvinfo : EIATTR_KPARAM_INFO
	.align		4
.L_21:
        /*0028*/ 	.byte	0x04, 0x17
        /*002a*/ 	.short	(.L_23 - .L_22)
.L_22:
        /*002c*/ 	.word	0x00000000
        /*0030*/ 	.short	0x0007
        /*0032*/ 	.short	0x0038
        /*0034*/ 	.byte	0x00, 0xf5, 0x21, 0x00


	//----- nvinfo : EIATTR_KPARAM_INFO
	.align		4
.L_23:
        /*0038*/ 	.byte	0x04, 0x17
        /*003a*/ 	.short	(.L_25 - .L_24)
.L_24:
        /*003c*/ 	.word	0x00000000
        /*0040*/ 	.short	0x0006
        /*0042*/ 	.short	0x0030
        /*0044*/ 	.byte	0x00, 0xf5, 0x21, 0x00


	//----- nvinfo : EIATTR_KPARAM_INFO
	.align		4
.L_25:
        /*0048*/ 	.byte	0x04, 0x17
        /*004a*/ 	.short	(.L_27 - .L_26)
.L_26:
        /*004c*/ 	.word	0x00000000
        /*0050*/ 	.short	0x0005
        /*0052*/ 	.short	0x0028
        /*0054*/ 	.byte	0x00, 0xf5, 0x21, 0x00


	//----- nvinfo : EIATTR_KPARAM_INFO
	.align		4
.L_27:
        /*0058*/ 	.byte	0x04, 0x17
        /*005a*/ 	.short	(.L_29 - .L_28)
.L_28:
        /*005c*/ 	.word	0x00000000
        /*0060*/ 	.short	0x0004
        /*0062*/ 	.short	0x0020
        /*0064*/ 	.byte	0x00, 0xf5, 0x21, 0x00


	//----- nvinfo : EIATTR_KPARAM_INFO
	.align		4
.L_29:
        /*0068*/ 	.byte	0x04, 0x17
        /*006a*/ 	.short	(.L_31 - .L_30)
.L_30:
        /*006c*/ 	.word	0x00000000
        /*0070*/ 	.short	0x0003
        /*0072*/ 	.short	0x0018
        /*0074*/ 	.byte	0x00, 0xf5, 0x21, 0x00


	//----- nvinfo : EIATTR_KPARAM_INFO
	.align		4
.L_31:
        /*0078*/ 	.byte	0x04, 0x17
        /*007a*/ 	.short	(.L_33 - .L_32)
.L_32:
        /*007c*/ 	.word	0x00000000
        /*0080*/ 	.short	0x0002
        /*0082*/ 	.short	0x0010
        /*0084*/ 	.byte	0x00, 0xf5, 0x21, 0x00


	//----- nvinfo : EIATTR_KPARAM_INFO
	.align		4
.L_33:
        /*0088*/ 	.byte	0x04, 0x17
        /*008a*/ 	.short	(.L_35 - .L_34)
.L_34:
        /*008c*/ 	.word	0x00000000
        /*0090*/ 	.short	0x0001
        /*0092*/ 	.short	0x0008
        /*0094*/ 	.byte	0x00, 0xf5, 0x21, 0x00


	//----- nvinfo : EIATTR_KPARAM_INFO
	.align		4
.L_35:
        /*0098*/ 	.byte	0x04, 0x17
        /*009a*/ 	.short	(.L_37 - .L_36)
.L_36:
        /*009c*/ 	.word	0x00000000
        /*00a0*/ 	.short	0x0000
        /*00a2*/ 	.short	0x0000
        /*00a4*/ 	.byte	0x00, 0xf5, 0x21, 0x00


	//----- nvinfo : EIATTR_SPARSE_MMA_MASK
	.align		4
.L_37:
        /*00a8*/ 	.byte	0x03, 0x50
        /*00aa*/ 	.short	0x0000


	//----- nvinfo : EIATTR_MAXREG_COUNT
	.align		4
        /*00ac*/ 	.byte	0x03, 0x1b
        /*00ae*/ 	.short	0x00ff


	//----- nvinfo : EIATTR_EXTERNS
	.align		4
        /*00b0*/ 	.byte	0x04, 0x0f
        /*00b2*/ 	.short	(.L_39 - .L_38)


	//   ....[0]....
	.align		4
.L_38:
        /*00b4*/ 	.word	index@(malloc)


	//   ....[1]....
	.align		4
        /*00b8*/ 	.word	index@(free)


	//----- nvinfo : EIATTR_MERCURY_ISA_VERSION
	.align		4
.L_39:
        /*00bc*/ 	.byte	0x03, 0x5f
        /*00be*/ 	.short	0x0101


	//----- nvinfo : EIATTR_VRC_CTA_INIT_COUNT
	.align		4
        /*00c0*/ 	.byte	0x02, 0x4a
	.zero		1
	.zero		1


	//----- nvinfo : EIATTR_SYSCALL_OFFSETS
	.align		4
        /*00c4*/ 	.byte	0x04, 0x46
        /*00c6*/ 	.short	(.L_41 - .L_40)


	//   ....[0]....
.L_40:
        /*00c8*/ 	.word	0x00000160


	//   ....[1]....
        /*00cc*/ 	.word	0x00000250


	//   ....[2]....
        /*00d0*/ 	.word	0x00000850


	//   ....[3]....
        /*00d4*/ 	.word	0x00000e60


	//   ....[4]....
        /*00d8*/ 	.word	0x00000ed0


	//   ....[5]....
        /*00dc*/ 	.word	0x00000f40


	//   ....[6]....
        /*00e0*/ 	.word	0x00001ec0


	//   ....[7]....
        /*00e4*/ 	.word	0x000027f0


	//   ....[8]....
        /*00e8*/ 	.word	0x00002e20


	//   ....[9]....
        /*00ec*/ 	.word	0x000038a0


	//   ....[10]....
        /*00f0*/ 	.word	0x00004730


	//   ....[11]....
        /*00f4*/ 	.word	0x00004e20


	//   ....[12]....
        /*00f8*/ 	.word	0x00005e00


	//   ....[13]....
        /*00fc*/ 	.word	0x00005ed0


	//   ....[14]....
        /*0100*/ 	.word	0x00005f70


	//   ....[15]....
        /*0104*/ 	.word	0x00006010


	//   ....[16]....
        /*0108*/ 	.word	0x00006110


	//   ....[17]....
        /*010c*/ 	.word	0x00006210


	//   ....[18]....
        /*0110*/ 	.word	0x00006310


	//   ....[19]....
        /*0114*/ 	.word	0x000063b0


	//   ....[20]....
        /*0118*/ 	.word	0x00006450


	//   ....[21]....
        /*011c*/ 	.word	0x0000eb00


	//   ....[22]....
        /*0120*/ 	.word	0x0000eb50


	//   ....[23]....
        /*0124*/ 	.word	0x0000eba0


	//   ....[24]....
        /*0128*/ 	.word	0x0000ebf0


	//   ....[25]....
        /*012c*/ 	.word	0x0000ec40


	//   ....[26]....
        /*0130*/ 	.word	0x0000ec90


	//   ....[27]....
        /*0134*/ 	.word	0x0000ece0


	//   ....[28]....
        /*0138*/ 	.word	0x0000ed30


	//   ....[29]....
        /*013c*/ 	.word	0x0000ed80


	//   ....[30]....
        /*0140*/ 	.word	0x0000edd0


	//   ....[31]....
        /*0144*/ 	.word	0x0000ee20


	//   ....[32]....
        /*0148*/ 	.word	0x0000ee70


	//   ....[33]....
        /*014c*/ 	.word	0x0000eec0


	//   ....[34]....
        /*0150*/ 	.word	0x0000ef10


	//   ....[35]....
        /*0154*/ 	.word	0x0000ef60


	//   ....[36]....
        /*0158*/ 	.word	0x0000ff30


	//   ....[37]....
        /*015c*/ 	.word	0x00010860


	//   ....[38]....
        /*0160*/ 	.word	0x00010e80


	//   ....[39]....
        /*0164*/ 	.word	0x00011900


	//   ....[40]....
        /*0168*/ 	.word	0x00012790


	//   ....[41]....
        /*016c*/ 	.word	0x00012e80


	//   ....[42]....
        /*0170*/ 	.word	0x00013e60


	//   ....[43]....
        /*0174*/ 	.word	0x00013f30


	//   ....[44]....
        /*0178*/ 	.word	0x00013fd0


	//   ....[45]....
        /*017c*/ 	.word	0x00014070


	//   ....[46]....
        /*0180*/ 	.word	0x00014170


	//   ....[47]....
        /*0184*/ 	.word	0x00014270


	//   ....[48]....
        /*0188*/ 	.word	0x00014370


	//   ....[49]....
        /*018c*/ 	.word	0x00014410


	//   ....[50]....
        /*0190*/ 	.word	0x000144b0


	//   ....[51]....
        /*0194*/ 	.word	0x0001cc40


	//   ....[52]....
        /*0198*/ 	.word	0x0001cc90


	//   ....[53]....
        /*019c*/ 	.word	0x0001cce0


	//   ....[54]....
        /*01a0*/ 	.word	0x0001cd30


	//   ....[55]....
        /*01a4*/ 	.word	0x0001cd80


	//   ....[56]....
        /*01a8*/ 	.word	0x0001cdd0


	//   ....[57]....
        /*01ac*/ 	.word	0x0001ce20


	//   ....[58]....
        /*01b0*/ 	.word	0x0001ce70


	//   ....[59]....
        /*01b4*/ 	.word	0x0001cec0


	//   ....[60]....
        /*01b8*/ 	.word	0x0001cf10


	//   ....[61]....
        /*01bc*/ 	.word	0x0001cf60


	//   ....[62]....
        /*01c0*/ 	.word	0x0001cfb0


	//   ....[63]....
        /*01c4*/ 	.word	0x0001d000


	//   ....[64]....
        /*01c8*/ 	.word	0x0001d050


	//   ....[65]....
        /*01cc*/ 	.word	0x0001d0a0


	//   ....[66]....
        /*01d0*/ 	.word	0x0001d7f0


	//   ....[67]....
        /*01d4*/ 	.word	0x0001d840


	//   ....[68]....
        /*01d8*/ 	.word	0x0001d890


	//   ....[69]....
        /*01dc*/ 	.word	0x0001d8e0


	//   ....[70]....
        /*01e0*/ 	.word	0x0001d930


	//   ....[71]....
        /*01e4*/ 	.word	0x0001d980


	//----- nvinfo : EIATTR_EXIT_INSTR_OFFSETS
	.align		4
.L_41:
        /*01e8*/ 	.byte	0x04, 0x1c
        /*01ea*/ 	.short	(.L_43 - .L_42)


	//   ....[0]....
.L_42:
        /*01ec*/ 	.word	0x0001d990


	//----- nvinfo : EIATTR_CRS_STACK_SIZE
	.align		4
.L_43:
        /*01f0*/ 	.byte	0x04, 0x1e
        /*01f2*/ 	.short	(.L_45 - .L_44)
.L_44:
        /*01f4*/ 	.word	0x00000000


	//----- nvinfo : EIATTR_CBANK_PARAM_SIZE
	.align		4
.L_45:
        /*01f8*/ 	.byte	0x03, 0x19
        /*01fa*/ 	.short	0x0050


	//----- nvinfo : EIATTR_PARAM_CBANK
	.align		4
        /*01fc*/ 	.byte	0x04, 0x0a
        /*01fe*/ 	.short	(.L_47 - .L_46)
	.align		4
.L_46:
        /*0200*/ 	.word	index@(.nv.constant0._Z10XTI_kernelPtS_PjS0_S0_PdS1_S1_S1_S1_)
        /*0204*/ 	.short	0x0380
        /*0206*/ 	.short	0x0050


	//----- nvinfo : EIATTR_SW_WAR
	.align		4
.L_47:
        /*0208*/ 	.byte	0x04, 0x36
        /*020a*/ 	.short	(.L_49 - .L_48)
.L_48:
        /*020c*/ 	.word	0x00000008
.L_49:


//--------------------- .nv.callgraph             --------------------------
	.section	.nv.callgraph,"",@"SHT_CUDA_CALLGRAPH"
	.align	4
	.sectionentsize	8
	.align		4
        /*0000*/ 	.word	0x00000000
	.align		4
        /*0004*/ 	.word	0xffffffff
	.align		4
        /*0008*/ 	.word	index@(_Z10XTI_kernelPtS_PjS0_S0_PdS1_S1_S1_S1_)
	.align		4
        /*000c*/ 	.word	index@(free)
	.align		4
        /*0010*/ 	.word	index@(_Z10XTI_kernelPtS_PjS0_S0_PdS1_S1_S1_S1_)
	.align		4
        /*0014*/ 	.word	index@(malloc)
	.align		4
        /*0018*/ 	.word	0x00000000
	.align		4
        /*001c*/ 	.word	0xfffffffe
	.align		4
        /*0020*/ 	.word	0x00000000
	.align		4
        /*0024*/ 	.word	0xfffffffd
	.align		4
        /*0028*/ 	.word	0x00000000
	.align		4
        /*002c*/ 	.word	0xfffffffc


//--------------------- .nv.constant4             --------------------------
	.section	.nv.constant4,"a",@progbits
	.align	8
	.align		8
.nv.constant4:
        /*0000*/ 	.dword	malloc
	.align		8
        /*0008*/ 	.dword	free
	.align		8
        /*0010*/ 	.dword	__cudart_i2opi_d
	.align		8
        /*0018*/ 	.dword	__cudart_sin_cos_coeffs


//--------------------- .text._Z10XTI_kernelPtS_PjS0_S0_PdS1_S1_S1_S1_ --------------------------
	.section	.text._Z10XTI_kernelPtS_PjS0_S0_PdS1_S1_S1_S1_,"ax",@progbits
	.align	128
        .global         _Z10XTI_kernelPtS_PjS0_S0_PdS1_S1_S1_S1_
        .type           _Z10XTI_kernelPtS_PjS0_S0_PdS1_S1_S1_S1_,@function
        .size           _Z10XTI_kernelPtS_PjS0_S0_PdS1_S1_S1_S1_,(.L_x_502 - _Z10XTI_kernelPtS_PjS0_S0_PdS1_S1_S1_S1_)
        .other          _Z10XTI_kernelPtS_PjS0_S0_PdS1_S1_S1_S1_,@"STO_CUDA_ENTRY STV_DEFAULT"
_Z10XTI_kernelPtS_PjS0_S0_PdS1_S1_S1_S1_:
.text._Z10XTI_kernelPtS_PjS0_S0_PdS1_S1_S1_S1_:
[----:B------:R-:W0:Y:S08]  /*0000*/  LDC R1, c[0x0][0x37c] ;  /* 0x0000df00ff017b82 */ /* 0x000e300000000800 */
[----:B------:R-:W1:Y:S01]  /*0010*/  LDC.64 R62, c[0x0][0x398] ;  /* 0x0000e600ff3e7b82 */ /* 0x000e620000000a00 */
[----:B------:R-:W1:Y:S01]  /*0020*/  LDCU.64 UR36, c[0x0][0x358] ;  /* 0x00006b00ff2477ac */ /* 0x000e620008000a00 */
[----:B0-----:R-:W-:-:S06]  /*0030*/  VIADD R1, R1, 0xffffffd8 ;  /* 0xffffffd801017836 */ /* 0x001fcc0000000000 */
[----:B------:R-:W0:Y:S08]  /*0040*/  LDC.64 R2, c[0x0][0x3a0] ;  /* 0x0000e800ff027b82 */ /* 0x000e300000000a00 */
[----:B------:R-:W2:Y:S08]  /*0050*/  LDC.64 R6, c[0x0][0x3a8] ;  /* 0x0000ea00ff067b82 */ /* 0x000eb00000000a00 */
[----:B------:R-:W3:Y:S01]  /*0060*/  LDC.64 R8, c[0x0][0x3b0] ;  /* 0x0000ec00ff087b82 */ /* 0x000ee20000000a00 */
[----:B-1----:R-:W5:Y:S04]  /*0070*/  LDG.E R62, desc[UR36][R62.64] ;  /* 0x000000243e3e7981 */ /* 0x002f68000c1e1900 */
[----:B0-----:R-:W5:Y:S03]  /*0080*/  LDG.E R60, desc[UR36][R2.64] ;  /* 0x00000024023c7981 */ /* 0x001f66000c1e1900 */
[----:B------:R-:W0:Y:S01]  /*0090*/  LDC.64 R4, c[0x0][0x390] ;  /* 0x0000e400ff047b82 */ /* 0x000e220000000a00 */
[----:B--2---:R-:W5:Y:S04]  /*00a0*/  LDG.E.64 R22, desc[UR36][R6.64] ;  /* 0x0000002406167981 */ /* 0x004f68000c1e1b00 */
[----:B---3--:R-:W5:Y:S01]  /*00b0*/  LDG.E.64 R24, desc[UR36][R8.64] ;  /* 0x0000002408187981 */ /* 0x008f62000c1e1b00 */
[----:B------:R-:W1:Y:S02]  /*00c0*/  S2R R30, SR_TID.X ;  /* 0x00000000001e7919 */ /* 0x000e640000002100 */
[----:B------:R-:W1:Y:S01]  /*00d0*/  S2UR UR4, SR_CTAID.X ;  /* 0x00000000000479c3 */ /* 0x000e620000002500 */
[----:B------:R-:W-:Y:S01]  /*00e0*/  MOV R18, 0x0 ;  /* 0x0000000000127802 */ /* 0x000fe20000000f00 */
[----:B0-----:R0:W5:Y:S06]  /*00f0*/  LDG.E R61, desc[UR36][R4.64] ;  /* 0x00000024043d7981 */ /* 0x00116c000c1e1900 */
[----:B------:R-:W1:Y:S08]  /*0100*/  LDC R13, c[0x0][0x360] ;  /* 0x0000d800ff0d7b82 */ /* 0x000e700000000800 */
[----:B------:R2:W3:Y:S01]  /*0110*/  LDC.64 R10, c[0x4][R18] ;  /* 0x01000000120a7b82 */ /* 0x0004e20000000a00 */
[----:B0-----:R-:W-:-:S02]  /*0120*/  IMAD.MOV.U32 R4, RZ, RZ, 0x18 ;  /* 0x00000018ff047424 */ /* 0x001fc400078e00ff */
[----:B------:R-:W-:Y:S02]  /*0130*/  IMAD.MOV.U32 R5, RZ, RZ, RZ ;  /* 0x000000ffff057224 */ /* 0x000fe400078e00ff */
[----:B-12---:R-:W-:-:S07]  /*0140*/  IMAD R30, R13, UR4, R30 ;  /* 0x000000040d1e7c24 */ /* 0x006fce000f8e021e */
[----:B------:R-:W-:-:S07]  /*0150*/  LEPC R20, `(.L_x_0) ;  /* 0x000000001014794e */ /* 0x000fce0000000000 */
[----:B---3-5:R-:W-:Y:S05]  /*0160*/  CALL.ABS.NOINC R10 ;  /* 0x000000000a007343 */ /* 0x028fea0003c00000 */
.L_x_0:
[----:B------:R-:W-:Y:S02]  /*0170*/  HFMA2 R6, -RZ, RZ, 68.25, 0.07958984375 ;  /* 0x54442d18ff067431 */ /* 0x000fe400000001ff */
[----:B------:R-:W-:Y:S01]  /*0180*/  IMAD.MOV.U32 R2, RZ, RZ, 0x0 ;  /* 0x00000000ff027424 */ /* 0x000fe200078e00ff */
[----:B------:R-:W0:Y:S01]  /*0190*/  LDC.64 R18, c[0x4][R18] ;  /* 0x0100000012127b82 */ /* 0x000e220000000a00 */
[----:B------:R-:W-:Y:S02]  /*01a0*/  IMAD.MOV.U32 R3, RZ, RZ, 0x3ff00000 ;  /* 0x3ff00000ff037424 */ /* 0x000fe400078e00ff */
[----:B------:R-:W-:Y:S02]  /*01b0*/  IMAD.MOV.U32 R7, RZ, RZ, 0x3ff921fb ;  /* 0x3ff921fbff077424 */ /* 0x000fe400078e00ff */
[----:B------:R-:W-:Y:S02]  /*01c0*/  IMAD.MOV.U32 R16, RZ, RZ, R4 ;  /* 0x000000ffff107224 */ /* 0x000fe400078e0004 */
[----:B------:R-:W-:-:S02]  /*01d0*/  IMAD.MOV.U32 R17, RZ, RZ, R5 ;  /* 0x000000ffff117224 */ /* 0x000fc400078e0005 */
[----:B------:R-:W-:-:S03]  /*01e0*/  IMAD.WIDE.U32 R34, R62, 0x8, RZ ;  /* 0x000000083e227825 */ /* 0x000fc600078e00ff */
[----:B------:R1:W-:Y:S01]  /*01f0*/  ST.E.64 desc[UR36][R16.64], R2 ;  /* 0x0000000210007985 */ /* 0x0003e2000c101b24 */
[----:B------:R-:W-:Y:S02]  /*0200*/  IMAD.MOV.U32 R4, RZ, RZ, R34 ;  /* 0x000000ffff047224 */ /* 0x000fe400078e0022 */
[----:B------:R-:W-:Y:S01]  /*0210*/  IMAD.MOV.U32 R5, RZ, RZ, R35 ;  /* 0x000000ffff057224 */ /* 0x000fe200078e0023 */
[----:B------:R1:W-:Y:S04]  /*0220*/  ST.E.64 desc[UR36][R16.64+0x8], R6 ;  /* 0x0000080610007985 */ /* 0x0003e8000c101b24 */
[----:B------:R1:W-:Y:S02]  /*0230*/  ST.E.64 desc[UR36][R16.64+0x10], RZ ;  /* 0x000010ff10007985 */ /* 0x0003e4000c101b24 */
[----:B------:R-:W-:-:S07]  /*0240*/  LEPC R20, `(.L_x_1) ;  /* 0x000000001014794e */ /* 0x000fce0000000000 */
[----:B01----:R-:W-:Y:S05]  /*0250*/  CALL.ABS.NOINC R18 ;  /* 0x0000000012007343 */ /* 0x003fea0003c00000 */
.L_x_1:
[----:B------:R-:W-:Y:S01]  /*0260*/  ISETP.NE.AND P0, PT, R62, RZ, PT ;  /* 0x000000ff3e00720c */ /* 0x000fe20003f05270 */
[----:B------:R-:W-:Y:S01]  /*0270*/  IMAD.MOV.U32 R19, RZ, RZ, R5 ;  /* 0x000000ffff137224 */ /* 0x000fe200078e0005 */
[----:B------:R-:W-:-:S11]  /*0280*/  MOV R18, R4 ;  /* 0x0000000400127202 */ /* 0x000fd60000000f00 */
[----:B------:R-:W-:Y:S05]  /*0290*/  @!P0 BRA `(.L_x_2) ;  /* 0x0000000400548947 */ /* 0x000fea0003800000 */
[C---:B------:R-:W-:Y:S01]  /*02a0*/  VIADD R0, R62.reuse, 0xffffffff ;  /* 0xffffffff3e007836 */ /* 0x040fe20000000000 */
[----:B------:R-:W-:Y:S01]  /*02b0*/  LOP3.LUT R32, R62, 0x7, RZ, 0xc0, !PT ;  /* 0x000000073e207812 */ /* 0x000fe200078ec0ff */
[----:B------:R-:W-:-:S03]  /*02c0*/  IMAD.MOV.U32 R29, RZ, RZ, RZ ;  /* 0x000000ffff1d7224 */ /* 0x000fc600078e00ff */
[----:B------:R-:W-:Y:S02]  /*02d0*/  ISETP.GE.U32.AND P0, PT, R0, 0x7, PT ;  /* 0x000000070000780c */ /* 0x000fe40003f06070 */
[----:B------:R-:W-:-:S11]  /*02e0*/  ISETP.NE.AND P1, PT, R32, RZ, PT ;  /* 0x000000ff2000720c */ /* 0x000fd60003f25270 */
[----:B------:R-:W-:Y:S05]  /*02f0*/  @!P0 BRA `(.L_x_3) ;  /* 0x00000000009c8947 */ /* 0x000fea0003800000 */
[----:B------:R-:W-:Y:S01]  /*0300*/  BSSY.RECONVERGENT B0, `(.L_x_3) ;  /* 0x0000026000007945 */ /* 0x000fe20003800200 */
[----:B------:R-:W-:Y:S01]  /*0310*/  LOP3.LUT R29, R62, 0xfffffff8, RZ, 0xc0, !PT ;  /* 0xfffffff83e1d7812 */ /* 0x000fe200078ec0ff */
[----:B------:R-:W-:-:S07]  /*0320*/  IMAD.MOV.U32 R0, RZ, RZ, RZ ;  /* 0x000000ffff007224 */ /* 0x000fce00078e00ff */
.L_x_4:
[C---:B--2---:R-:W-:Y:S01]  /*0330*/  VIADD R4, R0.reuse, 0x1 ;  /* 0x0000000100047836 */ /* 0x044fe20000000000 */
[C---:B------:R-:W-:Y:S01]  /*0340*/  IADD3 R8, PT, PT, R0.reuse, 0x2, RZ ;  /* 0x0000000200087810 */ /* 0x040fe20007ffe0ff */
[C---:B------:R-:W-:Y:S01]  /*0350*/  VIADD R10, R0.reuse, 0x3 ;  /* 0x00000003000a7836 */ /* 0x040fe20000000000 */
[----:B------:R-:W0:Y:S01]  /*0360*/  I2F.F64.U32 R2, R0 ;  /* 0x0000000000027312 */ /* 0x000e220000201800 */
[C---:B------:R-:W-:Y:S02]  /*0370*/  VIADD R12, R0.reuse, 0x4 ;  /* 0x00000004000c7836 */ /* 0x040fe40000000000 */
[C---:B------:R-:W-:Y:S02]  /*0380*/  VIADD R14, R0.reuse, 0x5 ;  /* 0x00000005000e7836 */ /* 0x040fe40000000000 */
[C---:B------:R-:W-:Y:S02]  /*0390*/  VIADD R28, R0.reuse, 0x6 ;  /* 0x00000006001c7836 */ /* 0x040fe40000000000 */
[----:B------:R-:W-:Y:S01]  /*03a0*/  VIADD R31, R0, 0x7 ;  /* 0x00000007001f7836 */ /* 0x000fe20000000000 */
[----:B------:R-:W1:Y:S01]  /*03b0*/  I2F.F64.U32 R4, R4 ;  /* 0x0000000400047312 */ /* 0x000e620000201800 */
[----:B0-----:R-:W-:-:S07]  /*03c0*/  DMUL R2, R22, R2 ;  /* 0x0000000216027228 */ /* 0x001fce0000000000 */
[----:B------:R-:W0:Y:S01]  /*03d0*/  I2F.F64.U32 R8, R8 ;  /* 0x0000000800087312 */ /* 0x000e220000201800 */
[----:B-1----:R-:W-:-:S07]  /*03e0*/  DMUL R6, R22, R4 ;  /* 0x0000000416067228 */ /* 0x002fce0000000000 */
[----:B------:R-:W1:Y:S01]  /*03f0*/  I2F.F64.U32 R10, R10 ;  /* 0x0000000a000a7312 */ /* 0x000e620000201800 */
[C---:B------:R-:W-:Y:S01]  /*0400*/  IMAD.WIDE.U32 R4, R0.reuse, 0x8, R18 ;  /* 0x0000000800047825 */ /* 0x040fe200078e0012 */
[----:B------:R-:W-:-:S04]  /*0410*/  IADD3 R0, PT, PT, R0, 0x8, RZ ;  /* 0x0000000800007810 */ /* 0x000fc80007ffe0ff */
[----:B------:R2:W-:Y:S01]  /*0420*/  ST.E.64 desc[UR36][R4.64], R2 ;  /* 0x0000000204007985 */ /* 0x0005e2000c101b24 */
[C---:B0-----:R-:W-:Y:S01]  /*0430*/  DMUL R8, R22.reuse, R8 ;  /* 0x0000000816087228 */ /* 0x041fe20000000000 */
[----:B------:R-:W0:Y:S01]  /*0440*/  I2F.F64.U32 R12, R12 ;  /* 0x0000000c000c7312 */ /* 0x000e220000201800 */
[----:B------:R-:W-:Y:S01]  /*0450*/  ISETP.NE.AND P0, PT, R0, R29, PT ;  /* 0x0000001d0000720c */ /* 0x000fe20003f05270 */
[----:B------:R2:W-:Y:S04]  /*0460*/  ST.E.64 desc[UR36][R4.64+0x8], R6 ;  /* 0x0000080604007985 */ /* 0x0005e8000c101b24 */
[----:B------:R2:W-:Y:S01]  /*0470*/  ST.E.64 desc[UR36][R4.64+0x10], R8 ;  /* 0x0000100804007985 */ /* 0x0005e2000c101b24 */
[C---:B-1----:R-:W-:Y:S01]  /*0480*/  DMUL R10, R22.reuse, R10 ;  /* 0x0000000a160a7228 */ /* 0x042fe20000000000 */
[----:B------:R-:W1:Y:S06]  /*0490*/  I2F.F64.U32 R14, R14 ;  /* 0x0000000e000e7312 */ /* 0x000e6c0000201800 */
[----:B------:R2:W-:Y:S01]  /*04a0*/  ST.E.64 desc[UR36][R4.64+0x18], R10 ;  /* 0x0000180a04007985 */ /* 0x0005e2000c101b24 */
[C---:B0-----:R-:W-:Y:S01]  /*04b0*/  DMUL R12, R22.reuse, R12 ;  /* 0x0000000c160c7228 */ /* 0x041fe20000000000 */
[----:B------:R-:W0:Y:S06]  /*04c0*/  I2F.F64.U32 R20, R28 ;  /* 0x0000001c00147312 */ /* 0x000e2c0000201800 */
[----:B------:R2:W-:Y:S01]  /*04d0*/  ST.E.64 desc[UR36][R4.64+0x20], R12 ;  /* 0x0000200c04007985 */ /* 0x0005e2000c101b24 */
[C---:B-1----:R-:W-:Y:S01]  /*04e0*/  DMUL R14, R22.reuse, R14 ;  /* 0x0000000e160e7228 */ /* 0x042fe20000000000 */
[----:B------:R-:W1:Y:S06]  /*04f0*/  I2F.F64.U32 R26, R31 ;  /* 0x0000001f001a7312 */ /* 0x000e6c0000201800 */
[----:B------:R2:W-:Y:S01]  /*0500*/  ST.E.64 desc[UR36][R4.64+0x28], R14 ;  /* 0x0000280e04007985 */ /* 0x0005e2000c101b24 */
[----:B0-----:R-:W-:-:S07]  /*0510*/  DMUL R20, R22, R20 ;  /* 0x0000001416147228 */ /* 0x001fce0000000000 */
[----:B------:R2:W-:Y:S01]  /*0520*/  ST.E.64 desc[UR36][R4.64+0x30], R20 ;  /* 0x0000301404007985 */ /* 0x0005e2000c101b24 */
[----:B-1----:R-:W-:-:S07]  /*0530*/  DMUL R26, R22, R26 ;  /* 0x0000001a161a7228 */ /* 0x002fce0000000000 */
[----:B------:R2:W-:Y:S01]  /*0540*/  ST.E.64 desc[UR36][R4.64+0x38], R26 ;  /* 0x0000381a04007985 */ /* 0x0005e2000c101b24 */
[----:B------:R-:W-:Y:S05]  /*0550*/  @P0 BRA `(.L_x_4) ;  /* 0xfffffffc00740947 */ /* 0x000fea000383ffff */
[----:B------:R-:W-:Y:S05]  /*0560*/  BSYNC.RECONVERGENT B0 ;  /* 0x0000000000007941 */ /* 0x000fea0003800200 */
.L_x_3:
[----:B------:R-:W-:Y:S05]  /*0570*/  @!P1 BRA `(.L_x_2) ;  /* 0x00000000009c9947 */ /* 0x000fea0003800000 */
[----:B------:R-:W-:Y:S02]  /*0580*/  ISETP.GE.U32.AND P0, PT, R32, 0x4, PT ;  /* 0x000000042000780c */ /* 0x000fe40003f06070 */
[----:B--2---:R-:W-:-:S04]  /*0590*/  LOP3.LUT R14, R62, 0x3, RZ, 0xc0, !PT ;  /* 0x000000033e0e7812 */ /* 0x004fc800078ec0ff */
[----:B------:R-:W-:-:S07]  /*05a0*/  ISETP.NE.AND P1, PT, R14, RZ, PT ;  /* 0x000000ff0e00720c */ /* 0x000fce0003f25270 */
[----:B------:R-:W-:Y:S06]  /*05b0*/  @!P0 BRA `(.L_x_5) ;  /* 0x0000000000448947 */ /* 0x000fec0003800000 */
[C---:B------:R-:W-:Y:S01]  /*05c0*/  VIADD R0, R29.reuse, 0x1 ;  /* 0x000000011d007836 */ /* 0x040fe20000000000 */
[----:B------:R-:W0:Y:S01]  /*05d0*/  I2F.F64.U32 R2, R29 ;  /* 0x0000001d00027312 */ /* 0x000e220000201800 */
[C---:B------:R-:W-:Y:S02]  /*05e0*/  VIADD R12, R29.reuse, 0x2 ;  /* 0x000000021d0c7836 */ /* 0x040fe40000000000 */
[----:B------:R-:W-:-:S05]  /*05f0*/  VIADD R13, R29, 0x3 ;  /* 0x000000031d0d7836 */ /* 0x000fca0000000000 */
[----:B------:R-:W1:Y:S01]  /*0600*/  I2F.F64.U32 R4, R0 ;  /* 0x0000000000047312 */ /* 0x000e620000201800 */
[----:B0-----:R-:W-:-:S07]  /*0610*/  DMUL R2, R22, R2 ;  /* 0x0000000216027228 */ /* 0x001fce0000000000 */
[----:B------:R-:W0:Y:S01]  /*0620*/  I2F.F64.U32 R8, R12 ;  /* 0x0000000c00087312 */ /* 0x000e220000201800 */
[----:B-1----:R-:W-:-:S07]  /*0630*/  DMUL R6, R22, R4 ;  /* 0x0000000416067228 */ /* 0x002fce0000000000 */
[----:B------:R-:W1:Y:S01]  /*0640*/  I2F.F64.U32 R10, R13 ;  /* 0x0000000d000a7312 */ /* 0x000e620000201800 */
[----:B------:R-:W-:-:S04]  /*0650*/  IMAD.WIDE.U32 R4, R29, 0x8, R18 ;  /* 0x000000081d047825 */ /* 0x000fc800078e0012 */
[----:B------:R-:W-:Y:S01]  /*0660*/  VIADD R29, R29, 0x4 ;  /* 0x000000041d1d7836 */ /* 0x000fe20000000000 */
[----:B------:R2:W-:Y:S01]  /*0670*/  ST.E.64 desc[UR36][R4.64], R2 ;  /* 0x0000000204007985 */ /* 0x0005e2000c101b24 */
[----:B0-----:R-:W-:-:S03]  /*0680*/  DMUL R8, R22, R8 ;  /* 0x0000000816087228 */ /* 0x001fc60000000000 */
[----:B------:R2:W-:Y:S04]  /*0690*/  ST.E.64 desc[UR36][R4.64+0x8], R6 ;  /* 0x0000080604007985 */ /* 0x0005e8000c101b24 */
[----:B------:R2:W-:Y:S01]  /*06a0*/  ST.E.64 desc[UR36][R4.64+0x10], R8 ;  /* 0x0000100804007985 */ /* 0x0005e2000c101b24 */
[----:B-1----:R-:W-:-:S07]  /*06b0*/  DMUL R10, R22, R10 ;  /* 0x0000000a160a7228 */ /* 0x002fce0000000000 */
[----:B------:R2:W-:Y:S04]  /*06c0*/  ST.E.64 desc[UR36][R4.64+0x18], R10 ;  /* 0x0000180a04007985 */ /* 0x0005e8000c101b24 */
.L_x_5:
[----:B------:R-:W-:Y:S05]  /*06d0*/  @!P1 BRA `(.L_x_2) ;  /* 0x0000000000449947 */ /* 0x000fea0003800000 */
[----:B------:R-:W-:Y:S02]  /*06e0*/  ISETP.NE.AND P0, PT, R14, 0x1, PT ;  /* 0x000000010e00780c */ /* 0x000fe40003f05270 */
[----:B------:R-:W-:-:S04]  /*06f0*/  LOP3.LUT R0, R62, 0x1, RZ, 0xc0, !PT ;  /* 0x000000013e007812 */ /* 0x000fc800078ec0ff */
[----:B------:R-:W-:-:S07]  /*0700*/  ISETP.NE.U32.AND P1, PT, R0, 0x1, PT ;  /* 0x000000010000780c */ /* 0x000fce0003f25070 */
[----:B------:R-:W-:Y:S06]  /*0710*/  @!P0 BRA `(.L_x_6) ;  /* 0x0000000000248947 */ /* 0x000fec0003800000 */
[----:B------:R-:W-:Y:S01]  /*0720*/  VIADD R0, R29, 0x1 ;  /* 0x000000011d007836 */ /* 0x000fe20000000000 */
[----:B--2---:R-:W0:Y:S08]  /*0730*/  I2F.F64.U32 R2, R29 ;  /* 0x0000001d00027312 */ /* 0x004e300000201800 */
[----:B------:R-:W1:Y:S01]  /*0740*/  I2F.F64.U32 R4, R0 ;  /* 0x0000000000047312 */ /* 0x000e620000201800 */
[----:B0-----:R-:W-:-:S02]  /*0750*/  DMUL R2, R22, R2 ;  /* 0x0000000216027228 */ /* 0x001fc40000000000 */
[----:B-1----:R-:W-:Y:S01]  /*0760*/  DMUL R6, R22, R4 ;  /* 0x0000000416067228 */ /* 0x002fe20000000000 */
[C---:B------:R-:W-:Y:S01]  /*0770*/  IMAD.WIDE.U32 R4, R29.reuse, 0x8, R18 ;  /* 0x000000081d047825 */ /* 0x040fe200078e0012 */
[----:B------:R-:W-:-:S04]  /*0780*/  IADD3 R29, PT, PT, R29, 0x2, RZ ;  /* 0x000000021d1d7810 */ /* 0x000fc80007ffe0ff */
[----:B------:R0:W-:Y:S04]  /*0790*/  ST.E.64 desc[UR36][R4.64], R2 ;  /* 0x0000000204007985 */ /* 0x0001e8000c101b24 */
[----:B------:R0:W-:Y:S02]  /*07a0*/  ST.E.64 desc[UR36][R4.64+0x8], R6 ;  /* 0x0000080604007985 */ /* 0x0001e4000c101b24 */
.L_x_6:
[----:B0-2---:R-:W0:Y:S01]  /*07b0*/  @!P1 I2F.F64.U32 R2, R29 ;  /* 0x0000001d00029312 */ /* 0x005e220000201800 */
[----:B------:R-:W-:Y:S01]  /*07c0*/  @!P1 IMAD.WIDE.U32 R4, R29, 0x8, R18 ;  /* 0x000000081d049825 */ /* 0x000fe200078e0012 */
[----:B0-----:R-:W-:-:S07]  /*07d0*/  @!P1 DMUL R2, R22, R2 ;  /* 0x0000000216029228 */ /* 0x001fce0000000000 */
[----:B------:R0:W-:Y:S04]  /*07e0*/  @!P1 ST.E.64 desc[UR36][R4.64], R2 ;  /* 0x0000000204009985 */ /* 0x0001e8000c101b24 */
.L_x_2:
[----:B------:R-:W-:Y:S01]  /*07f0*/  MOV R0, 0x0 ;  /* 0x0000000000007802 */ /* 0x000fe20000000f00 */
[----:B--2---:R-:W-:-:S03]  /*0800*/  IMAD.WIDE.U32 R26, R60, 0x8, RZ ;  /* 0x000000083c1a7825 */ /* 0x004fc600078e00ff */
[----:B0-----:R0:W1:Y:S01]  /*0810*/  LDC.64 R2, c[0x4][R0] ;  /* 0x0100000000027b82 */ /* 0x0010620000000a00 */
[----:B------:R-:W-:Y:S02]  /*0820*/  IMAD.MOV.U32 R4, RZ, RZ, R26 ;  /* 0x000000ffff047224 */ /* 0x000fe400078e001a */
[----:B------:R-:W-:-:S07]  /*0830*/  IMAD.MOV.U32 R5, RZ, RZ, R27 ;  /* 0x000000ffff057224 */ /* 0x000fce00078e001b */
[----:B------:R-:W-:-:S07]  /*0840*/  LEPC R20, `(.L_x_7) ;  /* 0x000000001014794e */ /* 0x000fce0000000000 */
[----:B01----:R-:W-:Y:S05]  /*0850*/  CALL.ABS.NOINC R2 ;  /* 0x0000000002007343 */ /* 0x003fea0003c00000 */
.L_x_7:
[----:B------:R-:W-:Y:S01]  /*0860*/  ISETP.NE.AND P0, PT, R60, RZ, PT ;  /* 0x000000ff3c00720c */ /* 0x000fe20003f05270 */
[----:B------:R-:W-:Y:S02]  /*0870*/  IMAD.MOV.U32 R22, RZ, RZ, R4 ;  /* 0x000000ffff167224 */ /* 0x000fe400078e0004 */
[----:B------:R-:W-:-:S10]  /*0880*/  IMAD.MOV.U32 R23, RZ, RZ, R5 ;  /* 0x000000ffff177224 */ /* 0x000fd400078e0005 */
[----:B------:R-:W-:Y:S05]  /*0890*/  @!P0 BRA `(.L_x_8) ;  /* 0x0000000400548947 */ /* 0x000fea0003800000 */
[C---:B------:R-:W-:Y:S01]  /*08a0*/  VIADD R0, R60.reuse, 0xffffffff ;  /* 0xffffffff3c007836 */ /* 0x040fe20000000000 */
[----:B------:R-:W-:Y:S02]  /*08b0*/  LOP3.LUT R36, R60, 0x7, RZ, 0xc0, !PT ;  /* 0x000000073c247812 */ /* 0x000fe400078ec0ff */
[----:B------:R-:W-:Y:S02]  /*08c0*/  MOV R31, RZ ;  /* 0x000000ff001f7202 */ /* 0x000fe40000000f00 */
[----:B------:R-:W-:Y:S02]  /*08d0*/  ISETP.GE.U32.AND P0, PT, R0, 0x7, PT ;  /* 0x000000070000780c */ /* 0x000fe40003f06070 */
[----:B------:R-:W-:-:S11]  /*08e0*/  ISETP.NE.AND P1, PT, R36, RZ, PT ;  /* 0x000000ff2400720c */ /* 0x000fd60003f25270 */
[----:B------:R-:W-:Y:S05]  /*08f0*/  @!P0 BRA `(.L_x_9) ;  /* 0x00000000009c8947 */ /* 0x000fea0003800000 */
[----:B------:R-:W-:Y:S01]  /*0900*/  BSSY.RECONVERGENT B0, `(.L_x_9) ;  /* 0x0000026000007945 */ /* 0x000fe20003800200 */
[----:B------:R-:W-:Y:S01]  /*0910*/  LOP3.LUT R31, R60, 0xfffffff8, RZ, 0xc0, !PT ;  /* 0xfffffff83c1f7812 */ /* 0x000fe200078ec0ff */
[----:B------:R-:W-:-:S07]  /*0920*/  IMAD.MOV.U32 R0, RZ, RZ, RZ ;  /* 0x000000ffff007224 */ /* 0x000fce00078e00ff */
.L_x_10:
        /* <DEDUP_REMOVED lines=16> */
[----:B0-----:R-:W-:Y:S01]  /*0a30*/  DMUL R8, R24, R8 ;  /* 0x0000000818087228 */ /* 0x001fe20000000000 */
[----:B------:R-:W0:Y:S02]  /*0a40*/  I2F.F64.U32 R12, R12 ;  /* 0x0000000c000c7312 */ /* 0x000e240000201800 */
[----:B------:R2:W-:Y:S01]  /*0a50*/  ST.E.64 desc[UR36][R4.64+0x8], R6 ;  /* 0x0000080604007985 */ /* 0x0005e2000c101b24 */
[----:B------:R-:W-:-:S03]  /*0a60*/  ISETP.NE.AND P0, PT, R0, R31, PT ;  /* 0x0000001f0000720c */ /* 0x000fc60003f05270 */
        /* <DEDUP_REMOVED lines=16> */
.L_x_9:
[----:B------:R-:W-:Y:S05]  /*0b70*/  @!P1 BRA `(.L_x_8) ;  /* 0x00000000009c9947 */ /* 0x000fea0003800000 */
[----:B------:R-:W-:Y:S02]  /*0b80*/  ISETP.GE.U32.AND P0, PT, R36, 0x4, PT ;  /* 0x000000042400780c */ /* 0x000fe40003f06070 */
[----:B--2---:R-:W-:-:S04]  /*0b90*/  LOP3.LUT R14, R60, 0x3, RZ, 0xc0, !PT ;  /* 0x000000033c0e7812 */ /* 0x004fc800078ec0ff */
[----:B------:R-:W-:-:S07]  /*0ba0*/  ISETP.NE.AND P1, PT, R14, RZ, PT ;  /* 0x000000ff0e00720c */ /* 0x000fce0003f25270 */
[----:B------:R-:W-:Y:S06]  /*0bb0*/  @!P0 BRA `(.L_x_11) ;  /* 0x0000000000448947 */ /* 0x000fec0003800000 */
[C---:B------:R-:W-:Y:S01]  /*0bc0*/  VIADD R0, R31.reuse, 0x1 ;  /* 0x000000011f007836 */ /* 0x040fe20000000000 */
[C---:B------:R-:W-:Y:S01]  /*0bd0*/  IADD3 R13, PT, PT, R31.reuse, 0x3, RZ ;  /* 0x000000031f0d7810 */ /* 0x040fe20007ffe0ff */
[----:B------:R-:W-:Y:S01]  /*0be0*/  VIADD R12, R31, 0x2 ;  /* 0x000000021f0c7836 */ /* 0x000fe20000000000 */
[----:B------:R-:W0:Y:S08]  /*0bf0*/  I2F.F64.U32 R2, R31 ;  /* 0x0000001f00027312 */ /* 0x000e300000201800 */
        /* <DEDUP_REMOVED lines=13> */
.L_x_11:
        /* <DEDUP_REMOVED lines=10> */
[----:B------:R-:W-:-:S04]  /*0d70*/  IMAD.WIDE.U32 R4, R31, 0x8, R22 ;  /* 0x000000081f047825 */ /* 0x000fc800078e0016 */
[----:B------:R-:W-:Y:S01]  /*0d80*/  VIADD R31, R31, 0x2 ;  /* 0x000000021f1f7836 */ /* 0x000fe20000000000 */
[----:B------:R0:W-:Y:S04]  /*0d90*/  ST.E.64 desc[UR36][R4.64], R2 ;  /* 0x0000000204007985 */ /* 0x0001e8000c101b24 */
[----:B------:R0:W-:Y:S02]  /*0da0*/  ST.E.64 desc[UR36][R4.64+0x8], R6 ;  /* 0x0000080604007985 */ /* 0x0001e4000c101b24 */
.L_x_12:
[----:B0-2---:R-:W0:Y:S01]  /*0db0*/  @!P1 I2F.F64.U32 R2, R31 ;  /* 0x0000001f00029312 */ /* 0x005e220000201800 */
[----:B------:R-:W-:Y:S01]  /*0dc0*/  @!P1 IMAD.WIDE.U32 R4, R31, 0x8, R22 ;  /* 0x000000081f049825 */ /* 0x000fe200078e0016 */
[----:B0-----:R-:W-:-:S07]  /*0dd0*/  @!P1 DMUL R2, R24, R2 ;  /* 0x0000000218029228 */ /* 0x001fce0000000000 */
[----:B------:R0:W-:Y:S04]  /*0de0*/  @!P1 ST.E.64 desc[UR36][R4.64], R2 ;  /* 0x0000000204009985 */ /* 0x0001e8000c101b24 */
.L_x_8:
[----:B0-2---:R-:W-:Y:S01]  /*0df0*/  MOV R2, 0x0 ;  /* 0x0000000000027802 */ /* 0x005fe20000000f00 */
[----:B------:R-:W-:Y:S01]  /*0e00*/  IMAD.MOV.U32 R4, RZ, RZ, R34 ;  /* 0x000000ffff047224 */ /* 0x000fe200078e0022 */
[----:B------:R-:W-:Y:S01]  /*0e10*/  ISETP.NE.AND P0, PT, R62, RZ, PT ;  /* 0x000000ff3e00720c */ /* 0x000fe20003f05270 */
[----:B------:R-:W-:Y:S01]  /*0e20*/  IMAD.MOV.U32 R5, RZ, RZ, R35 ;  /* 0x000000ffff057224 */ /* 0x000fe200078e0023 */
[----:B------:R0:W1:Y:S02]  /*0e30*/  LDC.64 R6, c[0x4][R2] ;  /* 0x0100000002067b82 */ /* 0x0000640000000a00 */
[----:B------:R-:W-:-:S09]  /*0e40*/  P2R R0, PR, RZ, 0x1 ;  /* 0x00000001ff007803 */ /* 0x000fd20000000000 */
[----:B------:R-:W-:-:S07]  /*0e50*/  LEPC R20, `(.L_x_13) ;  /* 0x000000001014794e */ /* 0x000fce0000000000 */
[----:B01----:R-:W-:Y:S05]  /*0e60*/  CALL.ABS.NOINC R6 ;  /* 0x0000000006007343 */ /* 0x003fea0003c00000 */
.L_x_13:
[----:B------:R0:W1:Y:S01]  /*0e70*/  LDC.64 R6, c[0x4][R2] ;  /* 0x0100000002067b82 */ /* 0x0000620000000a00 */
[----:B------:R-:W-:Y:S01]  /*0e80*/  MOV R24, R4 ;  /* 0x0000000400187202 */ /* 0x000fe20000000f00 */
[----:B------:R-:W-:Y:S02]  /*0e90*/  IMAD.MOV.U32 R25, RZ, RZ, R5 ;  /* 0x000000ffff197224 */ /* 0x000fe400078e0005 */
[----:B------:R-:W-:Y:S02]  /*0ea0*/  IMAD.MOV.U32 R4, RZ, RZ, R26 ;  /* 0x000000ffff047224 */ /* 0x000fe400078e001a */
[----:B------:R-:W-:-:S07]  /*0eb0*/  IMAD.MOV.U32 R5, RZ, RZ, R27 ;  /* 0x000000ffff057224 */ /* 0x000fce00078e001b */
[----:B------:R-:W-:-:S07]  /*0ec0*/  LEPC R20, `(.L_x_14) ;  /* 0x000000001014794e */ /* 0x000fce0000000000 */
[----:B01----:R-:W-:Y:S05]  /*0ed0*/  CALL.ABS.NOINC R6 ;  /* 0x0000000006007343 */ /* 0x003fea0003c00000 */
.L_x_14:
[----:B------:R-:W0:Y:S01]  /*0ee0*/  LDC.64 R2, c[0x4][R2] ;  /* 0x0100000002027b82 */ /* 0x000e220000000a00 */
[----:B------:R-:W-:Y:S02]  /*0ef0*/  IMAD.MOV.U32 R26, RZ, RZ, R4 ;  /* 0x000000ffff1a7224 */ /* 0x000fe400078e0004 */
[----:B------:R-:W-:Y:S02]  /*0f00*/  HFMA2 R4, -RZ, RZ, 0, 1.430511474609375e-06 ;  /* 0x00000018ff047431 */ /* 0x000fe400000001ff */
[----:B------:R-:W-:Y:S02]  /*0f10*/  IMAD.MOV.U32 R27, RZ, RZ, R5 ;  /* 0x000000ffff1b7224 */ /* 0x000fe400078e0005 */
[----:B------:R-:W-:-:S07]  /*0f20*/  IMAD.MOV.U32 R5, RZ, RZ, RZ ;  /* 0x000000ffff057224 */ /* 0x000fce00078e00ff */
[----:B------:R-:W-:-:S07]  /*0f30*/  LEPC R20, `(.L_x_15) ;  /* 0x000000001014794e */ /* 0x000fce0000000000 */
[----:B0-----:R-:W-:Y:S05]  /*0f40*/  CALL.ABS.NOINC R2 ;  /* 0x0000000002007343 */ /* 0x001fea0003c00000 */
.L_x_15:
[----:B------:R0:W-:Y:S01]  /*0f50*/  ST.E.64 desc[UR36][R16.64+0x10], RZ ;  /* 0x000010ff10007985 */ /* 0x0001e2000c101b24 */
[----:B------:R-:W-:Y:S02]  /*0f60*/  ISETP.NE.AND P6, PT, R62, RZ, PT ;  /* 0x000000ff3e00720c */ /* 0x000fe40003fc5270 */
[----:B------:R-:W-:Y:S01]  /*0f70*/  CS2R R2, SRZ ;  /* 0x0000000000027805 */ /* 0x000fe2000001ff00 */
[----:B------:R-:W-:Y:S02]  /*0f80*/  IMAD.MOV.U32 R28, RZ, RZ, R4 ;  /* 0x000000ffff1c7224 */ /* 0x000fe400078e0004 */
[----:B------:R-:W-:-:S08]  /*0f90*/  IMAD.MOV.U32 R29, RZ, RZ, R5 ;  /* 0x000000ffff1d7224 */ /* 0x000fd000078e0005 */
[----:B0-----:R-:W-:Y:S05]  /*0fa0*/  @!P6 BRA `(.L_x_16) ;  /* 0x0000000c00a4e947 */ /* 0x001fea0003800000 */
[----:B------:R-:W-:Y:S01]  /*0fb0*/  VIADD R0, R62, 0xffffffff ;  /* 0xffffffff3e007836 */ /* 0x000fe20000000000 */
[----:B------:R0:W1:Y:S01]  /*0fc0*/  I2F.F64.U32 R4, R62 ;  /* 0x0000003e00047312 */ /* 0x0000620000201800 */
[----:B------:R-:W-:Y:S01]  /*0fd0*/  IMAD.MOV.U32 R7, RZ, RZ, RZ ;  /* 0x000000ffff077224 */ /* 0x000fe200078e00ff */
[----:B------:R-:W-:Y:S02]  /*0fe0*/  CS2R R10, SRZ ;  /* 0x00000000000a7805 */ /* 0x000fe4000001ff00 */
[----:B------:R-:W-:Y:S02]  /*0ff0*/  CS2R R14, SRZ ;  /* 0x00000000000e7805 */ /* 0x000fe4000001ff00 */
[----:B------:R-:W-:Y:S02]  /*1000*/  ISETP.GE.U32.AND P0, PT, R0, 0x3, PT ;  /* 0x000000030000780c */ /* 0x000fe40003f06070 */
[----:B------:R-:W-:-:S11]  /*1010*/  LOP3.LUT R0, R62, 0x3, RZ, 0xc0, !PT ;  /* 0x000000033e007812 */ /* 0x000fd600078ec0ff */
[----:B01----:R-:W-:Y:S05]  /*1020*/  @!P0 BRA `(.L_x_17) ;  /* 0x0000000800948947 */ /* 0x003fea0003800000 */
[----:B------:R-:W-:Y:S01]  /*1030*/  BSSY.RECONVERGENT B1, `(.L_x_17) ;  /* 0x00000a4000017945 */ /* 0x000fe20003800200 */
[----:B------:R-:W-:Y:S02]  /*1040*/  LOP3.LUT R7, R62, 0xfffffffc, RZ, 0xc0, !PT ;  /* 0xfffffffc3e077812 */ /* 0x000fe400078ec0ff */
[----:B------:R-:W-:Y:S02]  /*1050*/  CS2R R10, SRZ ;  /* 0x00000000000a7805 */ /* 0x000fe4000001ff00 */
[----:B------:R-:W-:-:S07]  /*1060*/  MOV R6, RZ ;  /* 0x000000ff00067202 */ /* 0x000fce0000000f00 */
.L_x_29:
[----:B0-----:R-:W0:Y:S01]  /*1070*/  LDC.64 R2, c[0x0][0x380] ;  /* 0x0000e000ff027b82 */ /* 0x001e220000000a00 */
[----:B------:R-:W-:-:S04]  /*1080*/  IMAD R33, R61, R6, R30 ;  /* 0x000000063d217224 */ /* 0x000fc800078e021e */
[----:B0-----:R-:W-:-:S05]  /*1090*/  IMAD.WIDE R32, R33, 0x2, R2 ;  /* 0x0000000221207825 */ /* 0x001fca00078e0202 */
[----:B------:R-:W2:Y:S01]  /*10a0*/  LDG.E.U16 R36, desc[UR36][R32.64] ;  /* 0x0000002420247981 */ /* 0x000ea2000c1e1500 */
[C---:B------:R-:W-:Y:S01]  /*10b0*/  IMAD.WIDE.U32 R8, R6.reuse, 0x8, R24 ;  /* 0x0000000806087825 */ /* 0x040fe200078e0018 */
[C---:B------:R-:W-:Y:S01]  /*10c0*/  ISETP.NE.AND P0, PT, R6.reuse, RZ, PT ;  /* 0x000000ff0600720c */ /* 0x040fe20003f05270 */
[----:B------:R-:W-:Y:S02]  /*10d0*/  BSSY.RECONVERGENT B0, `(.L_x_18) ;  /* 0x0000010000007945 */ /* 0x000fe40003800200 */
[----:B------:R-:W-:-:S05]  /*10e0*/  VIADD R6, R6, 0x4 ;  /* 0x0000000406067836 */ /* 0x000fca0000000000 */
[----:B------:R-:W-:Y:S01]  /*10f0*/  ISETP.NE.AND P1, PT, R6, R7, PT ;  /* 0x000000070600720c */ /* 0x000fe20003f25270 */
[----:B--2---:R-:W0:Y:S02]  /*1100*/  I2F.F64.U16 R36, R36 ;  /* 0x0000002400247312 */ /* 0x004e240000101800 */
[----:B0-----:R0:W-:Y:S02]  /*1110*/  ST.E.64 desc[UR36][R8.64], R36 ;  /* 0x0000002408007985 */ /* 0x0011e4000c101b24 */
[----:B------:R-:W-:Y:S08]  /*1120*/  @P0 BRA `(.L_x_19) ;  /* 0x0000000000100947 */ /* 0x000ff00003800000 */
[----:B------:R-:W2:Y:S02]  /*1130*/  LD.E.64 R14, desc[UR36][R24.64] ;  /* 0x00000024180e7980 */ /* 0x000ea4000c101b00 */
[----:B--2---:R-:W-:Y:S02]  /*1140*/  IMAD.MOV.U32 R10, RZ, RZ, R14 ;  /* 0x000000ffff0a7224 */ /* 0x004fe400078e000e */
[----:B------:R-:W-:Y:S01]  /*1150*/  IMAD.MOV.U32 R11, RZ, RZ, R15 ;  /* 0x000000ffff0b7224 */ /* 0x000fe200078e000f */
[----:B------:R-:W-:Y:S06]  /*1160*/  BRA `(.L_x_20) ;  /* 0x0000000000187947 */ /* 0x000fec0003800000 */
.L_x_19:
[--C-:B------:R-:W-:Y:S02]  /*1170*/  DSETP.GTU.AND P2, PT, R10, R36.reuse, PT ;  /* 0x000000240a00722a */ /* 0x100fe40003f4c000 */
[----:B------:R-:W-:-:S06]  /*1180*/  DSETP.GE.AND P0, PT, R14, R36, PT ;  /* 0x000000240e00722a */ /* 0x000fcc0003f06000 */
[----:B------:R-:W-:Y:S02]  /*1190*/  FSEL R14, R14, R36, P0 ;  /* 0x000000240e0e7208 */ /* 0x000fe40000000000 */
[----:B------:R-:W-:-:S04]  /*11a0*/  FSEL R15, R15, R37, P0 ;  /* 0x000000250f0f7208 */ /* 0x000fc80000000000 */
[----:B------:R-:W-:Y:S02]  /*11b0*/  @P2 IMAD.MOV.U32 R10, RZ, RZ, R36 ;  /* 0x000000ffff0a2224 */ /* 0x000fe400078e0024 */
[----:B------:R-:W-:-:S07]  /*11c0*/  @P2 IMAD.MOV.U32 R11, RZ, RZ, R37 ;  /* 0x000000ffff0b2224 */ /* 0x000fce00078e0025 */
.L_x_20:
[----:B------:R-:W-:Y:S05]  /*11d0*/  BSYNC.RECONVERGENT B0 ;  /* 0x0000000000007941 */ /* 0x000fea0003800200 */
.L_x_18:
[----:B------:R-:W1:Y:S01]  /*11e0*/  MUFU.RCP64H R3, R5 ;  /* 0x0000000500037308 */ /* 0x000e620000001800 */
[----:B------:R-:W-:Y:S01]  /*11f0*/  MOV R2, 0x1 ;  /* 0x0000000100027802 */ /* 0x000fe20000000f00 */
[----:B------:R-:W-:Y:S01]  /*1200*/  BSSY.RECONVERGENT B2, `(.L_x_21) ;  /* 0x0000015000027945 */ /* 0x000fe20003800200 */
[----:B------:R-:W-:-:S04]  /*1210*/  FSETP.GEU.AND P2, PT, |R37|, 6.5827683646048100446e-37, PT ;  /* 0x036000002500780b */ /* 0x000fc80003f4e200 */
[----:B-1----:R-:W-:-:S08]  /*1220*/  DFMA R12, -R4, R2, 1 ;  /* 0x3ff00000040c742b */ /* 0x002fd00000000102 */
[----:B------:R-:W-:-:S08]  /*1230*/  DFMA R12, R12, R12, R12 ;  /* 0x0000000c0c0c722b */ /* 0x000fd0000000000c */
[----:B------:R-:W-:-:S08]  /*1240*/  DFMA R12, R2, R12, R2 ;  /* 0x0000000c020c722b */ /* 0x000fd00000000002 */
[----:B------:R-:W-:-:S08]  /*1250*/  DFMA R2, -R4, R12, 1 ;  /* 0x3ff000000402742b */ /* 0x000fd0000000010c */
[----:B------:R-:W-:-:S08]  /*1260*/  DFMA R2, R12, R2, R12 ;  /* 0x000000020c02722b */ /* 0x000fd0000000000c */
[----:B------:R-:W-:-:S08]  /*1270*/  DMUL R12, R36, R2 ;  /* 0x00000002240c7228 */ /* 0x000fd00000000000 */
[----:B------:R-:W-:-:S08]  /*1280*/  DFMA R20, -R4, R12, R36 ;  /* 0x0000000c0414722b */ /* 0x000fd00000000124 */
[----:B------:R-:W-:-:S10]  /*1290*/  DFMA R2, R2, R20, R12 ;  /* 0x000000140202722b */ /* 0x000fd4000000000c */
[----:B------:R-:W-:-:S05]  /*12a0*/  FFMA R12, RZ, R5, R3 ;  /* 0x00000005ff0c7223 */ /* 0x000fca0000000003 */
[----:B------:R-:W-:-:S13]  /*12b0*/  FSETP.GT.AND P0, PT, |R12|, 1.469367938527859385e-39, PT ;  /* 0x001000000c00780b */ /* 0x000fda0003f04200 */
[----:B------:R-:W-:Y:S05]  /*12c0*/  @P0 BRA P2, `(.L_x_22) ;  /* 0x0000000000200947 */ /* 0x000fea0001000000 */
[----:B------:R-:W-:Y:S01]  /*12d0*/  IMAD.MOV.U32 R20, RZ, RZ, R36 ;  /* 0x000000ffff147224 */ /* 0x000fe200078e0024 */
[----:B------:R-:W-:Y:S01]  /*12e0*/  MOV R73, 0x1330 ;  /* 0x0000133000497802 */ /* 0x000fe20000000f00 */
[----:B------:R-:W-:Y:S02]  /*12f0*/  IMAD.MOV.U32 R83, RZ, RZ, R37 ;  /* 0x000000ffff537224 */ /* 0x000fe400078e0025 */
[----:B------:R-:W-:Y:S02]  /*1300*/  IMAD.MOV.U32 R2, RZ, RZ, R4 ;  /* 0x000000ffff027224 */ /* 0x000fe400078e0004 */
[----:B------:R-:W-:-:S07]  /*1310*/  IMAD.MOV.U32 R3, RZ, RZ, R5 ;  /* 0x000000ffff037224 */ /* 0x000fce00078e0005 */
[----:B0-----:R-:W-:Y:S05]  /*1320*/  CALL.REL.NOINC `($__internal_0_$__cuda_sm20_div_rn_f64_full) ;  /* 0x000001c4009c7944 */ /* 0x001fea0003c00000 */
[----:B------:R-:W-:Y:S01]  /*1330*/  IMAD.MOV.U32 R2, RZ, RZ, R76 ;  /* 0x000000ffff027224 */ /* 0x000fe200078e004c */
[----:B------:R-:W-:-:S07]  /*1340*/  MOV R3, R77 ;  /* 0x0000004d00037202 */ /* 0x000fce0000000f00 */
.L_x_22:
[----:B------:R-:W-:Y:S05]  /*1350*/  BSYNC.RECONVERGENT B2 ;  /* 0x0000000000027941 */ /* 0x000fea0003800200 */
.L_x_21:
[----:B------:R-:W2:Y:S01]  /*1360*/  LD.E.64 R12, desc[UR36][R16.64+0x10] ;  /* 0x00001024100c7980 */ /* 0x000ea2000c101b00 */
[----:B0-----:R-:W-:Y:S01]  /*1370*/  IMAD.WIDE R36, R61, 0x2, R32 ;  /* 0x000000023d247825 */ /* 0x001fe200078e0220 */
[----:B--2---:R-:W-:-:S07]  /*1380*/  DADD R12, R12, R2 ;  /* 0x000000000c0c7229 */ /* 0x004fce0000000002 */
[----:B------:R0:W-:Y:S04]  /*1390*/  ST.E.64 desc[UR36][R16.64+0x10], R12 ;  /* 0x0000100c10007985 */ /* 0x0001e8000c101b24 */
[----:B------:R-:W2:Y:S01]  /*13a0*/  LDG.E.U16 R31, desc[UR36][R36.64] ;  /* 0x00000024241f7981 */ /* 0x000ea2000c1e1500 */
[----:B------:R-:W1:Y:S01]  /*13b0*/  MUFU.RCP64H R3, R5 ;  /* 0x0000000500037308 */ /* 0x000e620000001800 */
[----:B------:R-:W-:Y:S01]  /*13c0*/  IMAD.MOV.U32 R2, RZ, RZ, 0x1 ;  /* 0x00000001ff027424 */ /* 0x000fe200078e00ff */
[----:B------:R-:W-:Y:S05]  /*13d0*/  BSSY.RECONVERGENT B2, `(.L_x_23) ;  /* 0x000001c000027945 */ /* 0x000fea0003800200 */
[----:B-1----:R-:W-:-:S08]  /*13e0*/  DFMA R20, -R4, R2, 1 ;  /* 0x3ff000000414742b */ /* 0x002fd00000000102 */
[----:B------:R-:W-:-:S08]  /*13f0*/  DFMA R20, R20, R20, R20 ;  /* 0x000000141414722b */ /* 0x000fd00000000014 */
[----:B------:R-:W-:-:S08]  /*1400*/  DFMA R2, R2, R20, R2 ;  /* 0x000000140202722b */ /* 0x000fd00000000002 */
[----:B------:R-:W-:-:S08]  /*1410*/  DFMA R32, -R4, R2, 1 ;  /* 0x3ff000000420742b */ /* 0x000fd00000000102 */
[----:B------:R-:W-:Y:S01]  /*1420*/  DFMA R32, R2, R32, R2 ;  /* 0x000000200220722b */ /* 0x000fe20000000002 */
[----:B--2---:R-:W1:Y:S07]  /*1430*/  I2F.F64.U16 R20, R31 ;  /* 0x0000001f00147312 */ /* 0x004e6e0000101800 */
[----:B-1----:R-:W-:Y:S01]  /*1440*/  DMUL R2, R32, R20 ;  /* 0x0000001420027228 */ /* 0x002fe20000000000 */
[----:B------:R1:W-:Y:S01]  /*1450*/  ST.E.64 desc[UR36][R8.64+0x8], R20 ;  /* 0x0000081408007985 */ /* 0x0003e2000c101b24 */
[----:B------:R-:W-:Y:S01]  /*1460*/  FSETP.GEU.AND P4, PT, |R21|, 6.5827683646048100446e-37, PT ;  /* 0x036000001500780b */ /* 0x000fe20003f8e200 */
[----:B------:R-:W-:-:S02]  /*1470*/  DSETP.GE.AND P0, PT, R14, R20, PT ;  /* 0x000000140e00722a */ /* 0x000fc40003f06000 */
[----:B------:R-:W-:-:S03]  /*1480*/  DSETP.GTU.AND P2, PT, R10, R20, PT ;  /* 0x000000140a00722a */ /* 0x000fc60003f4c000 */
[----:B0-----:R-:W-:Y:S01]  /*1490*/  DFMA R12, -R4, R2, R20 ;  /* 0x00000002040c722b */ /* 0x001fe20000000114 */
[----:B------:R-:W-:Y:S02]  /*14a0*/  FSEL R14, R14, R20, P0 ;  /* 0x000000140e0e7208 */ /* 0x000fe40000000000 */
[----:B------:R-:W-:-:S05]  /*14b0*/  FSEL R15, R15, R21, P0 ;  /* 0x000000150f0f7208 */ /* 0x000fca0000000000 */
[----:B------:R-:W-:Y:S01]  /*14c0*/  DFMA R2, R32, R12, R2 ;  /* 0x0000000c2002722b */ /* 0x000fe20000000002 */
[----:B------:R-:W-:Y:S02]  /*14d0*/  FSEL R32, R10, R20, !P2 ;  /* 0x000000140a207208 */ /* 0x000fe40005000000 */
[----:B------:R-:W-:-:S07]  /*14e0*/  FSEL R33, R11, R21, !P2 ;  /* 0x000000150b217208 */ /* 0x000fce0005000000 */
[----:B------:R-:W-:-:S05]  /*14f0*/  FFMA R12, RZ, R5, R3 ;  /* 0x00000005ff0c7223 */ /* 0x000fca0000000003 */
[----:B------:R-:W-:-:S13]  /*1500*/  FSETP.GT.AND P3, PT, |R12|, 1.469367938527859385e-39, PT ;  /* 0x001000000c00780b */ /* 0x000fda0003f64200 */
[----:B-1----:R-:W-:Y:S05]  /*1510*/  @P3 BRA P4, `(.L_x_24) ;  /* 0x00000000001c3947 */ /* 0x002fea0002000000 */
[----:B------:R-:W-:Y:S01]  /*1520*/  IMAD.MOV.U32 R83, RZ, RZ, R21 ;  /* 0x000000ffff537224 */ /* 0x000fe200078e0015 */
[----:B------:R-:W-:Y:S01]  /*1530*/  MOV R73, 0x1570 ;  /* 0x0000157000497802 */ /* 0x000fe20000000f00 */
[----:B------:R-:W-:Y:S02]  /*1540*/  IMAD.MOV.U32 R2, RZ, RZ, R4 ;  /* 0x000000ffff027224 */ /* 0x000fe400078e0004 */
[----:B------:R-:W-:-:S07]  /*1550*/  IMAD.MOV.U32 R3, RZ, RZ, R5 ;  /* 0x000000ffff037224 */ /* 0x000fce00078e0005 */
[----:B------:R-:W-:Y:S05]  /*1560*/  CALL.REL.NOINC `($__internal_0_$__cuda_sm20_div_rn_f64_full) ;  /* 0x000001c4000c7944 */ /* 0x000fea0003c00000 */
[----:B------:R-:W-:Y:S01]  /*1570*/  IMAD.MOV.U32 R2, RZ, RZ, R76 ;  /* 0x000000ffff027224 */ /* 0x000fe200078e004c */
[----:B------:R-:W-:-:S07]  /*1580*/  MOV R3, R77 ;  /* 0x0000004d00037202 */ /* 0x000fce0000000f00 */
.L_x_24:
[----:B------:R-:W-:Y:S05]  /*1590*/  BSYNC.RECONVERGENT B2 ;  /* 0x0000000000027941 */ /* 0x000fea0003800200 */
.L_x_23:
[----:B------:R-:W2:Y:S01]  /*15a0*/  LD.E.64 R10, desc[UR36][R16.64+0x10] ;  /* 0x00001024100a7980 */ /* 0x000ea2000c101b00 */
[----:B------:R-:W-:Y:S01]  /*15b0*/  IMAD.WIDE R36, R61, 0x2, R36 ;  /* 0x000000023d247825 */ /* 0x000fe200078e0224 */
        /* <DEDUP_REMOVED lines=18> */
[-C--:B------:R-:W-:Y:S02]  /*16e0*/  FSEL R14, R14, R12.reuse, P0 ;  /* 0x0000000c0e0e7208 */ /* 0x080fe40000000000 */
[-C--:B------:R-:W-:Y:S02]  /*16f0*/  FSEL R15, R15, R13.reuse, P0 ;  /* 0x0000000d0f0f7208 */ /* 0x080fe40000000000 */
[----:B------:R-:W-:Y:S02]  /*1700*/  FSEL R32, R32, R12, !P2 ;  /* 0x0000000c20207208 */ /* 0x000fe40005000000 */
[----:B------:R-:W-:Y:S01]  /*1710*/  FSEL R33, R33, R13, !P2 ;  /* 0x0000000d21217208 */ /* 0x000fe20005000000 */
[----:B------:R-:W-:-:S10]  /*1720*/  DFMA R2, R20, R10, R2 ;  /* 0x0000000a1402722b */ /* 0x000fd40000000002 */
[----:B------:R-:W-:-:S05]  /*1730*/  FFMA R10, RZ, R5, R3 ;  /* 0x00000005ff0a7223 */ /* 0x000fca0000000003 */
[----:B------:R-:W-:-:S13]  /*1740*/  FSETP.GT.AND P3, PT, |R10|, 1.469367938527859385e-39, PT ;  /* 0x001000000a00780b */ /* 0x000fda0003f64200 */
[----:B-1----:R-:W-:Y:S05]  /*1750*/  @P3 BRA P4, `(.L_x_26) ;  /* 0x0000000000203947 */ /* 0x002fea0002000000 */
[----:B------:R-:W-:Y:S01]  /*1760*/  IMAD.MOV.U32 R20, RZ, RZ, R12 ;  /* 0x000000ffff147224 */ /* 0x000fe200078e000c */
[----:B------:R-:W-:Y:S01]  /*1770*/  MOV R73, 0x17c0 ;  /* 0x000017c000497802 */ /* 0x000fe20000000f00 */
[----:B------:R-:W-:Y:S02]  /*1780*/  IMAD.MOV.U32 R83, RZ, RZ, R13 ;  /* 0x000000ffff537224 */ /* 0x000fe400078e000d */
[----:B------:R-:W-:Y:S02]  /*1790*/  IMAD.MOV.U32 R2, RZ, RZ, R4 ;  /* 0x000000ffff027224 */ /* 0x000fe400078e0004 */
[----:B------:R-:W-:-:S07]  /*17a0*/  IMAD.MOV.U32 R3, RZ, RZ, R5 ;  /* 0x000000ffff037224 */ /* 0x000fce00078e0005 */
[----:B------:R-:W-:Y:S05]  /*17b0*/  CALL.REL.NOINC `($__internal_0_$__cuda_sm20_div_rn_f64_full) ;  /* 0x000001c000787944 */ /* 0x000fea0003c00000 */
[----:B------:R-:W-:Y:S01]  /*17c0*/  MOV R2, R76 ;  /* 0x0000004c00027202 */ /* 0x000fe20000000f00 */
[----:B------:R-:W-:-:S07]  /*17d0*/  IMAD.MOV.U32 R3, RZ, RZ, R77 ;  /* 0x000000ffff037224 */ /* 0x000fce00078e004d */
.L_x_26:
[----:B------:R-:W-:Y:S05]  /*17e0*/  BSYNC.RECONVERGENT B2 ;  /* 0x0000000000027941 */ /* 0x000fea0003800200 */
.L_x_25:
[----:B------:R-:W2:Y:S01]  /*17f0*/  LD.E.64 R10, desc[UR36][R16.64+0x10] ;  /* 0x00001024100a7980 */ /* 0x000ea2000c101b00 */
[----:B------:R-:W0:Y:S01]  /*1800*/  MUFU.RCP64H R13, R5 ;  /* 0x00000005000d7308 */ /* 0x000e220000001800 */
[----:B------:R-:W-:Y:S01]  /*1810*/  IMAD.MOV.U32 R12, RZ, RZ, 0x1 ;  /* 0x00000001ff0c7424 */ /* 0x000fe200078e00ff */
[----:B--2---:R-:W-:Y:S01]  /*1820*/  DADD R10, R10, R2 ;  /* 0x000000000a0a7229 */ /* 0x004fe20000000002 */
[----:B------:R-:W-:-:S06]  /*1830*/  IMAD.WIDE R2, R61, 0x2, R36 ;  /* 0x000000023d027825 */ /* 0x000fcc00078e0224 */
[----:B------:R1:W-:Y:S04]  /*1840*/  ST.E.64 desc[UR36][R16.64+0x10], R10 ;  /* 0x0000100a10007985 */ /* 0x0003e8000c101b24 */
[----:B------:R-:W2:Y:S01]  /*1850*/  LDG.E.U16 R31, desc[UR36][R2.64] ;  /* 0x00000024021f7981 */ /* 0x000ea2000c1e1500 */
[----:B0-----:R-:W-:Y:S01]  /*1860*/  DFMA R20, -R4, R12, 1 ;  /* 0x3ff000000414742b */ /* 0x001fe2000000010c */
[----:B------:R-:W-:Y:S07]  /*1870*/  BSSY.RECONVERGENT B2, `(.L_x_27) ;  /* 0x000001b000027945 */ /* 0x000fee0003800200 */
[----:B------:R-:W-:-:S08]  /*1880*/  DFMA R20, R20, R20, R20 ;  /* 0x000000141414722b */ /* 0x000fd00000000014 */
[----:B------:R-:W-:-:S08]  /*1890*/  DFMA R12, R12, R20, R12 ;  /* 0x000000140c0c722b */ /* 0x000fd0000000000c */
[----:B------:R-:W-:-:S08]  /*18a0*/  DFMA R36, -R4, R12, 1 ;  /* 0x3ff000000424742b */ /* 0x000fd0000000010c */
[----:B------:R-:W-:Y:S01]  /*18b0*/  DFMA R36, R12, R36, R12 ;  /* 0x000000240c24722b */ /* 0x000fe2000000000c */
[----:B--2---:R-:W0:Y:S07]  /*18c0*/  I2F.F64.U16 R20, R31 ;  /* 0x0000001f00147312 */ /* 0x004e2e0000101800 */
[----:B0-----:R-:W-:Y:S01]  /*18d0*/  DMUL R12, R36, R20 ;  /* 0x00000014240c7228 */ /* 0x001fe20000000000 */
[----:B------:R0:W-:Y:S01]  /*18e0*/  ST.E.64 desc[UR36][R8.64+0x18], R20 ;  /* 0x0000181408007985 */ /* 0x0001e2000c101b24 */
[----:B------:R-:W-:Y:S01]  /*18f0*/  FSETP.GEU.AND P4, PT, |R21|, 6.5827683646048100446e-37, PT ;  /* 0x036000001500780b */ /* 0x000fe20003f8e200 */
[----:B------:R-:W-:-:S02]  /*1900*/  DSETP.GE.AND P0, PT, R14, R20, PT ;  /* 0x000000140e00722a */ /* 0x000fc40003f06000 */
[----:B------:R-:W-:-:S03]  /*1910*/  DSETP.GTU.AND P2, PT, R32, R20, PT ;  /* 0x000000142000722a */ /* 0x000fc60003f4c000 */
[----:B-1----:R-:W-:Y:S01]  /*1920*/  DFMA R10, -R4, R12, R20 ;  /* 0x0000000c040a722b */ /* 0x002fe20000000114 */
[----:B------:R-:W-:Y:S02]  /*1930*/  FSEL R14, R14, R20, P0 ;  /* 0x000000140e0e7208 */ /* 0x000fe40000000000 */
[----:B------:R-:W-:-:S05]  /*1940*/  FSEL R15, R15, R21, P0 ;  /* 0x000000150f0f7208 */ /* 0x000fca0000000000 */
[----:B------:R-:W-:Y:S01]  /*1950*/  DFMA R2, R36, R10, R12 ;  /* 0x0000000a2402722b */ /* 0x000fe2000000000c */
[----:B------:R-:W-:-:S09]  /*1960*/  FSEL R11, R33, R21, !P2 ;  /* 0x00000015210b7208 */ /* 0x000fd20005000000 */
[----:B------:R-:W-:-:S05]  /*1970*/  FFMA R10, RZ, R5, R3 ;  /* 0x00000005ff0a7223 */ /* 0x000fca0000000003 */
[----:B------:R-:W-:Y:S02]  /*1980*/  FSETP.GT.AND P3, PT, |R10|, 1.469367938527859385e-39, PT ;  /* 0x001000000a00780b */ /* 0x000fe40003f64200 */
[----:B------:R-:W-:-:S11]  /*1990*/  FSEL R10, R32, R20, !P2 ;  /* 0x00000014200a7208 */ /* 0x000fd60005000000 */
[----:B0-----:R-:W-:Y:S05]  /*19a0*/  @P3 BRA P4, `(.L_x_28) ;  /* 0x00000000001c3947 */ /* 0x001fea0002000000 */
[----:B------:R-:W-:Y:S01]  /*19b0*/  IMAD.MOV.U32 R83, RZ, RZ, R21 ;  /* 0x000000ffff537224 */ /* 0x000fe200078e0015 */
[----:B------:R-:W-:Y:S01]  /*19c0*/  MOV R73, 0x1a00 ;  /* 0x00001a0000497802 */ /* 0x000fe20000000f00 */
[----:B------:R-:W-:Y:S02]  /*19d0*/  IMAD.MOV.U32 R2, RZ, RZ, R4 ;  /* 0x000000ffff027224 */ /* 0x000fe400078e0004 */
[----:B------:R-:W-:-:S07]  /*19e0*/  IMAD.MOV.U32 R3, RZ, RZ, R5 ;  /* 0x000000ffff037224 */ /* 0x000fce00078e0005 */
[----:B------:R-:W-:Y:S05]  /*19f0*/  CALL.REL.NOINC `($__internal_0_$__cuda_sm20_div_rn_f64_full) ;  /* 0x000001bc00e87944 */ /* 0x000fea0003c00000 */
[----:B------:R-:W-:Y:S01]  /*1a00*/  MOV R2, R76 ;  /* 0x0000004c00027202 */ /* 0x000fe20000000f00 */
[----:B------:R-:W-:-:S07]  /*1a10*/  IMAD.MOV.U32 R3, RZ, RZ, R77 ;  /* 0x000000ffff037224 */ /* 0x000fce00078e004d */
.L_x_28:
[----:B------:R-:W-:Y:S05]  /*1a20*/  BSYNC.RECONVERGENT B2 ;  /* 0x0000000000027941 */ /* 0x000fea0003800200 */
.L_x_27:
[----:B------:R-:W2:Y:S02]  /*1a30*/  LD.E.64 R8, desc[UR36][R16.64+0x10] ;  /* 0x0000102410087980 */ /* 0x000ea4000c101b00 */
[----:B--2---:R-:W-:-:S07]  /*1a40*/  DADD R8, R8, R2 ;  /* 0x0000000008087229 */ /* 0x004fce0000000002 */
[----:B------:R0:W-:Y:S01]  /*1a50*/  ST.E.64 desc[UR36][R16.64+0x10], R8 ;  /* 0x0000100810007985 */ /* 0x0001e2000c101b24 */
[----:B------:R-:W-:Y:S05]  /*1a60*/  @P1 BRA `(.L_x_29) ;  /* 0xfffffff400801947 */ /* 0x000fea000383ffff */
[----:B------:R-:W-:Y:S05]  /*1a70*/  BSYNC.RECONVERGENT B1 ;  /* 0x0000000000017941 */ /* 0x000fea0003800200 */
.L_x_17:
[----:B------:R-:W-:-:S13]  /*1a80*/  ISETP.NE.AND P0, PT, R0, RZ, PT ;  /* 0x000000ff0000720c */ /* 0x000fda0003f05270 */
[----:B------:R-:W-:Y:S05]  /*1a90*/  @!P0 BRA `(.L_x_30) ;  /* 0x0000000000e08947 */ /* 0x000fea0003800000 */
[----:B------:R-:W-:Y:S01]  /*1aa0*/  BSSY.RECONVERGENT B1, `(.L_x_30) ;  /* 0x0000037000017945 */ /* 0x000fe20003800200 */
[----:B------:R-:W-:-:S07]  /*1ab0*/  IMAD.MOV.U32 R31, RZ, RZ, RZ ;  /* 0x000000ffff1f7224 */ /* 0x000fce00078e00ff */
.L_x_36:
[----:B-1----:R-:W1:Y:S01]  /*1ac0*/  LDC.64 R2, c[0x0][0x380] ;  /* 0x0000e000ff027b82 */ /* 0x002e620000000a00 */
[----:B0-----:R-:W-:-:S04]  /*1ad0*/  IMAD R9, R61, R7, R30 ;  /* 0x000000073d097224 */ /* 0x001fc800078e021e */
[----:B-1----:R-:W-:-:S06]  /*1ae0*/  IMAD.WIDE R2, R9, 0x2, R2 ;  /* 0x0000000209027825 */ /* 0x002fcc00078e0202 */
[----:B------:R-:W2:Y:S01]  /*1af0*/  LDG.E.U16 R2, desc[UR36][R2.64] ;  /* 0x0000002402027981 */ /* 0x000ea2000c1e1500 */
[C---:B------:R-:W-:Y:S01]  /*1b00*/  IMAD.WIDE.U32 R8, R7.reuse, 0x8, R24 ;  /* 0x0000000807087825 */ /* 0x040fe200078e0018 */
[----:B------:R-:W-:Y:S01]  /*1b10*/  ISETP.NE.AND P0, PT, R7, RZ, PT ;  /* 0x000000ff0700720c */ /* 0x000fe20003f05270 */
[----:B------:R-:W-:Y:S01]  /*1b20*/  BSSY.RECONVERGENT B0, `(.L_x_31) ;  /* 0x000000f000007945 */ /* 0x000fe20003800200 */
[----:B--2---:R-:W0:Y:S02]  /*1b30*/  I2F.F64.U16 R12, R2 ;  /* 0x00000002000c7312 */ /* 0x004e240000101800 */
[----:B0-----:R0:W-:Y:S09]  /*1b40*/  ST.E.64 desc[UR36][R8.64], R12 ;  /* 0x0000000c08007985 */ /* 0x0011f2000c101b24 */
[----:B------:R-:W-:Y:S05]  /*1b50*/  @!P0 BRA `(.L_x_32) ;  /* 0x0000000000208947 */ /* 0x000fea0003800000 */
[--C-:B------:R-:W-:Y:S02]  /*1b60*/  DSETP.GTU.AND P1, PT, R10, R12.reuse, PT ;  /* 0x0000000c0a00722a */ /* 0x100fe40003f2c000 */
[----:B------:R-:W-:-:S06]  /*1b70*/  DSETP.GE.AND P0, PT, R14, R12, PT ;  /* 0x0000000c0e00722a */ /* 0x000fcc0003f06000 */
[----:B------:R-:W-:Y:S02]  /*1b80*/  FSEL R14, R14, R12, P0 ;  /* 0x0000000c0e0e7208 */ /* 0x000fe40000000000 */
[----:B------:R-:W-:-:S04]  /*1b90*/  FSEL R15, R15, R13, P0 ;  /* 0x0000000d0f0f7208 */ /* 0x000fc80000000000 */
[----:B------:R-:W-:Y:S05]  /*1ba0*/  @!P1 BRA `(.L_x_33) ;  /* 0x0000000000189947 */ /* 0x000fea0003800000 */
[----:B------:R-:W-:Y:S02]  /*1bb0*/  IMAD.MOV.U32 R10, RZ, RZ, R12 ;  /* 0x000000ffff0a7224 */ /* 0x000fe400078e000c */
[----:B------:R-:W-:Y:S01]  /*1bc0*/  IMAD.MOV.U32 R11, RZ, RZ, R13 ;  /* 0x000000ffff0b7224 */ /* 0x000fe200078e000d */
[----:B------:R-:W-:Y:S06]  /*1bd0*/  BRA `(.L_x_33) ;  /* 0x00000000000c7947 */ /* 0x000fec0003800000 */
.L_x_32:
[----:B------:R-:W2:Y:S02]  /*1be0*/  LD.E.64 R14, desc[UR36][R24.64] ;  /* 0x00000024180e7980 */ /* 0x000ea4000c101b00 */
[----:B--2---:R-:W-:Y:S01]  /*1bf0*/  IMAD.MOV.U32 R10, RZ, RZ, R14 ;  /* 0x000000ffff0a7224 */ /* 0x004fe200078e000e */
[----:B------:R-:W-:-:S07]  /*1c00*/  MOV R11, R15 ;  /* 0x0000000f000b7202 */ /* 0x000fce0000000f00 */
.L_x_33:
[----:B------:R-:W-:Y:S05]  /*1c10*/  BSYNC.RECONVERGENT B0 ;  /* 0x0000000000007941 */ /* 0x000fea0003800200 */
.L_x_31:
[----:B------:R-:W0:Y:S01]  /*1c20*/  MUFU.RCP64H R3, R5 ;  /* 0x0000000500037308 */ /* 0x000e220000001800 */
[----:B------:R-:W-:Y:S01]  /*1c30*/  IMAD.MOV.U32 R2, RZ, RZ, 0x1 ;  /* 0x00000001ff027424 */ /* 0x000fe200078e00ff */
[----:B------:R-:W-:Y:S01]  /*1c40*/  FSETP.GEU.AND P1, PT, |R13|, 6.5827683646048100446e-37, PT ;  /* 0x036000000d00780b */ /* 0x000fe20003f2e200 */
[----:B------:R-:W-:Y:S04]  /*1c50*/  BSSY.RECONVERGENT B2, `(.L_x_34) ;  /* 0x0000014000027945 */ /* 0x000fe80003800200 */
[----:B0-----:R-:W-:-:S08]  /*1c60*/  DFMA R8, -R4, R2, 1 ;  /* 0x3ff000000408742b */ /* 0x001fd00000000102 */
        /* <DEDUP_REMOVED lines=18> */
.L_x_35:
[----:B------:R-:W-:Y:S05]  /*1d90*/  BSYNC.RECONVERGENT B2 ;  /* 0x0000000000027941 */ /* 0x000fea0003800200 */
.L_x_34:
[----:B------:R-:W2:Y:S01]  /*1da0*/  LD.E.64 R8, desc[UR36][R16.64+0x10] ;  /* 0x0000102410087980 */ /* 0x000ea2000c101b00 */
[----:B------:R-:W-:Y:S02]  /*1db0*/  VIADD R31, R31, 0x1 ;  /* 0x000000011f1f7836 */ /* 0x000fe40000000000 */
[----:B------:R-:W-:-:S03]  /*1dc0*/  VIADD R7, R7, 0x1 ;  /* 0x0000000107077836 */ /* 0x000fc60000000000 */
[----:B------:R-:W-:Y:S01]  /*1dd0*/  ISETP.NE.AND P0, PT, R31, R0, PT ;  /* 0x000000001f00720c */ /* 0x000fe20003f05270 */
[----:B--2---:R-:W-:-:S07]  /*1de0*/  DADD R8, R8, R2 ;  /* 0x0000000008087229 */ /* 0x004fce0000000002 */
[----:B------:R1:W-:Y:S05]  /*1df0*/  ST.E.64 desc[UR36][R16.64+0x10], R8 ;  /* 0x0000100810007985 */ /* 0x0003ea000c101b24 */
[----:B------:R-:W-:Y:S05]  /*1e00*/  @P0 BRA `(.L_x_36) ;  /* 0xfffffffc002c0947 */ /* 0x000fea000383ffff */
[----:B------:R-:W-:Y:S05]  /*1e10*/  BSYNC.RECONVERGENT B1 ;  /* 0x0000000000017941 */ /* 0x000fea0003800200 */
.L_x_30:
[----:B------:R-:W-:-:S08]  /*1e20*/  DADD R2, R14, -R10 ;  /* 0x000000000e027229 */ /* 0x000fd0000000080a */
[----:B------:R-:W-:-:S11]  /*1e30*/  DMUL R2, R2, 0.5 ;  /* 0x3fe0000002027828 */ /* 0x000fd60000000000 */
.L_x_16:
[----:B------:R-:W-:Y:S01]  /*1e40*/  MOV R0, 0x0 ;  /* 0x0000000000007802 */ /* 0x000fe20000000f00 */
[----:B------:R2:W-:Y:S01]  /*1e50*/  ST.E.64 desc[UR36][R16.64], R2 ;  /* 0x0000000210007985 */ /* 0x0005e2000c101b24 */
[----:B------:R-:W-:Y:S02]  /*1e60*/  IMAD R32, R62, 0x3, RZ ;  /* 0x000000033e207824 */ /* 0x000fe400078e02ff */
[----:B------:R2:W3:Y:S02]  /*1e70*/  LDC.64 R6, c[0x4][R0] ;  /* 0x0100000000067b82 */ /* 0x0004e40000000a00 */
[----:B------:R-:W-:-:S04]  /*1e80*/  IMAD.WIDE R32, R32, 0x8, RZ ;  /* 0x0000000820207825 */ /* 0x000fc800078e02ff */
[----:B------:R-:W-:Y:S02]  /*1e90*/  IMAD.MOV.U32 R4, RZ, RZ, R32 ;  /* 0x000000ffff047224 */ /* 0x000fe400078e0020 */
[----:B------:R-:W-:-:S07]  /*1ea0*/  IMAD.MOV.U32 R5, RZ, RZ, R33 ;  /* 0x000000ffff057224 */ /* 0x000fce00078e0021 */
[----:B------:R-:W-:-:S07]  /*1eb0*/  LEPC R20, `(.L_x_37) ;  /* 0x000000001014794e */ /* 0x000fce0000000000 */
[----:B0123--:R-:W-:Y:S05]  /*1ec0*/  CALL.ABS.NOINC R6 ;  /* 0x0000000006007343 */ /* 0x00ffea0003c00000 */
.L_x_37:
[----:B------:R-:W-:Y:S01]  /*1ed0*/  ISETP.GE.AND P0, PT, R62, 0x1, PT ;  /* 0x000000013e00780c */ /* 0x000fe20003f06270 */
[----:B------:R-:W-:Y:S01]  /*1ee0*/  IMAD.MOV.U32 R31, RZ, RZ, R5 ;  /* 0x000000ffff1f7224 */ /* 0x000fe200078e0005 */
[----:B------:R-:W-:-:S11]  /*1ef0*/  MOV R30, R4 ;  /* 0x00000004001e7202 */ /* 0x000fd60000000f00 */
[----:B------:R-:W-:Y:S05]  /*1f00*/  @!P0 BRA `(.L_x_38) ;  /* 0x00000008001c8947 */ /* 0x000fea0003800000 */
[----:B------:R-:W-:Y:S01]  /*1f10*/  BSSY.RECONVERGENT B2, `(.L_x_38) ;  /* 0x0000086000027945 */ /* 0x000fe20003800200 */
[----:B------:R-:W-:-:S07]  /*1f20*/  IMAD.MOV.U32 R41, RZ, RZ, RZ ;  /* 0x000000ffff297224 */ /* 0x000fce00078e00ff */
.L_x_45:
[----:B------:R-:W-:Y:S01]  /*1f30*/  IMAD.WIDE.U32 R38, R41, 0x8, R18 ;  /* 0x0000000829267825 */ /* 0x000fe200078e0012 */
[----:B0-----:R-:W2:Y:S04]  /*1f40*/  LD.E.64 R4, desc[UR36][R16.64+0x8] ;  /* 0x0000082410047980 */ /* 0x001ea8000c101b00 */
[----:B------:R-:W2:Y:S01]  /*1f50*/  LD.E.64 R2, desc[UR36][R38.64] ;  /* 0x0000002426027980 */ /* 0x000ea2000c101b00 */
[----:B------:R-:W-:Y:S01]  /*1f60*/  BSSY.RECONVERGENT B3, `(.L_x_39) ;  /* 0x000001a000037945 */ /* 0x000fe20003800200 */
[----:B--2---:R-:W-:-:S08]  /*1f70*/  DADD R14, R2, R4 ;  /* 0x00000000020e7229 */ /* 0x004fd00000000004 */
[----:B------:R-:W-:-:S14]  /*1f80*/  DSETP.NEU.AND P0, PT, |R14|, +INF , PT ;  /* 0x7ff000000e00742a */ /* 0x000fdc0003f0d200 */
[----:B------:R-:W-:Y:S01]  /*1f90*/  @!P0 DMUL R8, RZ, R14 ;  /* 0x0000000eff088228 */ /* 0x000fe20000000000 */
[----:B------:R-:W-:Y:S01]  /*1fa0*/  @!P0 IMAD.MOV.U32 R0, RZ, RZ, RZ ;  /* 0x000000ffff008224 */ /* 0x000fe200078e00ff */
[----:B------:R-:W-:Y:S09]  /*1fb0*/  @!P0 BRA `(.L_x_40) ;  /* 0x0000000000508947 */ /* 0x000ff20003800000 */
[----:B------:R-:W-:Y:S01]  /*1fc0*/  UMOV UR4, 0x6dc9c883 ;  /* 0x6dc9c88300047882 */ /* 0x000fe20000000000 */
[----:B------:R-:W-:Y:S01]  /*1fd0*/  UMOV UR5, 0x3fe45f30 ;  /* 0x3fe45f3000057882 */ /* 0x000fe20000000000 */
[C---:B------:R-:W-:Y:S02]  /*1fe0*/  DSETP.GE.AND P0, PT, |R14|.reuse, 2.14748364800000000000e+09, PT ;  /* 0x41e000000e00742a */ /* 0x040fe40003f06200 */
[----:B------:R-:W-:Y:S01]  /*1ff0*/  DMUL R2, R14, UR4 ;  /* 0x000000040e027c28 */ /* 0x000fe20008000000 */
[----:B------:R-:W-:Y:S01]  /*2000*/  UMOV UR4, 0x54442d18 ;  /* 0x54442d1800047882 */ /* 0x000fe20000000000 */
[----:B------:R-:W-:-:S04]  /*2010*/  UMOV UR5, 0x3ff921fb ;  /* 0x3ff921fb00057882 */ /* 0x000fc80000000000 */
[----:B------:R-:W0:Y:S08]  /*2020*/  F2I.F64 R0, R2 ;  /* 0x0000000200007311 */ /* 0x000e300000301100 */
[----:B0-----:R-:W0:Y:S02]  /*2030*/  I2F.F64 R8, R0 ;  /* 0x0000000000087312 */ /* 0x001e240000201c00 */
[----:B0-----:R-:W-:Y:S01]  /*2040*/  DFMA R4, R8, -UR4, R14 ;  /* 0x8000000408047c2b */ /* 0x001fe2000800000e */
[----:B------:R-:W-:Y:S01]  /*2050*/  UMOV UR4, 0x33145c00 ;  /* 0x33145c0000047882 */ /* 0x000fe20000000000 */
[----:B------:R-:W-:-:S06]  /*2060*/  UMOV UR5, 0x3c91a626 ;  /* 0x3c91a62600057882 */ /* 0x000fcc0000000000 */
[----:B------:R-:W-:Y:S01]  /*2070*/  DFMA R4, R8, -UR4, R4 ;  /* 0x8000000408047c2b */ /* 0x000fe20008000004 */
[----:B------:R-:W-:Y:S01]  /*2080*/  UMOV UR4, 0x252049c0 ;  /* 0x252049c000047882 */ /* 0x000fe20000000000 */
[----:B------:R-:W-:-:S06]  /*2090*/  UMOV UR5, 0x397b839a ;  /* 0x397b839a00057882 */ /* 0x000fcc0000000000 */
[----:B------:R-:W-:Y:S01]  /*20a0*/  DFMA R8, R8, -UR4, R4 ;  /* 0x8000000408087c2b */ /* 0x000fe20008000004 */
[----:B------:R-:W-:Y:S10]  /*20b0*/  @!P0 BRA `(.L_x_40) ;  /* 0x0000000000108947 */ /* 0x000ff40003800000 */
[----:B------:R-:W-:Y:S01]  /*20c0*/  IMAD.MOV.U32 R8, RZ, RZ, R14 ;  /* 0x000000ffff087224 */ /* 0x000fe200078e000e */
[----:B------:R-:W-:-:S07]  /*20d0*/  MOV R20, 0x20f0 ;  /* 0x000020f000147802 */ /* 0x000fce0000000f00 */
[----:B------:R-:W-:Y:S05]  /*20e0*/  CALL.REL.NOINC `($_Z10XTI_kernelPtS_PjS0_S0_PdS1_S1_S1_S1_$__internal_trig_reduction_slowpathd) ;  /* 0x000001cc00107944 */ /* 0x000fea0003c00000 */
[----:B------:R-:W-:-:S07]  /*20f0*/  IMAD.MOV.U32 R0, RZ, RZ, R2 ;  /* 0x000000ffff007224 */ /* 0x000fce00078e0002 */
.L_x_40:
[----:B------:R-:W-:Y:S05]  /*2100*/  BSYNC.RECONVERGENT B3 ;  /* 0x0000000000037941 */ /* 0x000fea0003800200 */
.L_x_39:
[----:B------:R-:W0:Y:S01]  /*2110*/  LDCU.64 UR4, c[0x4][0x18] ;  /* 0x01000300ff0477ac */ /* 0x000e220008000a00 */
[----:B------:R-:W-:-:S04]  /*2120*/  SHF.L.U32 R2, R0, 0x6, RZ ;  /* 0x0000000600027819 */ /* 0x000fc800000006ff */
[----:B------:R-:W-:-:S04]  /*2130*/  LOP3.LUT R2, R2, 0x40, RZ, 0xc0, !PT ;  /* 0x0000004002027812 */ /* 0x000fc800078ec0ff */
[----:B0-----:R-:W-:-:S05]  /*2140*/  IADD3 R2, P0, PT, R2, UR4, RZ ;  /* 0x0000000402027c10 */ /* 0x001fca000ff1e0ff */
[----:B------:R-:W-:-:S05]  /*2150*/  IMAD.X R3, RZ, RZ, UR5, P0 ;  /* 0x00000005ff037e24 */ /* 0x000fca00080e06ff */
[----:B------:R-:W2:Y:S04]  /*2160*/  LDG.E.128.CONSTANT R12, desc[UR36][R2.64] ;  /* 0x00000024020c7981 */ /* 0x000ea8000c1e9d00 */
[----:B------:R-:W3:Y:S04]  /*2170*/  LDG.E.128.CONSTANT R44, desc[UR36][R2.64+0x10] ;  /* 0x00001024022c7981 */ /* 0x000ee8000c1e9d00 */
[----:B------:R-:W4:Y:S01]  /*2180*/  LDG.E.128.CONSTANT R48, desc[UR36][R2.64+0x20] ;  /* 0x0000202402307981 */ /* 0x000f22000c1e9d00 */
[----:B------:R-:W-:Y:S01]  /*2190*/  LOP3.LUT R4, R0, 0x1, RZ, 0xc0, !PT ;  /* 0x0000000100047812 */ /* 0x000fe200078ec0ff */
[----:B------:R-:W-:-:S02]  /*21a0*/  IMAD.MOV.U32 R6, RZ, RZ, 0x20fd8164 ;  /* 0x20fd8164ff067424 */ /* 0x000fc400078e00ff */
[----:B------:R-:W-:Y:S01]  /*21b0*/  IMAD.MOV.U32 R7, RZ, RZ, 0x3da8ff83 ;  /* 0x3da8ff83ff077424 */ /* 0x000fe200078e00ff */
[----:B------:R-:W-:Y:S01]  /*21c0*/  ISETP.NE.U32.AND P0, PT, R4, 0x1, PT ;  /* 0x000000010400780c */ /* 0x000fe20003f05070 */
[----:B------:R-:W-:Y:S01]  /*21d0*/  DMUL R4, R8, R8 ;  /* 0x0000000808047228 */ /* 0x000fe20000000000 */
[----:B------:R-:W-:Y:S02]  /*21e0*/  IMAD R37, R41, 0x3, RZ ;  /* 0x0000000329257824 */ /* 0x000fe400078e02ff */
[----:B------:R-:W-:Y:S02]  /*21f0*/  FSEL R6, R6, -8.06006814911005101289e+34, !P0 ;  /* 0xf9785eba06067808 */ /* 0x000fe40004000000 */
[----:B------:R-:W-:Y:S01]  /*2200*/  FSEL R7, -R7, 0.11223486810922622681, !P0 ;  /* 0x3de5db6507077808 */ /* 0x000fe20004000100 */
[----:B------:R-:W-:-:S05]  /*2210*/  IMAD.WIDE.U32 R36, R37, 0x8, R30 ;  /* 0x0000000825247825 */ /* 0x000fca00078e001e */
[----:B--2---:R-:W-:-:S08]  /*2220*/  DFMA R12, R4, R6, R12 ;  /* 0x00000006040c722b */ /* 0x004fd0000000000c */
[----:B------:R-:W-:-:S08]  /*2230*/  DFMA R12, R4, R12, R14 ;  /* 0x0000000c040c722b */ /* 0x000fd0000000000e */
[----:B---3--:R-:W-:-:S08]  /*2240*/  DFMA R12, R4, R12, R44 ;  /* 0x0000000c040c722b */ /* 0x008fd0000000002c */
[----:B------:R-:W-:-:S08]  /*2250*/  DFMA R12, R4, R12, R46 ;  /* 0x0000000c040c722b */ /* 0x000fd0000000002e */
[----:B----4-:R-:W-:-:S08]  /*2260*/  DFMA R12, R4, R12, R48 ;  /* 0x0000000c040c722b */ /* 0x010fd00000000030 */
[----:B------:R-:W-:-:S08]  /*2270*/  DFMA R12, R4, R12, R50 ;  /* 0x0000000c040c722b */ /* 0x000fd00000000032 */
[----:B------:R-:W-:Y:S02]  /*2280*/  DFMA R8, R12, R8, R8 ;  /* 0x000000080c08722b */ /* 0x000fe40000000008 */
[----:B------:R-:W-:-:S10]  /*2290*/  DFMA R4, R4, R12, 1 ;  /* 0x3ff000000404742b */ /* 0x000fd4000000000c */
[----:B------:R-:W-:Y:S02]  /*22a0*/  FSEL R4, R4, R8, !P0 ;  /* 0x0000000804047208 */ /* 0x000fe40004000000 */
[----:B------:R-:W-:Y:S02]  /*22b0*/  FSEL R5, R5, R9, !P0 ;  /* 0x0000000905057208 */ /* 0x000fe40004000000 */
[----:B------:R-:W-:-:S04]  /*22c0*/  LOP3.LUT P0, RZ, R0, 0x2, RZ, 0xc0, !PT ;  /* 0x0000000200ff7812 */ /* 0x000fc8000780c0ff */
[----:B------:R-:W-:-:S10]  /*22d0*/  DADD R2, RZ, -R4 ;  /* 0x00000000ff027229 */ /* 0x000fd40000000804 */
[----:B------:R-:W-:Y:S02]  /*22e0*/  FSEL R2, R4, R2, !P0 ;  /* 0x0000000204027208 */ /* 0x000fe40004000000 */
[----:B------:R-:W-:-:S06]  /*22f0*/  FSEL R3, R5, R3, !P0 ;  /* 0x0000000305037208 */ /* 0x000fcc0004000000 */
[----:B------:R-:W-:-:S07]  /*2300*/  DADD R6, -RZ, -R2 ;  /* 0x00000000ff067229 */ /* 0x000fce0000000902 */
[----:B------:R0:W-:Y:S04]  /*2310*/  ST.E.64 desc[UR36][R36.64], R6 ;  /* 0x0000000624007985 */ /* 0x0001e8000c101b24 */
[----:B------:R-:W2:Y:S04]  /*2320*/  LD.E.64 R38, desc[UR36][R38.64] ;  /* 0x0000002426267980 */ /* 0x000ea8000c101b00 */
[----:B------:R-:W2:Y:S04]  /*2330*/  LD.E.64 R2, desc[UR36][R16.64+0x8] ;  /* 0x0000082410027980 */ /* 0x000ea8000c101b00 */
[----:B------:R0:W5:Y:S01]  /*2340*/  LD.E.64 R4, desc[UR36][R16.64] ;  /* 0x0000002410047980 */ /* 0x000162000c101b00 */
[----:B------:R-:W-:Y:S01]  /*2350*/  BSSY.RECONVERGENT B3, `(.L_x_41) ;  /* 0x000001c000037945 */ /* 0x000fe20003800200 */
[----:B--2---:R-:W-:-:S08]  /*2360*/  DADD R14, R38, R2 ;  /* 0x00000000260e7229 */ /* 0x004fd00000000002 */
[----:B------:R-:W-:-:S14]  /*2370*/  DSETP.NEU.AND P0, PT, |R14|, +INF , PT ;  /* 0x7ff000000e00742a */ /* 0x000fdc0003f0d200 */
[----:B------:R-:W-:Y:S01]  /*2380*/  @!P0 DMUL R8, RZ, R14 ;  /* 0x0000000eff088228 */ /* 0x000fe20000000000 */
[----:B------:R-:W-:Y:S01]  /*2390*/  @!P0 IMAD.MOV.U32 R0, RZ, RZ, 0x1 ;  /* 0x00000001ff008424 */ /* 0x000fe200078e00ff */
[----:B0-----:R-:W-:Y:S09]  /*23a0*/  @!P0 BRA `(.L_x_42) ;  /* 0x0000000000588947 */ /* 0x001ff20003800000 */
[----:B------:R-:W-:Y:S01]  /*23b0*/  UMOV UR4, 0x6dc9c883 ;  /* 0x6dc9c88300047882 */ /* 0x000fe20000000000 */
[----:B------:R-:W-:Y:S01]  /*23c0*/  UMOV UR5, 0x3fe45f30 ;  /* 0x3fe45f3000057882 */ /* 0x000fe20000000000 */
[C---:B------:R-:W-:Y:S01]  /*23d0*/  DSETP.GE.AND P0, PT, |R14|.reuse, 2.14748364800000000000e+09, PT ;  /* 0x41e000000e00742a */ /* 0x040fe20003f06200 */
[----:B------:R-:W-:Y:S01]  /*23e0*/  BSSY.RECONVERGENT B4, `(.L_x_43) ;  /* 0x0000011000047945 */ /* 0x000fe20003800200 */
[----:B------:R-:W-:Y:S01]  /*23f0*/  DMUL R2, R14, UR4 ;  /* 0x000000040e027c28 */ /* 0x000fe20008000000 */
[----:B------:R-:W-:Y:S01]  /*2400*/  UMOV UR4, 0x54442d18 ;  /* 0x54442d1800047882 */ /* 0x000fe20000000000 */
[----:B------:R-:W-:-:S08]  /*2410*/  UMOV UR5, 0x3ff921fb ;  /* 0x3ff921fb00057882 */ /* 0x000fd00000000000 */
        /* <DEDUP_REMOVED lines=12> */
[----:B-----5:R-:W-:Y:S05]  /*24e0*/  CALL.REL.NOINC `($_Z10XTI_kernelPtS_PjS0_S0_PdS1_S1_S1_S1_$__internal_trig_reduction_slowpathd) ;  /* 0x000001c800107944 */ /* 0x020fea0003c00000 */
.L_x_44:
[----:B------:R-:W-:Y:S05]  /*24f0*/  BSYNC.RECONVERGENT B4 ;  /* 0x0000000000047941 */ /* 0x000fea0003800200 */
.L_x_43:
[----:B------:R-:W-:-:S07]  /*2500*/  IADD3 R0, PT, PT, R2, 0x1, RZ ;  /* 0x0000000102007810 */ /* 0x000fce0007ffe0ff */
.L_x_42:
[----:B------:R-:W-:Y:S05]  /*2510*/  BSYNC.RECONVERGENT B3 ;  /* 0x0000000000037941 */ /* 0x000fea0003800200 */
.L_x_41:
[----:B------:R-:W0:Y:S01]  /*2520*/  LDCU.64 UR4, c[0x4][0x18] ;  /* 0x01000300ff0477ac */ /* 0x000e220008000a00 */
[----:B------:R-:W-:-:S05]  /*2530*/  IMAD.SHL.U32 R2, R0, 0x40, RZ ;  /* 0x0000004000027824 */ /* 0x000fca00078e00ff */
        /* <DEDUP_REMOVED lines=11> */
[----:B------:R-:W-:Y:S02]  /*25f0*/  VIADD R41, R41, 0x1 ;  /* 0x0000000129297836 */ /* 0x000fe40000000000 */
[----:B------:R-:W-:Y:S02]  /*2600*/  FSEL R10, R10, -8.06006814911005101289e+34, !P0 ;  /* 0xf9785eba0a0a7808 */ /* 0x000fe40004000000 */
[----:B------:R-:W-:-:S06]  /*2610*/  FSEL R11, -R11, 0.11223486810922622681, !P0 ;  /* 0x3de5db650b0b7808 */ /* 0x000fcc0004000100 */
        /* <DEDUP_REMOVED lines=13> */
[----:B------:R-:W-:Y:S02]  /*26f0*/  FSEL R3, R7, R3, !P0 ;  /* 0x0000000307037208 */ /* 0x000fe40004000000 */
[----:B------:R-:W-:-:S04]  /*2700*/  ISETP.NE.AND P0, PT, R41, R62, PT ;  /* 0x0000003e2900720c */ /* 0x000fc80003f05270 */
[----:B-----5:R-:W-:Y:S01]  /*2710*/  DMUL R4, R4, -R2 ;  /* 0x8000000204047228 */ /* 0x020fe20000000000 */
[----:B------:R-:W-:Y:S01]  /*2720*/  IMAD.MOV.U32 R2, RZ, RZ, 0x0 ;  /* 0x00000000ff027424 */ /* 0x000fe200078e00ff */
[----:B------:R-:W-:-:S05]  /*2730*/  MOV R3, 0xbff00000 ;  /* 0xbff0000000037802 */ /* 0x000fca0000000f00 */
[----:B------:R0:W-:Y:S04]  /*2740*/  ST.E.64 desc[UR36][R36.64+0x8], R4 ;  /* 0x0000080424007985 */ /* 0x0001e8000c101b24 */
[----:B------:R0:W-:Y:S01]  /*2750*/  ST.E.64 desc[UR36][R36.64+0x10], R2 ;  /* 0x0000100224007985 */ /* 0x0001e2000c101b24 */
[----:B------:R-:W-:Y:S05]  /*2760*/  @P0 BRA `(.L_x_45) ;  /* 0xfffffff400f00947 */ /* 0x000fea000383ffff */
[----:B------:R-:W-:Y:S05]  /*2770*/  BSYNC.RECONVERGENT B2 ;  /* 0x0000000000027941 */ /* 0x000fea0003800200 */
.L_x_38:
[----:B------:R-:W-:Y:S01]  /*2780*/  MOV R0, 0x0 ;  /* 0x0000000000007802 */ /* 0x000fe20000000f00 */
[----:B0-----:R-:W-:Y:S01]  /*2790*/  IMAD.MOV.U32 R4, RZ, RZ, R32 ;  /* 0x000000ffff047224 */ /* 0x001fe200078e0020 */
[----:B------:R-:W-:Y:S01]  /*27a0*/  ISETP.GE.AND P0, PT, R62, 0x1, PT ;  /* 0x000000013e00780c */ /* 0x000fe20003f06270 */
[----:B------:R-:W-:Y:S01]  /*27b0*/  IMAD.MOV.U32 R5, RZ, RZ, R33 ;  /* 0x000000ffff057224 */ /* 0x000fe200078e0021 */
[----:B------:R0:W1:Y:S02]  /*27c0*/  LDC.64 R2, c[0x4][R0] ;  /* 0x0100000000027b82 */ /* 0x0000640000000a00 */
[----:B0-----:R-:W-:-:S09]  /*27d0*/  P2R R0, PR, RZ, 0x1 ;  /* 0x00000001ff007803 */ /* 0x001fd20000000000 */
[----:B------:R-:W-:-:S07]  /*27e0*/  LEPC R20, `(.L_x_46) ;  /* 0x000000001014794e */ /* 0x000fce0000000000 */
[----:B-1----:R-:W-:Y:S05]  /*27f0*/  CALL.ABS.NOINC R2 ;  /* 0x0000000002007343 */ /* 0x002fea0003c00000 */
.L_x_46:
[----:B------:R-:W-:Y:S01]  /*2800*/  ISETP.GE.AND P6, PT, R62, 0x1, PT ;  /* 0x000000013e00780c */ /* 0x000fe20003fc6270 */
[----:B------:R-:W-:Y:S02]  /*2810*/  IMAD.MOV.U32 R32, RZ, RZ, R4 ;  /* 0x000000ffff207224 */ /* 0x000fe400078e0004 */
[----:B------:R-:W-:-:S10]  /*2820*/  IMAD.MOV.U32 R33, RZ, RZ, R5 ;  /* 0x000000ffff217224 */ /* 0x000fd400078e0005 */
[----:B------:R-:W-:Y:S05]  /*2830*/  @!P6 BRA `(.L_x_47) ;  /* 0x000000040064e947 */ /* 0x000fea0003800000 */
[C---:B------:R-:W-:Y:S01]  /*2840*/  IADD3 R0, PT, PT, R62.reuse, -0x1, RZ ;  /* 0xffffffff3e007810 */ /* 0x040fe20007ffe0ff */
[----:B------:R-:W-:Y:S01]  /*2850*/  IMAD.MOV.U32 R41, RZ, RZ, RZ ;  /* 0x000000ffff297224 */ /* 0x000fe200078e00ff */
[----:B------:R-:W-:Y:S02]  /*2860*/  LOP3.LUT R40, R62, 0x3, RZ, 0xc0, !PT ;  /* 0x000000033e287812 */ /* 0x000fe400078ec0ff */
[----:B------:R-:W-:Y:S02]  /*2870*/  ISETP.GE.U32.AND P0, PT, R0, 0x3, PT ;  /* 0x000000030000780c */ /* 0x000fe40003f06070 */
[----:B------:R-:W-:-:S11]  /*2880*/  ISETP.NE.AND P1, PT, R40, RZ, PT ;  /* 0x000000ff2800720c */ /* 0x000fd60003f25270 */
[----:B------:R-:W-:Y:S05]  /*2890*/  @!P0 BRA `(.L_x_48) ;  /* 0x0000000000a08947 */ /* 0x000fea0003800000 */
[----:B------:R-:W-:Y:S01]  /*28a0*/  BSSY.RECONVERGENT B0, `(.L_x_48) ;  /* 0x0000027000007945 */ /* 0x000fe20003800200 */
[----:B------:R-:W-:Y:S01]  /*28b0*/  LOP3.LUT R41, R62, 0x7ffffffc, RZ, 0xc0, !PT ;  /* 0x7ffffffc3e297812 */ /* 0x000fe200078ec0ff */
[----:B------:R-:W-:-:S07]  /*28c0*/  IMAD.MOV.U32 R43, RZ, RZ, RZ ;  /* 0x000000ffff2b7224 */ /* 0x000fce00078e00ff */
.L_x_49:
[----:B------:R-:W-:-:S04]  /*28d0*/  IMAD R45, R43, 0x3, RZ ;  /* 0x000000032b2d7824 */ /* 0x000fc800078e02ff */
[----:B------:R-:W-:-:S05]  /*28e0*/  IMAD.WIDE.U32 R2, R45, 0x8, R30 ;  /* 0x000000082d027825 */ /* 0x000fca00078e001e */
[----:B--2---:R-:W2:Y:S01]  /*28f0*/  LD.E.64 R4, desc[UR36][R2.64] ;  /* 0x0000002402047980 */ /* 0x004ea2000c101b00 */
[----:B------:R-:W-:-:S04]  /*2900*/  IMAD.WIDE.U32 R6, R43, 0x8, R32 ;  /* 0x000000082b067825 */ /* 0x000fc800078e0020 */
[----:B------:R-:W-:Y:S01]  /*2910*/  IMAD.IADD R15, R62, 0x1, R43 ;  /* 0x000000013e0f7824 */ /* 0x000fe200078e022b */
[----:B--2---:R0:W-:Y:S04]  /*2920*/  ST.E.64 desc[UR36][R6.64], R4 ;  /* 0x0000000406007985 */ /* 0x0041e8000c101b24 */
[----:B------:R-:W2:Y:S01]  /*2930*/  LD.E.64 R8, desc[UR36][R2.64+0x8] ;  /* 0x0000082402087980 */ /* 0x000ea2000c101b00 */
[----:B------:R-:W-:-:S04]  /*2940*/  IMAD.WIDE.U32 R10, R15, 0x8, R32 ;  /* 0x000000080f0a7825 */ /* 0x000fc800078e0020 */
[----:B------:R-:W-:Y:S01]  /*2950*/  IMAD.IADD R15, R62, 0x1, R15 ;  /* 0x000000013e0f7824 */ /* 0x000fe200078e020f */
[----:B--2---:R1:W-:Y:S04]  /*2960*/  ST.E.64 desc[UR36][R10.64], R8 ;  /* 0x000000080a007985 */ /* 0x0043e8000c101b24 */
[----:B------:R-:W2:Y:S01]  /*2970*/  LD.E.64 R12, desc[UR36][R2.64+0x10] ;  /* 0x00001024020c7980 */ /* 0x000ea2000c101b00 */
[----:B------:R-:W-:-:S05]  /*2980*/  IMAD.WIDE.U32 R14, R15, 0x8, R32 ;  /* 0x000000080f0e7825 */ /* 0x000fca00078e0020 */
[----:B--2---:R2:W-:Y:S04]  /*2990*/  ST.E.64 desc[UR36][R14.64], R12 ;  /* 0x0000000c0e007985 */ /* 0x0045e8000c101b24 */
[----:B------:R-:W3:Y:S04]  /*29a0*/  LD.E.64 R20, desc[UR36][R2.64+0x18] ;  /* 0x0000182402147980 */ /* 0x000ee8000c101b00 */
[----:B---3--:R3:W-:Y:S04]  /*29b0*/  ST.E.64 desc[UR36][R6.64+0x8], R20 ;  /* 0x0000081406007985 */ /* 0x0087e8000c101b24 */
[----:B0-----:R-:W4:Y:S04]  /*29c0*/  LD.E.64 R4, desc[UR36][R2.64+0x20] ;  /* 0x0000202402047980 */ /* 0x001f28000c101b00 */
[----:B----4-:R0:W-:Y:S04]  /*29d0*/  ST.E.64 desc[UR36][R10.64+0x8], R4 ;  /* 0x000008040a007985 */ /* 0x0101e8000c101b24 */
[----:B------:R-:W4:Y:S04]  /*29e0*/  LD.E.64 R36, desc[UR36][R2.64+0x28] ;  /* 0x0000282402247980 */ /* 0x000f28000c101b00 */
[----:B----4-:R4:W-:Y:S04]  /*29f0*/  ST.E.64 desc[UR36][R14.64+0x8], R36 ;  /* 0x000008240e007985 */ /* 0x0109e8000c101b24 */
[----:B-1----:R-:W5:Y:S04]  /*2a00*/  LD.E.64 R8, desc[UR36][R2.64+0x30] ;  /* 0x0000302402087980 */ /* 0x002f68000c101b00 */
[----:B-----5:R1:W-:Y:S04]  /*2a10*/  ST.E.64 desc[UR36][R6.64+0x10], R8 ;  /* 0x0000100806007985 */ /* 0x0203e8000c101b24 */
[----:B------:R-:W5:Y:S01]  /*2a20*/  LD.E.64 R38, desc[UR36][R2.64+0x38] ;  /* 0x0000382402267980 */ /* 0x000f62000c101b00 */
[----:B------:R-:W-:-:S03]  /*2a30*/  VIADD R45, R45, 0x9 ;  /* 0x000000092d2d7836 */ /* 0x000fc60000000000 */
[----:B-----5:R0:W-:Y:S04]  /*2a40*/  ST.E.64 desc[UR36][R10.64+0x10], R38 ;  /* 0x000010260a007985 */ /* 0x0201e8000c101b24 */
[----:B--2---:R-:W2:Y:S01]  /*2a50*/  LD.E.64 R12, desc[UR36][R2.64+0x40] ;  /* 0x00004024020c7980 */ /* 0x004ea2000c101b00 */
[----:B---3--:R-:W-:-:S03]  /*2a60*/  IMAD.WIDE.U32 R20, R45, 0x8, R30 ;  /* 0x000000082d147825 */ /* 0x008fc600078e001e */
[----:B--2---:R2:W-:Y:S04]  /*2a70*/  ST.E.64 desc[UR36][R14.64+0x10], R12 ;  /* 0x0000100c0e007985 */ /* 0x0045e8000c101b24 */
[----:B0-----:R-:W3:Y:S04]  /*2a80*/  LD.E.64 R4, desc[UR36][R20.64] ;  /* 0x0000002414047980 */ /* 0x001ee8000c101b00 */
[----:B---3--:R2:W-:Y:S04]  /*2a90*/  ST.E.64 desc[UR36][R6.64+0x18], R4 ;  /* 0x0000180406007985 */ /* 0x0085e8000c101b24 */
[----:B----4-:R-:W3:Y:S04]  /*2aa0*/  LD.E.64 R36, desc[UR36][R20.64+0x8] ;  /* 0x0000082414247980 */ /* 0x010ee8000c101b00 */
[----:B---3--:R2:W-:Y:S04]  /*2ab0*/  ST.E.64 desc[UR36][R10.64+0x18], R36 ;  /* 0x000018240a007985 */ /* 0x0085e8000c101b24 */
[----:B-1----:R-:W3:Y:S01]  /*2ac0*/  LD.E.64 R8, desc[UR36][R20.64+0x10] ;  /* 0x0000102414087980 */ /* 0x002ee2000c101b00 */
[----:B------:R-:W-:-:S04]  /*2ad0*/  IADD3 R43, PT, PT, R43, 0x4, RZ ;  /* 0x000000042b2b7810 */ /* 0x000fc80007ffe0ff */
[----:B------:R-:W-:Y:S01]  /*2ae0*/  ISETP.NE.AND P0, PT, R43, R41, PT ;  /* 0x000000292b00720c */ /* 0x000fe20003f05270 */
[----:B---3--:R2:W-:-:S12]  /*2af0*/  ST.E.64 desc[UR36][R14.64+0x18], R8 ;  /* 0x000018080e007985 */ /* 0x0085d8000c101b24 */
[----:B------:R-:W-:Y:S05]  /*2b00*/  @P0 BRA `(.L_x_49) ;  /* 0xfffffffc00700947 */ /* 0x000fea000383ffff */
[----:B------:R-:W-:Y:S05]  /*2b10*/  BSYNC.RECONVERGENT B0 ;  /* 0x0000000000007941 */ /* 0x000fea0003800200 */
.L_x_48:
[----:B------:R-:W-:Y:S05]  /*2b20*/  @!P1 BRA `(.L_x_47) ;  /* 0x0000000000a89947 */ /* 0x000fea0003800000 */
[----:B------:R-:W-:Y:S02]  /*2b30*/  ISETP.NE.AND P0, PT, R40, 0x1, PT ;  /* 0x000000012800780c */ /* 0x000fe40003f05270 */
[----:B------:R-:W-:-:S04]  /*2b40*/  LOP3.LUT R0, R62, 0x1, RZ, 0xc0, !PT ;  /* 0x000000013e007812 */ /* 0x000fc800078ec0ff */
[----:B------:R-:W-:-:S07]  /*2b50*/  ISETP.NE.U32.AND P1, PT, R0, 0x1, PT ;  /* 0x000000010000780c */ /* 0x000fce0003f25070 */
[----:B------:R-:W-:Y:S06]  /*2b60*/  @!P0 BRA `(.L_x_50) ;  /* 0x0000000000608947 */ /* 0x000fec0003800000 */
        /* <DEDUP_REMOVED lines=13> */
[----:B------:R-:W2:Y:S01]  /*2c40*/  LD.E.64 R20, desc[UR36][R2.64+0x18] ;  /* 0x0000182402147980 */ /* 0x000ea2000c101b00 */
[----:B------:R-:W-:-:S03]  /*2c50*/  IADD3 R34, P0, PT, R34, R6, RZ ;  /* 0x0000000622227210 */ /* 0x000fc60007f1e0ff */
[----:B--2---:R3:W-:Y:S04]  /*2c60*/  ST.E.64 desc[UR36][R6.64+0x8], R20 ;  /* 0x0000081406007985 */ /* 0x0047e8000c101b24 */
[----:B0-----:R-:W2:Y:S01]  /*2c70*/  LD.E.64 R4, desc[UR36][R2.64+0x20] ;  /* 0x0000202402047980 */ /* 0x001ea2000c101b00 */
[----:B------:R-:W-:Y:S02]  /*2c80*/  IMAD.X R35, R35, 0x1, R7, P0 ;  /* 0x0000000123237824 */ /* 0x000fe400000e0607 */
[----:B-1----:R-:W-:-:S03]  /*2c90*/  IMAD.SHL.U32 R11, R62, 0x2, RZ ;  /* 0x000000023e0b7824 */ /* 0x002fc600078e00ff */
[----:B--2---:R3:W-:Y:S04]  /*2ca0*/  ST.E.64 desc[UR36][R34.64+0x8], R4 ;  /* 0x0000080422007985 */ /* 0x0047e8000c101b24 */
[----:B------:R-:W2:Y:S01]  /*2cb0*/  LD.E.64 R8, desc[UR36][R2.64+0x28] ;  /* 0x0000282402087980 */ /* 0x000ea2000c101b00 */
[----:B------:R-:W-:-:S04]  /*2cc0*/  IMAD.WIDE.U32 R10, R11, 0x8, R6 ;  /* 0x000000080b0a7825 */ /* 0x000fc800078e0006 */
[----:B------:R-:W-:Y:S01]  /*2cd0*/  VIADD R41, R41, 0x2 ;  /* 0x0000000229297836 */ /* 0x000fe20000000000 */
[----:B--2---:R3:W-:Y:S06]  /*2ce0*/  ST.E.64 desc[UR36][R10.64+0x8], R8 ;  /* 0x000008080a007985 */ /* 0x0047ec000c101b24 */
.L_x_50:
[----:B------:R-:W-:Y:S05]  /*2cf0*/  @P1 BRA `(.L_x_47) ;  /* 0x0000000000341947 */ /* 0x000fea0003800000 */
[----:B------:R-:W-:-:S04]  /*2d00*/  IMAD R3, R41, 0x3, RZ ;  /* 0x0000000329037824 */ /* 0x000fc800078e02ff */
[----:B------:R-:W-:-:S05]  /*2d10*/  IMAD.WIDE.U32 R2, R3, 0x8, R30 ;  /* 0x0000000803027825 */ /* 0x000fca00078e001e */
[----:B--23--:R-:W2:Y:S01]  /*2d20*/  LD.E.64 R4, desc[UR36][R2.64] ;  /* 0x0000002402047980 */ /* 0x00cea2000c101b00 */
[----:B------:R-:W-:Y:S01]  /*2d30*/  IMAD.WIDE.U32 R6, R41, 0x8, R32 ;  /* 0x0000000829067825 */ /* 0x000fe200078e0020 */
[----:B------:R-:W-:-:S04]  /*2d40*/  IADD3 R41, PT, PT, R62, R41, RZ ;  /* 0x000000293e297210 */ /* 0x000fc80007ffe0ff */
[----:B--2---:R0:W-:Y:S04]  /*2d50*/  ST.E.64 desc[UR36][R6.64], R4 ;  /* 0x0000000406007985 */ /* 0x0041e8000c101b24 */
[----:B------:R-:W2:Y:S01]  /*2d60*/  LD.E.64 R8, desc[UR36][R2.64+0x8] ;  /* 0x0000082402087980 */ /* 0x000ea2000c101b00 */
[----:B------:R-:W-:-:S04]  /*2d70*/  IMAD.WIDE.U32 R10, R41, 0x8, R32 ;  /* 0x00000008290a7825 */ /* 0x000fc800078e0020 */
[----:B------:R-:W-:Y:S01]  /*2d80*/  IMAD.IADD R15, R62, 0x1, R41 ;  /* 0x000000013e0f7824 */ /* 0x000fe200078e0229 */
[----:B--2---:R0:W-:Y:S04]  /*2d90*/  ST.E.64 desc[UR36][R10.64], R8 ;  /* 0x000000080a007985 */ /* 0x0041e8000c101b24 */
[----:B------:R-:W2:Y:S01]  /*2da0*/  LD.E.64 R12, desc[UR36][R2.64+0x10] ;  /* 0x00001024020c7980 */ /* 0x000ea2000c101b00 */
[----:B------:R-:W-:-:S05]  /*2db0*/  IMAD.WIDE.U32 R14, R15, 0x8, R32 ;  /* 0x000000080f0e7825 */ /* 0x000fca00078e0020 */
[----:B--2---:R0:W-:Y:S02]  /*2dc0*/  ST.E.64 desc[UR36][R14.64], R12 ;  /* 0x0000000c0e007985 */ /* 0x0041e4000c101b24 */
.L_x_47:
[----:B------:R-:W-:Y:S01]  /*2dd0*/  MOV R0, 0x0 ;  /* 0x0000000000007802 */ /* 0x000fe20000000f00 */
[----:B0-23--:R-:W-:Y:S02]  /*2de0*/  IMAD.MOV.U32 R4, RZ, RZ, 0x48 ;  /* 0x00000048ff047424 */ /* 0x00dfe400078e00ff */
[----:B------:R-:W-:Y:S01]  /*2df0*/  IMAD.MOV.U32 R5, RZ, RZ, RZ ;  /* 0x000000ffff057224 */ /* 0x000fe200078e00ff */
[----:B------:R0:W1:Y:S06]  /*2e00*/  LDC.64 R2, c[0x4][R0] ;  /* 0x0100000000027b82 */ /* 0x00006c0000000a00 */
[----:B------:R-:W-:-:S07]  /*2e10*/  LEPC R20, `(.L_x_51) ;  /* 0x000000001014794e */ /* 0x000fce0000000000 */
[----:B01----:R-:W-:Y:S05]  /*2e20*/  CALL.ABS.NOINC R2 ;  /* 0x0000000002007343 */ /* 0x003fea0003c00000 */
.L_x_51:
[----:B------:R-:W-:Y:S01]  /*2e30*/  IMAD.MOV.U32 R34, RZ, RZ, R4 ;  /* 0x000000ffff227224 */ /* 0x000fe200078e0004 */
[----:B------:R-:W-:Y:S01]  /*2e40*/  ISETP.GE.AND P0, PT, R62, 0x1, PT ;  /* 0x000000013e00780c */ /* 0x000fe20003f06270 */
[----:B------:R-:W-:-:S05]  /*2e50*/  IMAD.MOV.U32 R35, RZ, RZ, R5 ;  /* 0x000000ffff237224 */ /* 0x000fca00078e0005 */
[----:B------:R0:W-:Y:S04]  /*2e60*/  ST.E.64 desc[UR36][R34.64], RZ ;  /* 0x000000ff22007985 */ /* 0x0001e8000c101b24 */
[----:B------:R0:W-:Y:S04]  /*2e70*/  ST.E.64 desc[UR36][R34.64+0x8], RZ ;  /* 0x000008ff22007985 */ /* 0x0001e8000c101b24 */
[----:B------:R0:W-:Y:S04]  /*2e80*/  ST.E.64 desc[UR36][R34.64+0x10], RZ ;  /* 0x000010ff22007985 */ /* 0x0001e8000c101b24 */
[----:B------:R0:W-:Y:S04]  /*2e90*/  ST.E.64 desc[UR36][R34.64+0x18], RZ ;  /* 0x000018ff22007985 */ /* 0x0001e8000c101b24 */
[----:B------:R0:W-:Y:S04]  /*2ea0*/  ST.E.64 desc[UR36][R34.64+0x20], RZ ;  /* 0x000020ff22007985 */ /* 0x0001e8000c101b24 */
[----:B------:R0:W-:Y:S04]  /*2eb0*/  ST.E.64 desc[UR36][R34.64+0x28], RZ ;  /* 0x000028ff22007985 */ /* 0x0001e8000c101b24 */
[----:B------:R0:W-:Y:S04]  /*2ec0*/  ST.E.64 desc[UR36][R34.64+0x30], RZ ;  /* 0x000030ff22007985 */ /* 0x0001e8000c101b24 */
[----:B------:R0:W-:Y:S04]  /*2ed0*/  ST.E.64 desc[UR36][R34.64+0x38], RZ ;  /* 0x000038ff22007985 */ /* 0x0001e8000c101b24 */
[----:B------:R0:W-:Y:S01]  /*2ee0*/  ST.E.64 desc[UR36][R34.64+0x40], RZ ;  /* 0x000040ff22007985 */ /* 0x0001e2000c101b24 */
[----:B------:R-:W-:Y:S05]  /*2ef0*/  @!P0 BRA `(.L_x_52) ;  /* 0x0000000800488947 */ /* 0x000fea0003800000 */
[C---:B------:R-:W-:Y:S01]  /*2f00*/  LOP3.LUT R42, R62.reuse, 0x7, RZ, 0xc0, !PT ;  /* 0x000000073e2a7812 */ /* 0x040fe200078ec0ff */
[----:B------:R-:W-:Y:S01]  /*2f10*/  BSSY.RECONVERGENT B0, `(.L_x_52) ;  /* 0x0000090000007945 */ /* 0x000fe20003800200 */
[C---:B------:R-:W-:Y:S01]  /*2f20*/  VIADD R40, R62.reuse, 0xffffffff ;  /* 0xffffffff3e287836 */ /* 0x040fe20000000000 */
[----:B------:R-:W-:Y:S01]  /*2f30*/  LOP3.LUT R44, R62, 0x3, RZ, 0xc0, !PT ;  /* 0x000000033e2c7812 */ /* 0x000fe200078ec0ff */
[----:B------:R-:W-:Y:S01]  /*2f40*/  IMAD.MOV.U32 R37, RZ, RZ, RZ ;  /* 0x000000ffff257224 */ /* 0x000fe200078e00ff */
[----:B------:R-:W-:-:S04]  /*2f50*/  IADD3 R0, PT, PT, R42, -0x1, RZ ;  /* 0xffffffff2a007810 */ /* 0x000fc80007ffe0ff */
[----:B------:R-:W-:Y:S02]  /*2f60*/  ISETP.GE.U32.AND P0, PT, R0, 0x3, PT ;  /* 0x000000030000780c */ /* 0x000fe40003f06070 */
[----:B------:R-:W-:-:S11]  /*2f70*/  LOP3.LUT R0, R62, 0x7ffffff8, RZ, 0xc0, !PT ;  /* 0x7ffffff83e007812 */ /* 0x000fd600078ec0ff */
.L_x_60:
[----:B------:R-:W-:Y:S01]  /*2f80*/  IMAD.MOV.U32 R43, RZ, RZ, R37 ;  /* 0x000000ffff2b7224 */ /* 0x000fe200078e0025 */
[----:B------:R-:W-:Y:S01]  /*2f90*/  BSSY.RECONVERGENT B1, `(.L_x_53) ;  /* 0x0000086000017945 */ /* 0x000fe20003800200 */
[----:B------:R-:W-:Y:S02]  /*2fa0*/  IMAD R38, R62, R37, RZ ;  /* 0x000000253e267224 */ /* 0x000fe400078e02ff */
[----:B------:R-:W-:Y:S02]  /*2fb0*/  VIADD R37, R37, 0x1 ;  /* 0x0000000125257836 */ /* 0x000fe40000000000 */
[----:B------:R-:W-:-:S03]  /*2fc0*/  IMAD.MOV.U32 R36, RZ, RZ, RZ ;  /* 0x000000ffff247224 */ /* 0x000fc600078e00ff */
[----:B--2345:R-:W-:-:S13]  /*2fd0*/  ISETP.NE.AND P1, PT, R37, 0x3, PT ;  /* 0x000000032500780c */ /* 0x03cfda0003f25270 */
.L_x_59:
[----:B--234-:R-:W-:-:S04]  /*2fe0*/  IMAD R21, R43, 0x3, R36 ;  /* 0x000000032b157824 */ /* 0x01cfc800078e0224 */
[----:B------:R-:W-:-:S05]  /*2ff0*/  IMAD.WIDE.U32 R20, R21, 0x8, R34 ;  /* 0x0000000815147825 */ /* 0x000fca00078e0022 */
[----:B-----5:R1:W5:Y:S01]  /*3000*/  LD.E.64 R2, desc[UR36][R20.64] ;  /* 0x0000002414027980 */ /* 0x020362000c101b00 */
[----:B------:R-:W-:Y:S01]  /*3010*/  ISETP.GE.U32.AND P2, PT, R40, 0x7, PT ;  /* 0x000000072800780c */ /* 0x000fe20003f46070 */
[----:B------:R-:W-:-:S12]  /*3020*/  HFMA2 R39, -RZ, RZ, 0, 0 ;  /* 0x00000000ff277431 */ /* 0x000fd800000001ff */
[----:B-1----:R-:W-:Y:S05]  /*3030*/  @!P2 BRA `(.L_x_54) ;  /* 0x0000000000dca947 */ /* 0x002fea0003800000 */
[----:B------:R-:W-:Y:S01]  /*3040*/  BSSY.RECONVERGENT B2, `(.L_x_55) ;  /* 0x0000035000027945 */ /* 0x000fe20003800200 */
[----:B------:R-:W-:-:S07]  /*3050*/  IMAD.MOV.U32 R39, RZ, RZ, RZ ;  /* 0x000000ffff277224 */ /* 0x000fce00078e00ff */
.L_x_56:
[----:B------:R-:W-:Y:S02]  /*3060*/  IMAD.IADD R5, R38, 0x1, R39 ;  /* 0x0000000126057824 */ /* 0x000fe400078e0227 */
[----:B------:R-:W-:Y:S02]  /*3070*/  IMAD R41, R39, 0x3, R36 ;  /* 0x0000000327297824 */ /* 0x000fe400078e0224 */
[----:B------:R-:W-:-:S04]  /*3080*/  IMAD.WIDE.U32 R4, R5, 0x8, R32 ;  /* 0x0000000805047825 */ /* 0x000fc800078e0020 */
[----:B------:R-:W-:Y:S01]  /*3090*/  IMAD.WIDE.U32 R8, R41, 0x8, R30 ;  /* 0x0000000829087825 */ /* 0x000fe200078e001e */
[----:B---3--:R-:W2:Y:S04]  /*30a0*/  LD.E.64 R6, desc[UR36][R4.64] ;  /* 0x0000002404067980 */ /* 0x008ea8000c101b00 */
[----:B------:R-:W2:Y:S02]  /*30b0*/  LD.E.64 R10, desc[UR36][R8.64] ;  /* 0x00000024080a7980 */ /* 0x000ea4000c101b00 */
[----:B--2--5:R-:W-:-:S07]  /*30c0*/  DFMA R6, R6, R10, R2 ;  /* 0x0000000a0606722b */ /* 0x024fce0000000002 */
[----:B------:R1:W-:Y:S04]  /*30d0*/  ST.E.64 desc[UR36][R20.64], R6 ;  /* 0x0000000614007985 */ /* 0x0003e8000c101b24 */
[----:B------:R-:W2:Y:S04]  /*30e0*/  LD.E.64 R10, desc[UR36][R8.64+0x18] ;  /* 0x00001824080a7980 */ /* 0x000ea8000c101b00 */
[----:B------:R-:W2:Y:S01]  /*30f0*/  LD.E.64 R2, desc[UR36][R4.64+0x8] ;  /* 0x0000082404027980 */ /* 0x000ea2000c101b00 */
[----:B------:R-:W-:-:S04]  /*3100*/  VIADD R13, R41, 0x6 ;  /* 0x00000006290d7836 */ /* 0x000fc80000000000 */
[----:B------:R-:W-:Y:S01]  /*3110*/  IMAD.WIDE.U32 R12, R13, 0x8, R30 ;  /* 0x000000080d0c7825 */ /* 0x000fe200078e001e */
[----:B--2---:R-:W-:-:S07]  /*3120*/  DFMA R2, R2, R10, R6 ;  /* 0x0000000a0202722b */ /* 0x004fce0000000006 */
[----:B------:R2:W-:Y:S04]  /*3130*/  ST.E.64 desc[UR36][R20.64], R2 ;  /* 0x0000000214007985 */ /* 0x0005e8000c101b24 */
[----:B------:R-:W3:Y:S04]  /*3140*/  LD.E.64 R12, desc[UR36][R12.64] ;  /* 0x000000240c0c7980 */ /* 0x000ee8000c101b00 */
[----:B------:R-:W3:Y:S01]  /*3150*/  LD.E.64 R10, desc[UR36][R4.64+0x10] ;  /* 0x00001024040a7980 */ /* 0x000ee2000c101b00 */
[----:B------:R-:W-:-:S04]  /*3160*/  VIADD R15, R41, 0x9 ;  /* 0x00000009290f7836 */ /* 0x000fc80000000000 */
[----:B------:R-:W-:Y:S01]  /*3170*/  IMAD.WIDE.U32 R14, R15, 0x8, R30 ;  /* 0x000000080f0e7825 */ /* 0x000fe200078e001e */
[----:B---3--:R-:W-:-:S07]  /*3180*/  DFMA R10, R10, R12, R2 ;  /* 0x0000000c0a0a722b */ /* 0x008fce0000000002 */
[----:B------:R3:W-:Y:S04]  /*3190*/  ST.E.64 desc[UR36][R20.64], R10 ;  /* 0x0000000a14007985 */ /* 0x0007e8000c101b24 */
[----:B------:R-:W4:Y:S04]  /*31a0*/  LD.E.64 R14, desc[UR36][R14.64] ;  /* 0x000000240e0e7980 */ /* 0x000f28000c101b00 */
[----:B-1----:R-:W4:Y:S01]  /*31b0*/  LD.E.64 R6, desc[UR36][R4.64+0x18] ;  /* 0x0000182404067980 */ /* 0x002f22000c101b00 */
[----:B------:R-:W-:-:S04]  /*31c0*/  VIADD R9, R41, 0xc ;  /* 0x0000000c29097836 */ /* 0x000fc80000000000 */
[----:B------:R-:W-:Y:S01]  /*31d0*/  IMAD.WIDE.U32 R8, R9, 0x8, R30 ;  /* 0x0000000809087825 */ /* 0x000fe200078e001e */
[----:B----4-:R-:W-:-:S07]  /*31e0*/  DFMA R6, R6, R14, R10 ;  /* 0x0000000e0606722b */ /* 0x010fce000000000a */
[----:B------:R1:W-:Y:S04]  /*31f0*/  ST.E.64 desc[UR36][R20.64], R6 ;  /* 0x0000000614007985 */ /* 0x0003e8000c101b24 */
[----:B------:R-:W4:Y:S04]  /*3200*/  LD.E.64 R8, desc[UR36][R8.64] ;  /* 0x0000002408087980 */ /* 0x000f28000c101b00 */
[----:B--2---:R-:W4:Y:S01]  /*3210*/  LD.E.64 R2, desc[UR36][R4.64+0x20] ;  /* 0x0000202404027980 */ /* 0x004f22000c101b00 */
[----:B------:R-:W-:-:S05]  /*3220*/  IADD3 R13, PT, PT, R41, 0xf, RZ ;  /* 0x0000000f290d7810 */ /* 0x000fca0007ffe0ff */
[----:B------:R-:W-:Y:S01]  /*3230*/  IMAD.WIDE.U32 R12, R13, 0x8, R30 ;  /* 0x000000080d0c7825 */ /* 0x000fe200078e001e */
[----:B----4-:R-:W-:-:S07]  /*3240*/  DFMA R2, R2, R8, R6 ;  /* 0x000000080202722b */ /* 0x010fce0000000006 */
[----:B------:R2:W-:Y:S04]  /*3250*/  ST.E.64 desc[UR36][R20.64], R2 ;  /* 0x0000000214007985 */ /* 0x0005e8000c101b24 */
[----:B------:R-:W4:Y:S04]  /*3260*/  LD.E.64 R12, desc[UR36][R12.64] ;  /* 0x000000240c0c7980 */ /* 0x000f28000c101b00 */
[----:B---3--:R-:W4:Y:S01]  /*3270*/  LD.E.64 R10, desc[UR36][R4.64+0x28] ;  /* 0x00002824040a7980 */ /* 0x008f22000c101b00 */
[----:B------:R-:W-:-:S04]  /*3280*/  VIADD R15, R41, 0x12 ;  /* 0x00000012290f7836 */ /* 0x000fc80000000000 */
[----:B------:R-:W-:Y:S01]  /*3290*/  IMAD.WIDE.U32 R14, R15, 0x8, R30 ;  /* 0x000000080f0e7825 */ /* 0x000fe200078e001e */
[----:B----4-:R-:W-:-:S07]  /*32a0*/  DFMA R10, R10, R12, R2 ;  /* 0x0000000c0a0a722b */ /* 0x010fce0000000002 */
[----:B------:R3:W-:Y:S04]  /*32b0*/  ST.E.64 desc[UR36][R20.64], R10 ;  /* 0x0000000a14007985 */ /* 0x0007e8000c101b24 */
[----:B------:R-:W4:Y:S04]  /*32c0*/  LD.E.64 R14, desc[UR36][R14.64] ;  /* 0x000000240e0e7980 */ /* 0x000f28000c101b00 */
[----:B-1----:R-:W4:Y:S01]  /*32d0*/  LD.E.64 R6, desc[UR36][R4.64+0x30] ;  /* 0x0000302404067980 */ /* 0x002f22000c101b00 */
[----:B------:R-:W-:-:S04]  /*32e0*/  VIADD R9, R41, 0x15 ;  /* 0x0000001529097836 */ /* 0x000fc80000000000 */
[----:B------:R-:W-:Y:S01]  /*32f0*/  IMAD.WIDE.U32 R8, R9, 0x8, R30 ;  /* 0x0000000809087825 */ /* 0x000fe200078e001e */
[----:B----4-:R-:W-:-:S07]  /*3300*/  DFMA R6, R6, R14, R10 ;  /* 0x0000000e0606722b */ /* 0x010fce000000000a */
[----:B------:R3:W-:Y:S04]  /*3310*/  ST.E.64 desc[UR36][R20.64], R6 ;  /* 0x0000000614007985 */ /* 0x0007e8000c101b24 */
[----:B--2---:R-:W2:Y:S04]  /*3320*/  LD.E.64 R2, desc[UR36][R4.64+0x38] ;  /* 0x0000382404027980 */ /* 0x004ea8000c101b00 */
[----:B------:R-:W2:Y:S01]  /*3330*/  LD.E.64 R8, desc[UR36][R8.64] ;  /* 0x0000002408087980 */ /* 0x000ea2000c101b00 */
[----:B------:R-:W-:-:S05]  /*3340*/  VIADD R39, R39, 0x8 ;  /* 0x0000000827277836 */ /* 0x000fca0000000000 */
[----:B------:R-:W-:Y:S01]  /*3350*/  ISETP.NE.AND P2, PT, R39, R0, PT ;  /* 0x000000002700720c */ /* 0x000fe20003f45270 */
[----:B--2---:R-:W-:-:S07]  /*3360*/  DFMA R2, R2, R8, R6 ;  /* 0x000000080202722b */ /* 0x004fce0000000006 */
[----:B------:R3:W-:Y:S05]  /*3370*/  ST.E.64 desc[UR36][R20.64], R2 ;  /* 0x0000000214007985 */ /* 0x0007ea000c101b24 */
[----:B------:R-:W-:Y:S05]  /*3380*/  @P2 BRA `(.L_x_56) ;  /* 0xfffffffc00342947 */ /* 0x000fea000383ffff */
[----:B------:R-:W-:Y:S05]  /*3390*/  BSYNC.RECONVERGENT B2 ;  /* 0x0000000000027941 */ /* 0x000fea0003800200 */
.L_x_55:
[----:B------:R-:W-:-:S07]  /*33a0*/  IMAD.MOV.U32 R39, RZ, RZ, R0 ;  /* 0x000000ffff277224 */ /* 0x000fce00078e0000 */
.L_x_54:
[----:B------:R-:W-:-:S13]  /*33b0*/  ISETP.NE.AND P2, PT, R42, RZ, PT ;  /* 0x000000ff2a00720c */ /* 0x000fda0003f45270 */
[----:B------:R-:W-:Y:S05]  /*33c0*/  @!P2 BRA `(.L_x_57) ;  /* 0x0000000000fca947 */ /* 0x000fea0003800000 */
[----:B------:R-:W-:Y:S01]  /*33d0*/  ISETP.NE.AND P3, PT, R44, RZ, PT ;  /* 0x000000ff2c00720c */ /* 0x000fe20003f65270 */
[----:B------:R-:W-:-:S12]  /*33e0*/  @!P0 BRA `(.L_x_58) ;  /* 0x00000000007c8947 */ /* 0x000fd80003800000 */
[----:B------:R-:W-:Y:S02]  /*33f0*/  IMAD.IADD R5, R38, 0x1, R39 ;  /* 0x0000000126057824 */ /* 0x000fe400078e0227 */
[----:B------:R-:W-:Y:S02]  /*3400*/  IMAD R15, R39, 0x3, R36 ;  /* 0x00000003270f7824 */ /* 0x000fe400078e0224 */
[----:B------:R-:W-:-:S04]  /*3410*/  IMAD.WIDE.U32 R4, R5, 0x8, R32 ;  /* 0x0000000805047825 */ /* 0x000fc800078e0020 */
[C---:B---3--:R-:W-:Y:S02]  /*3420*/  IMAD.WIDE.U32 R6, R15.reuse, 0x8, R30 ;  /* 0x000000080f067825 */ /* 0x048fe400078e001e */
[----:B------:R-:W2:Y:S04]  /*3430*/  LD.E.64 R4, desc[UR36][R4.64] ;  /* 0x0000002404047980 */ /* 0x000ea8000c101b00 */
[----:B------:R-:W2:Y:S01]  /*3440*/  LD.E.64 R6, desc[UR36][R6.64] ;  /* 0x0000002406067980 */ /* 0x000ea2000c101b00 */
[----:B------:R-:W-:Y:S01]  /*3450*/  IADD3 R9, P2, PT, R38, R39, RZ ;  /* 0x0000002726097210 */ /* 0x000fe20007f5e0ff */
[----:B------:R-:W-:-:S03]  /*3460*/  VIADD R11, R15, 0x3 ;  /* 0x000000030f0b7836 */ /* 0x000fc60000000000 */
[----:B------:R-:W-:Y:S02]  /*3470*/  IADD3.X R10, PT, PT, RZ, RZ, RZ, P2, !PT ;  /* 0x000000ffff0a7210 */ /* 0x000fe400017fe4ff */
[----:B------:R-:W-:-:S04]  /*3480*/  LEA R8, P2, R9, R32, 0x3 ;  /* 0x0000002009087211 */ /* 0x000fc800078418ff */
[----:B------:R-:W-:Y:S01]  /*3490*/  LEA.HI.X R9, R9, R33, R10, 0x3, P2 ;  /* 0x0000002109097211 */ /* 0x000fe200010f1c0a */
[----:B------:R-:W-:Y:S01]  /*34a0*/  IMAD.WIDE.U32 R10, R11, 0x8, R30 ;  /* 0x000000080b0a7825 */ /* 0x000fe200078e001e */
        /* <DEDUP_REMOVED lines=14> */
[----:B-1----:R-:W3:Y:S04]  /*3590*/  LD.E.64 R2, desc[UR36][R8.64+0x18] ;  /* 0x0000182408027980 */ /* 0x002ee8000c101b00 */
[----:B------:R-:W3:Y:S01]  /*35a0*/  LD.E.64 R14, desc[UR36][R14.64] ;  /* 0x000000240e0e7980 */ /* 0x000ee2000c101b00 */
[----:B------:R-:W-:Y:S01]  /*35b0*/  VIADD R39, R39, 0x4 ;  /* 0x0000000427277836 */ /* 0x000fe20000000000 */
[----:B---3--:R-:W-:-:S07]  /*35c0*/  DFMA R2, R2, R14, R6 ;  /* 0x0000000e0202722b */ /* 0x008fce0000000006 */
[----:B------:R2:W-:Y:S04]  /*35d0*/  ST.E.64 desc[UR36][R20.64], R2 ;  /* 0x0000000214007985 */ /* 0x0005e8000c101b24 */
.L_x_58:
[----:B------:R-:W-:Y:S05]  /*35e0*/  @!P3 BRA `(.L_x_57) ;  /* 0x000000000074b947 */ /* 0x000fea0003800000 */
[----:B------:R-:W-:-:S13]  /*35f0*/  ISETP.NE.AND P3, PT, R44, 0x1, PT ;  /* 0x000000012c00780c */ /* 0x000fda0003f65270 */
[----:B------:R-:W-:Y:S02]  /*3600*/  @P3 IMAD.IADD R9, R38, 0x1, R39 ;  /* 0x0000000126093824 */ /* 0x000fe400078e0227 */
[----:B------:R-:W-:Y:S02]  /*3610*/  @P3 IMAD R13, R39, 0x3, R36 ;  /* 0x00000003270d3824 */ /* 0x000fe400078e0224 */
[----:B------:R-:W-:-:S04]  /*3620*/  @P3 IMAD.WIDE.U32 R8, R9, 0x8, R32 ;  /* 0x0000000809083825 */ /* 0x000fc800078e0020 */
[C---:B---3--:R-:W-:Y:S01]  /*3630*/  @P3 IMAD.WIDE.U32 R10, R13.reuse, 0x8, R30 ;  /* 0x000000080d0a3825 */ /* 0x048fe200078e001e */
[----:B--2---:R-:W2:Y:S04]  /*3640*/  @P3 LD.E.64 R4, desc[UR36][R8.64] ;  /* 0x0000002408043980 */ /* 0x004ea8000c101b00 */
[----:B------:R-:W2:Y:S01]  /*3650*/  @P3 LD.E.64 R6, desc[UR36][R10.64] ;  /* 0x000000240a063980 */ /* 0x000ea2000c101b00 */
[----:B------:R-:W-:Y:S01]  /*3660*/  @P3 IADD3 R15, P2, PT, R38, R39, RZ ;  /* 0x00000027260f3210 */ /* 0x000fe20007f5e0ff */
[----:B------:R-:W-:-:S03]  /*3670*/  @P3 VIADD R41, R13, 0x3 ;  /* 0x000000030d293836 */ /* 0x000fc60000000000 */
[----:B------:R-:W-:Y:S02]  /*3680*/  @P3 IADD3.X R14, PT, PT, RZ, RZ, RZ, P2, !PT ;  /* 0x000000ffff0e3210 */ /* 0x000fe400017fe4ff */
[----:B------:R-:W-:-:S04]  /*3690*/  @P3 LEA R12, P2, R15, R32, 0x3 ;  /* 0x000000200f0c3211 */ /* 0x000fc800078418ff */
[----:B------:R-:W-:Y:S01]  /*36a0*/  @P3 LEA.HI.X R13, R15, R33, R14, 0x3, P2 ;  /* 0x000000210f0d3211 */ /* 0x000fe200010f1c0e */
[----:B------:R-:W-:Y:S01]  /*36b0*/  @P3 IMAD.WIDE.U32 R14, R41, 0x8, R30 ;  /* 0x00000008290e3825 */ /* 0x000fe200078e001e */
[----:B--2--5:R-:W-:-:S07]  /*36c0*/  @P3 DFMA R4, R4, R6, R2 ;  /* 0x000000060404322b */ /* 0x024fce0000000002 */
[----:B------:R1:W-:Y:S04]  /*36d0*/  @P3 ST.E.64 desc[UR36][R20.64], R4 ;  /* 0x0000000414003985 */ /* 0x0003e8000c101b24 */
[----:B------:R-:W2:Y:S04]  /*36e0*/  @P3 LD.E.64 R6, desc[UR36][R12.64+0x8] ;  /* 0x000008240c063980 */ /* 0x000ea8000c101b00 */
[----:B------:R-:W2:Y:S01]  /*36f0*/  @P3 LD.E.64 R8, desc[UR36][R14.64] ;  /* 0x000000240e083980 */ /* 0x000ea2000c101b00 */
[----:B------:R-:W-:Y:S01]  /*3700*/  LOP3.LUT P2, RZ, R62, 0x1, RZ, 0xc0, !PT ;  /* 0x000000013eff7812 */ /* 0x000fe2000784c0ff */
[----:B------:R-:W-:-:S12]  /*3710*/  @P3 VIADD R39, R39, 0x2 ;  /* 0x0000000227273836 */ /* 0x000fd80000000000 */
[----:B------:R-:W-:Y:S02]  /*3720*/  @P2 IMAD.IADD R11, R38, 0x1, R39 ;  /* 0x00000001260b2824 */ /* 0x000fe400078e0227 */
[----:B------:R-:W-:Y:S01]  /*3730*/  @P2 IMAD R39, R39, 0x3, R36 ;  /* 0x0000000327272824 */ /* 0x000fe200078e0224 */
[----:B--2---:R-:W-:Y:S01]  /*3740*/  @P3 DFMA R2, R6, R8, R4 ;  /* 0x000000080602322b */ /* 0x004fe20000000004 */
[----:B------:R-:W-:-:S04]  /*3750*/  @P2 IMAD.WIDE.U32 R6, R11, 0x8, R32 ;  /* 0x000000080b062825 */ /* 0x000fc800078e0020 */
[----:B------:R-:W-:Y:S02]  /*3760*/  @P2 IMAD.WIDE.U32 R8, R39, 0x8, R30 ;  /* 0x0000000827082825 */ /* 0x000fe400078e001e */
[----:B------:R4:W-:Y:S04]  /*3770*/  @P3 ST.E.64 desc[UR36][R20.64], R2 ;  /* 0x0000000214003985 */ /* 0x0009e8000c101b24 */
[----:B------:R-:W1:Y:S04]  /*3780*/  @P2 LD.E.64 R6, desc[UR36][R6.64] ;  /* 0x0000002406062980 */ /* 0x000e68000c101b00 */
[----:B------:R-:W1:Y:S02]  /*3790*/  @P2 LD.E.64 R8, desc[UR36][R8.64] ;  /* 0x0000002408082980 */ /* 0x000e64000c101b00 */
[----:B-1----:R-:W-:-:S07]  /*37a0*/  @P2 DFMA R4, R6, R8, R2 ;  /* 0x000000080604222b */ /* 0x002fce0000000002 */
[----:B------:R4:W-:Y:S04]  /*37b0*/  @P2 ST.E.64 desc[UR36][R20.64], R4 ;  /* 0x0000000414002985 */ /* 0x0009e8000c101b24 */
.L_x_57:
[----:B------:R-:W-:-:S05]  /*37c0*/  VIADD R36, R36, 0x1 ;  /* 0x0000000124247836 */ /* 0x000fca0000000000 */
[----:B------:R-:W-:-:S13]  /*37d0*/  ISETP.NE.AND P2, PT, R36, 0x3, PT ;  /* 0x000000032400780c */ /* 0x000fda0003f45270 */
[----:B------:R-:W-:Y:S05]  /*37e0*/  @P2 BRA `(.L_x_59) ;  /* 0xfffffff400fc2947 */ /* 0x000fea000383ffff */
[----:B------:R-:W-:Y:S05]  /*37f0*/  BSYNC.RECONVERGENT B1 ;  /* 0x0000000000017941 */ /* 0x000fea0003800200 */
.L_x_53:
[----:B------:R-:W-:Y:S05]  /*3800*/  @P1 BRA `(.L_x_60) ;  /* 0xfffffff400dc1947 */ /* 0x000fea000383ffff */
[----:B------:R-:W-:Y:S05]  /*3810*/  BSYNC.RECONVERGENT B0 ;  /* 0x0000000000007941 */ /* 0x000fea0003800200 */
.L_x_52:
[----:B------:R-:W-:Y:S01]  /*3820*/  MOV R0, 0x0 ;  /* 0x0000000000007802 */ /* 0x000fe20000000f00 */
[C---:B------:R-:W-:Y:S01]  /*3830*/  IMAD.WIDE R38, R62.reuse, 0x8, RZ ;  /* 0x000000083e267825 */ /* 0x040fe200078e02ff */
[----:B------:R-:W-:Y:S02]  /*3840*/  ISETP.GE.AND P0, PT, R62, 0x1, PT ;  /* 0x000000013e00780c */ /* 0x000fe40003f06270 */
[----:B--2345:R1:W2:Y:S01]  /*3850*/  LDC.64 R2, c[0x4][R0] ;  /* 0x0100000000027b82 */ /* 0x03c2a20000000a00 */
[----:B------:R-:W-:Y:S01]  /*3860*/  IMAD.MOV.U32 R4, RZ, RZ, R38 ;  /* 0x000000ffff047224 */ /* 0x000fe200078e0026 */
[----:B------:R-:W-:Y:S02]  /*3870*/  MOV R5, R39 ;  /* 0x0000002700057202 */ /* 0x000fe40000000f00 */
[----:B-1----:R-:W-:-:S07]  /*3880*/  P2R R0, PR, RZ, 0x1 ;  /* 0x00000001ff007803 */ /* 0x002fce0000000000 */
[----:B------:R-:W-:-:S07]  /*3890*/  LEPC R20, `(.L_x_61) ;  /* 0x000000001014794e */ /* 0x000fce0000000000 */
[----:B0-2---:R-:W-:Y:S05]  /*38a0*/  CALL.ABS.NOINC R2 ;  /* 0x0000000002007343 */ /* 0x005fea0003c00000 */
.L_x_61:
[----:B------:R-:W-:Y:S01]  /*38b0*/  ISETP.GE.AND P6, PT, R62, 0x1, PT ;  /* 0x000000013e00780c */ /* 0x000fe20003fc6270 */
[----:B------:R-:W-:Y:S02]  /*38c0*/  IMAD.MOV.U32 R36, RZ, RZ, R4 ;  /* 0x000000ffff247224 */ /* 0x000fe400078e0004 */
[----:B------:R-:W-:-:S10]  /*38d0*/  IMAD.MOV.U32 R37, RZ, RZ, R5 ;  /* 0x000000ffff257224 */ /* 0x000fd400078e0005 */
[----:B------:R-:W-:Y:S05]  /*38e0*/  @!P6 BRA `(.L_x_62) ;  /* 0x0000000c0074e947 */ /* 0x000fea0003800000 */
[----:B------:R-:W-:Y:S02]  /*38f0*/  ISETP.NE.AND P0, PT, R62, 0x1, PT ;  /* 0x000000013e00780c */ /* 0x000fe40003f05270 */
[----:B------:R-:W-:-:S11]  /*3900*/  CS2R R46, SRZ ;  /* 0x00000000002e7805 */ /* 0x000fd6000001ff00 */
[----:B------:R-:W-:Y:S05]  /*3910*/  @!P0 BRA `(.L_x_63) ;  /* 0x0000000800388947 */ /* 0x000fea0003800000 */
[----:B------:R-:W-:Y:S01]  /*3920*/  BSSY.RECONVERGENT B2, `(.L_x_64) ;  /* 0x000008c000027945 */ /* 0x000fe20003800200 */
[----:B------:R-:W-:Y:S01]  /*3930*/  LOP3.LUT R46, R62, 0x7ffffffe, RZ, 0xc0, !PT ;  /* 0x7ffffffe3e2e7812 */ /* 0x000fe200078ec0ff */
[----:B------:R-:W-:-:S07]  /*3940*/  IMAD.MOV.U32 R47, RZ, RZ, RZ ;  /* 0x000000ffff2f7224 */ /* 0x000fce00078e00ff */
.L_x_70:
[C---:B------:R-:W-:Y:S01]  /*3950*/  IMAD.WIDE.U32 R4, R47.reuse, 0x8, R18 ;  /* 0x000000082f047825 */ /* 0x040fe200078e0012 */
[----:B------:R-:W2:Y:S04]  /*3960*/  LD.E.64 R6, desc[UR36][R16.64+0x8] ;  /* 0x0000082410067980 */ /* 0x000ea8000c101b00 */
[----:B------:R-:W2:Y:S01]  /*3970*/  LD.E.64 R2, desc[UR36][R4.64] ;  /* 0x0000002404027980 */ /* 0x000ea2000c101b00 */
[----:B------:R-:W-:-:S03]  /*3980*/  IMAD.WIDE.U32 R40, R47, 0x8, R24 ;  /* 0x000000082f287825 */ /* 0x000fc600078e0018 */
[----:B0-----:R0:W5:Y:S04]  /*3990*/  LD.E.64 R42, desc[UR36][R16.64] ;  /* 0x00000024102a7980 */ /* 0x001168000c101b00 */
[----:B------:R0:W5:Y:S01]  /*39a0*/  LD.E.64 R44, desc[UR36][R40.64] ;  /* 0x00000024282c7980 */ /* 0x000162000c101b00 */
[----:B------:R-:W-:Y:S01]  /*39b0*/  BSSY.RECONVERGENT B3, `(.L_x_65) ;  /* 0x000001a000037945 */ /* 0x000fe20003800200 */
[----:B--2---:R-:W-:-:S08]  /*39c0*/  DADD R14, R2, R6 ;  /* 0x00000000020e7229 */ /* 0x004fd00000000006 */
[----:B------:R-:W-:-:S14]  /*39d0*/  DSETP.NEU.AND P0, PT, |R14|, +INF , PT ;  /* 0x7ff000000e00742a */ /* 0x000fdc0003f0d200 */
[----:B------:R-:W-:Y:S01]  /*39e0*/  @!P0 DMUL R8, RZ, R14 ;  /* 0x0000000eff088228 */ /* 0x000fe20000000000 */
[----:B------:R-:W-:Y:S01]  /*39f0*/  @!P0 IMAD.MOV.U32 R0, RZ, RZ, RZ ;  /* 0x000000ffff008224 */ /* 0x000fe200078e00ff */
[----:B0-----:R-:W-:Y:S09]  /*3a00*/  @!P0 BRA `(.L_x_66) ;  /* 0x0000000000508947 */ /* 0x001ff20003800000 */
        /* <DEDUP_REMOVED lines=19> */
[----:B------:R-:W-:-:S07]  /*3b40*/  MOV R0, R2 ;  /* 0x0000000200007202 */ /* 0x000fce0000000f00 */
.L_x_66:
[----:B------:R-:W-:Y:S05]  /*3b50*/  BSYNC.RECONVERGENT B3 ;  /* 0x0000000000037941 */ /* 0x000fea0003800200 */
.L_x_65:
[----:B------:R-:W0:Y:S01]  /*3b60*/  LDCU.64 UR4, c[0x4][0x18] ;  /* 0x01000300ff0477ac */ /* 0x000e220008000a00 */
[----:B------:R-:W-:Y:S01]  /*3b70*/  IMAD.SHL.U32 R2, R0, 0x40, RZ ;  /* 0x0000004000027824 */ /* 0x000fe200078e00ff */
[----:B------:R-:W2:Y:S04]  /*3b80*/  LD.E.64 R10, desc[UR36][R16.64+0x10] ;  /* 0x00001024100a7980 */ /* 0x000ea8000c101b00 */
[----:B------:R-:W-:-:S04]  /*3b90*/  LOP3.LUT R2, R2, 0x40, RZ, 0xc0, !PT ;  /* 0x0000004002027812 */ /* 0x000fc800078ec0ff */
[----:B0-----:R-:W-:-:S05]  /*3ba0*/  IADD3 R2, P0, PT, R2, UR4, RZ ;  /* 0x0000000402027c10 */ /* 0x001fca000ff1e0ff */
[----:B------:R-:W-:-:S05]  /*3bb0*/  IMAD.X R3, RZ, RZ, UR5, P0 ;  /* 0x00000005ff037e24 */ /* 0x000fca00080e06ff */
[----:B------:R-:W3:Y:S04]  /*3bc0*/  LDG.E.128.CONSTANT R12, desc[UR36][R2.64] ;  /* 0x00000024020c7981 */ /* 0x000ee8000c1e9d00 */
[----:B------:R-:W4:Y:S04]  /*3bd0*/  LDG.E.128.CONSTANT R48, desc[UR36][R2.64+0x10] ;  /* 0x0000102402307981 */ /* 0x000f28000c1e9d00 */
[----:B------:R-:W2:Y:S01]  /*3be0*/  LDG.E.128.CONSTANT R52, desc[UR36][R2.64+0x20] ;  /* 0x0000202402347981 */ /* 0x000ea2000c1e9d00 */
[----:B------:R-:W-:Y:S01]  /*3bf0*/  LOP3.LUT R6, R0, 0x1, RZ, 0xc0, !PT ;  /* 0x0000000100067812 */ /* 0x000fe200078ec0ff */
[----:B------:R-:W-:-:S02]  /*3c00*/  IMAD.MOV.U32 R20, RZ, RZ, 0x20fd8164 ;  /* 0x20fd8164ff147424 */ /* 0x000fc400078e00ff */
[----:B------:R-:W-:Y:S01]  /*3c10*/  IMAD.MOV.U32 R21, RZ, RZ, 0x3da8ff83 ;  /* 0x3da8ff83ff157424 */ /* 0x000fe200078e00ff */
[----:B------:R-:W-:Y:S01]  /*3c20*/  ISETP.NE.U32.AND P0, PT, R6, 0x1, PT ;  /* 0x000000010600780c */ /* 0x000fe20003f05070 */
[----:B------:R-:W-:-:S03]  /*3c30*/  DMUL R6, R8, R8 ;  /* 0x0000000808067228 */ /* 0x000fc60000000000 */
[----:B------:R-:W-:Y:S02]  /*3c40*/  FSEL R20, R20, -8.06006814911005101289e+34, !P0 ;  /* 0xf9785eba14147808 */ /* 0x000fe40004000000 */
[----:B------:R-:W-:-:S06]  /*3c50*/  FSEL R21, -R21, 0.11223486810922622681, !P0 ;  /* 0x3de5db6515157808 */ /* 0x000fcc0004000100 */
[----:B---3--:R-:W-:-:S08]  /*3c60*/  DFMA R12, R6, R20, R12 ;  /* 0x00000014060c722b */ /* 0x008fd0000000000c */
[----:B------:R-:W-:-:S08]  /*3c70*/  DFMA R12, R6, R12, R14 ;  /* 0x0000000c060c722b */ /* 0x000fd0000000000e */
[----:B----4-:R-:W-:-:S08]  /*3c80*/  DFMA R12, R6, R12, R48 ;  /* 0x0000000c060c722b */ /* 0x010fd00000000030 */
[----:B------:R-:W-:-:S08]  /*3c90*/  DFMA R12, R6, R12, R50 ;  /* 0x0000000c060c722b */ /* 0x000fd00000000032 */
[----:B--2---:R-:W-:-:S08]  /*3ca0*/  DFMA R12, R6, R12, R52 ;  /* 0x0000000c060c722b */ /* 0x004fd00000000034 */
[----:B------:R-:W-:-:S08]  /*3cb0*/  DFMA R12, R6, R12, R54 ;  /* 0x0000000c060c722b */ /* 0x000fd00000000036 */
[----:B------:R-:W-:Y:S02]  /*3cc0*/  DFMA R8, R12, R8, R8 ;  /* 0x000000080c08722b */ /* 0x000fe40000000008 */
[----:B------:R-:W-:-:S10]  /*3cd0*/  DFMA R6, R6, R12, 1 ;  /* 0x3ff000000606742b */ /* 0x000fd4000000000c */
[----:B------:R-:W-:Y:S02]  /*3ce0*/  FSEL R6, R6, R8, !P0 ;  /* 0x0000000806067208 */ /* 0x000fe40004000000 */
[----:B------:R-:W-:-:S06]  /*3cf0*/  FSEL R7, R7, R9, !P0 ;  /* 0x0000000907077208 */ /* 0x000fcc0004000000 */
[----:B------:R-:W-:Y:S01]  /*3d00*/  DADD R2, RZ, -R6 ;  /* 0x00000000ff027229 */ /* 0x000fe20000000806 */
[----:B------:R-:W-:-:S09]  /*3d10*/  LOP3.LUT P0, RZ, R0, 0x2, RZ, 0xc0, !PT ;  /* 0x0000000200ff7812 */ /* 0x000fd2000780c0ff */
[----:B------:R-:W-:Y:S02]  /*3d20*/  FSEL R2, R6, R2, !P0 ;  /* 0x0000000206027208 */ /* 0x000fe40004000000 */
[----:B------:R-:W-:-:S06]  /*3d30*/  FSEL R3, R7, R3, !P0 ;  /* 0x0000000307037208 */ /* 0x000fcc0004000000 */
[----:B-----5:R-:W-:-:S08]  /*3d40*/  DFMA R42, -R42, R2, R44 ;  /* 0x000000022a2a722b */ /* 0x020fd0000000012c */
[----:B------:R-:W-:Y:S01]  /*3d50*/  DADD R10, R42, -R10 ;  /* 0x000000002a0a7229 */ /* 0x000fe2000000080a */
[----:B------:R-:W-:-:S06]  /*3d60*/  IMAD.WIDE.U32 R42, R47, 0x8, R36 ;  /* 0x000000082f2a7825 */ /* 0x000fcc00078e0024 */
[----:B------:R0:W-:Y:S04]  /*3d70*/  ST.E.64 desc[UR36][R42.64], R10 ;  /* 0x0000000a2a007985 */ /* 0x0001e8000c101b24 */
[----:B------:R-:W2:Y:S04]  /*3d80*/  LD.E.64 R4, desc[UR36][R4.64+0x8] ;  /* 0x0000082404047980 */ /* 0x000ea8000c101b00 */
[----:B------:R-:W2:Y:S04]  /*3d90*/  LD.E.64 R2, desc[UR36][R16.64+0x8] ;  /* 0x0000082410027980 */ /* 0x000ea8000c101b00 */
[----:B------:R-:W5:Y:S04]  /*3da0*/  LD.E.64 R40, desc[UR36][R40.64+0x8] ;  /* 0x0000082428287980 */ /* 0x000f68000c101b00 */
[----:B------:R0:W5:Y:S01]  /*3db0*/  LD.E.64 R44, desc[UR36][R16.64] ;  /* 0x00000024102c7980 */ /* 0x000162000c101b00 */
[----:B------:R-:W-:Y:S01]  /*3dc0*/  BSSY.RECONVERGENT B3, `(.L_x_67) ;  /* 0x000001d000037945 */ /* 0x000fe20003800200 */
[----:B--2---:R-:W-:-:S08]  /*3dd0*/  DADD R8, R4, R2 ;  /* 0x0000000004087229 */ /* 0x004fd00000000002 */
[----:B------:R-:W-:-:S14]  /*3de0*/  DSETP.NEU.AND P0, PT, |R8|, +INF , PT ;  /* 0x7ff000000800742a */ /* 0x000fdc0003f0d200 */
[----:B0-----:R-:W-:Y:S05]  /*3df0*/  @!P0 BRA `(.L_x_68) ;  /* 0x00000000005c8947 */ /* 0x001fea0003800000 */
        /* <DEDUP_REMOVED lines=19> */
[----:B------:R-:W-:Y:S01]  /*3f30*/  MOV R0, R2 ;  /* 0x0000000200007202 */ /* 0x000fe20000000f00 */
[----:B------:R-:W-:Y:S02]  /*3f40*/  IMAD.MOV.U32 R4, RZ, RZ, R8 ;  /* 0x000000ffff047224 */ /* 0x000fe400078e0008 */
[----:B------:R-:W-:Y:S01]  /*3f50*/  IMAD.MOV.U32 R5, RZ, RZ, R9 ;  /* 0x000000ffff057224 */ /* 0x000fe200078e0009 */
[----:B------:R-:W-:Y:S06]  /*3f60*/  BRA `(.L_x_69) ;  /* 0x0000000000087947 */ /* 0x000fec0003800000 */
.L_x_68:
[----:B------:R-:W-:Y:S01]  /*3f70*/  DMUL R4, RZ, R8 ;  /* 0x00000008ff047228 */ /* 0x000fe20000000000 */
[----:B------:R-:W-:-:S10]  /*3f80*/  IMAD.MOV.U32 R0, RZ, RZ, RZ ;  /* 0x000000ffff007224 */ /* 0x000fd400078e00ff */
.L_x_69:
[----:B------:R-:W-:Y:S05]  /*3f90*/  BSYNC.RECONVERGENT B3 ;  /* 0x0000000000037941 */ /* 0x000fea0003800200 */
.L_x_67:
        /* <DEDUP_REMOVED lines=10> */
[----:B------:R-:W-:Y:S01]  /*4040*/  IMAD.MOV.U32 R53, RZ, RZ, 0x3da8ff83 ;  /* 0x3da8ff83ff357424 */ /* 0x000fe200078e00ff */
[----:B------:R-:W-:-:S02]  /*4050*/  MOV R52, 0x20fd8164 ;  /* 0x20fd816400347802 */ /* 0x000fc40000000f00 */
[----:B------:R-:W-:Y:S01]  /*4060*/  ISETP.NE.U32.AND P0, PT, R6, 0x1, PT ;  /* 0x000000010600780c */ /* 0x000fe20003f05070 */
[----:B------:R-:W-:-:S03]  /*4070*/  DMUL R6, R4, R4 ;  /* 0x0000000404067228 */ /* 0x000fc60000000000 */
[----:B------:R-:W-:Y:S02]  /*4080*/  FSEL R52, R52, -8.06006814911005101289e+34, !P0 ;  /* 0xf9785eba34347808 */ /* 0x000fe40004000000 */
[----:B------:R-:W-:Y:S01]  /*4090*/  FSEL R53, -R53, 0.11223486810922622681, !P0 ;  /* 0x3de5db6535357808 */ /* 0x000fe20004000100 */
[----:B------:R-:W-:-:S05]  /*40a0*/  VIADD R47, R47, 0x2 ;  /* 0x000000022f2f7836 */ /* 0x000fca0000000000 */
        /* <DEDUP_REMOVED lines=16> */
[----:B------:R-:W-:-:S06]  /*41b0*/  ISETP.NE.AND P0, PT, R47, R46, PT ;  /* 0x0000002e2f00720c */ /* 0x000fcc0003f05270 */
[----:B------:R0:W-:Y:S07]  /*41c0*/  ST.E.64 desc[UR36][R42.64+0x8], R20 ;  /* 0x000008142a007985 */ /* 0x0001ee000c101b24 */
[----:B------:R-:W-:Y:S05]  /*41d0*/  @P0 BRA `(.L_x_70) ;  /* 0xfffffff400dc0947 */ /* 0x000fea000383ffff */
[----:B------:R-:W-:Y:S05]  /*41e0*/  BSYNC.RECONVERGENT B2 ;  /* 0x0000000000027941 */ /* 0x000fea0003800200 */
.L_x_64:
[----:B------:R-:W-:-:S07]  /*41f0*/  IMAD.MOV.U32 R47, RZ, RZ, RZ ;  /* 0x000000ffff2f7224 */ /* 0x000fce00078e00ff */
.L_x_63:
[----:B------:R-:W-:-:S04]  /*4200*/  LOP3.LUT R0, R62, 0x1, RZ, 0xc0, !PT ;  /* 0x000000013e007812 */ /* 0x000fc800078ec0ff */
[----:B------:R-:W-:-:S13]  /*4210*/  ISETP.NE.U32.AND P0, PT, R0, 0x1, PT ;  /* 0x000000010000780c */ /* 0x000fda0003f05070 */
[----:B------:R-:W-:Y:S05]  /*4220*/  @P0 BRA `(.L_x_62) ;  /* 0x0000000400240947 */ /* 0x000fea0003800000 */
[C---:B------:R-:W-:Y:S01]  /*4230*/  IMAD.SHL.U32 R53, R46.reuse, 0x8, RZ ;  /* 0x000000082e357824 */ /* 0x040fe200078e00ff */
[----:B0-----:R-:W-:Y:S01]  /*4240*/  SHF.L.U64.HI R43, R46, 0x3, R47 ;  /* 0x000000032e2b7819 */ /* 0x001fe2000001022f */
[----:B------:R-:W2:Y:S03]  /*4250*/  LD.E.64 R6, desc[UR36][R16.64+0x8] ;  /* 0x0000082410067980 */ /* 0x000ea6000c101b00 */
[----:B------:R-:W-:Y:S01]  /*4260*/  IADD3 R2, P0, PT, R18, R53, RZ ;  /* 0x0000003512027210 */ /* 0x000fe20007f1e0ff */
[----:B------:R0:W5:Y:S04]  /*4270*/  LD.E.64 R4, desc[UR36][R16.64] ;  /* 0x0000002410047980 */ /* 0x000168000c101b00 */
[----:B------:R-:W-:-:S06]  /*4280*/  IMAD.X R3, R19, 0x1, R43, P0 ;  /* 0x0000000113037824 */ /* 0x000fcc00000e062b */
[----:B------:R-:W2:Y:S01]  /*4290*/  LD.E.64 R2, desc[UR36][R2.64] ;  /* 0x0000002402027980 */ /* 0x000ea2000c101b00 */
[----:B------:R-:W-:-:S04]  /*42a0*/  IADD3 R40, P0, PT, R24, R53, RZ ;  /* 0x0000003518287210 */ /* 0x000fc80007f1e0ff */
[----:B------:R-:W-:-:S06]  /*42b0*/  IADD3.X R41, PT, PT, R25, R43, RZ, P0, !PT ;  /* 0x0000002b19297210 */ /* 0x000fcc00007fe4ff */
[----:B------:R-:W5:Y:S01]  /*42c0*/  LD.E.64 R40, desc[UR36][R40.64] ;  /* 0x0000002428287980 */ /* 0x000f62000c101b00 */
        /* <DEDUP_REMOVED lines=23> */
[----:B------:R-:W-:Y:S01]  /*4440*/  IMAD.MOV.U32 R0, RZ, RZ, R2 ;  /* 0x000000ffff007224 */ /* 0x000fe200078e0002 */
[----:B------:R-:W-:Y:S06]  /*4450*/  BRA `(.L_x_73) ;  /* 0x0000000000087947 */ /* 0x000fec0003800000 */
.L_x_72:
[----:B------:R-:W-:Y:S01]  /*4460*/  DMUL R8, RZ, R14 ;  /* 0x0000000eff087228 */ /* 0x000fe20000000000 */
[----:B------:R-:W-:-:S10]  /*4470*/  IMAD.MOV.U32 R0, RZ, RZ, RZ ;  /* 0x000000ffff007224 */ /* 0x000fd400078e00ff */
.L_x_73:
[----:B------:R-:W-:Y:S05]  /*4480*/  BSYNC.RECONVERGENT B2 ;  /* 0x0000000000027941 */ /* 0x000fea0003800200 */
.L_x_71:
        /* <DEDUP_REMOVED lines=30> */
[----:B-----5:R-:W-:Y:S01]  /*4670*/  DFMA R4, -R4, R2, R40 ;  /* 0x000000020404722b */ /* 0x020fe20000000128 */
[----:B------:R-:W-:-:S07]  /*4680*/  IADD3 R2, P0, PT, R36, R53, RZ ;  /* 0x0000003524027210 */ /* 0x000fce0007f1e0ff */
[----:B------:R-:W-:Y:S01]  /*4690*/  DADD R4, R4, -R10 ;  /* 0x0000000004047229 */ /* 0x000fe2000000080a */
[----:B------:R-:W-:-:S06]  /*46a0*/  IMAD.X R3, R37, 0x1, R43, P0 ;  /* 0x0000000125037824 */ /* 0x000fcc00000e062b */
[----:B------:R1:W-:Y:S04]  /*46b0*/  ST.E.64 desc[UR36][R2.64], R4 ;  /* 0x0000000402007985 */ /* 0x0003e8000c101b24 */
.L_x_62:
[----:B------:R-:W-:Y:S01]  /*46c0*/  MOV R0, 0x0 ;  /* 0x0000000000007802 */ /* 0x000fe20000000f00 */
[----:B-1----:R-:W-:Y:S01]  /*46d0*/  IMAD.MOV.U32 R4, RZ, RZ, R38 ;  /* 0x000000ffff047224 */ /* 0x002fe200078e0026 */
[----:B------:R-:W-:Y:S01]  /*46e0*/  ISETP.GE.AND P0, PT, R62, 0x1, PT ;  /* 0x000000013e00780c */ /* 0x000fe20003f06270 */
[----:B------:R-:W-:Y:S01]  /*46f0*/  IMAD.MOV.U32 R5, RZ, RZ, R39 ;  /* 0x000000ffff057224 */ /* 0x000fe200078e0027 */
[----:B------:R1:W2:Y:S02]  /*4700*/  LDC.64 R2, c[0x4][R0] ;  /* 0x0100000000027b82 */ /* 0x0002a40000000a00 */
[----:B-1----:R-:W-:-:S09]  /*4710*/  P2R R0, PR, RZ, 0x1 ;  /* 0x00000001ff007803 */ /* 0x002fd20000000000 */
[----:B0-----:R-:W-:-:S07]  /*4720*/  LEPC R20, `(.L_x_74) ;  /* 0x000000001014794e */ /* 0x001fce0000000000 */
[----:B--2---:R-:W-:Y:S05]  /*4730*/  CALL.ABS.NOINC R2 ;  /* 0x0000000002007343 */ /* 0x004fea0003c00000 */
.L_x_74:
[----:B------:R-:W-:Y:S01]  /*4740*/  ISETP.GE.AND P6, PT, R62, 0x1, PT ;  /* 0x000000013e00780c */ /* 0x000fe20003fc6270 */
        /* <DEDUP_REMOVED lines=12> */
.L_x_77:
[----:B------:R-:W-:-:S05]  /*4810*/  IMAD.WIDE.U32 R2, R41, 0x8, R36 ;  /* 0x0000000829027825 */ /* 0x000fca00078e0024 */
[----:B----4-:R-:W2:Y:S01]  /*4820*/  LD.E.64 R4, desc[UR36][R2.64] ;  /* 0x0000002402047980 */ /* 0x010ea2000c101b00 */
[----:B------:R-:W-:-:S05]  /*4830*/  IMAD.WIDE.U32 R6, R41, 0x8, R56 ;  /* 0x0000000829067825 */ /* 0x000fca00078e0038 */
[----:B--2---:R0:W-:Y:S04]  /*4840*/  ST.E.64 desc[UR36][R6.64], R4 ;  /* 0x0000000406007985 */ /* 0x0041e8000c101b24 */
[----:B------:R-:W2:Y:S04]  /*4850*/  LD.E.64 R8, desc[UR36][R2.64+0x8] ;  /* 0x0000082402087980 */ /* 0x000ea8000c101b00 */
[----:B--2---:R1:W-:Y:S04]  /*4860*/  ST.E.64 desc[UR36][R6.64+0x8], R8 ;  /* 0x0000080806007985 */ /* 0x0043e8000c101b24 */
[----:B------:R-:W2:Y:S04]  /*4870*/  LD.E.64 R10, desc[UR36][R2.64+0x10] ;  /* 0x00001024020a7980 */ /* 0x000ea8000c101b00 */
[----:B--2---:R2:W-:Y:S04]  /*4880*/  ST.E.64 desc[UR36][R6.64+0x10], R10 ;  /* 0x0000100a06007985 */ /* 0x0045e8000c101b24 */
[----:B------:R-:W3:Y:S04]  /*4890*/  LD.E.64 R12, desc[UR36][R2.64+0x18] ;  /* 0x00001824020c7980 */ /* 0x000ee8000c101b00 */
[----:B---3--:R3:W-:Y:S04]  /*48a0*/  ST.E.64 desc[UR36][R6.64+0x18], R12 ;  /* 0x0000180c06007985 */ /* 0x0087e8000c101b24 */
[----:B------:R-:W4:Y:S04]  /*48b0*/  LD.E.64 R14, desc[UR36][R2.64+0x20] ;  /* 0x00002024020e7980 */ /* 0x000f28000c101b00 */
[----:B----4-:R4:W-:Y:S04]  /*48c0*/  ST.E.64 desc[UR36][R6.64+0x20], R14 ;  /* 0x0000200e06007985 */ /* 0x0109e8000c101b24 */
[----:B------:R-:W5:Y:S04]  /*48d0*/  LD.E.64 R20, desc[UR36][R2.64+0x28] ;  /* 0x0000282402147980 */ /* 0x000f68000c101b00 */
[----:B-----5:R5:W-:Y:S04]  /*48e0*/  ST.E.64 desc[UR36][R6.64+0x28], R20 ;  /* 0x0000281406007985 */ /* 0x020be8000c101b24 */
[----:B0-----:R-:W2:Y:S04]  /*48f0*/  LD.E.64 R4, desc[UR36][R2.64+0x30] ;  /* 0x0000302402047980 */ /* 0x001ea8000c101b00 */
[----:B--2---:R0:W-:Y:S04]  /*4900*/  ST.E.64 desc[UR36][R6.64+0x30], R4 ;  /* 0x0000300406007985 */ /* 0x0041e8000c101b24 */
[----:B-1----:R-:W2:Y:S04]  /*4910*/  LD.E.64 R8, desc[UR36][R2.64+0x38] ;  /* 0x0000382402087980 */ /* 0x002ea8000c101b00 */
[----:B--2---:R1:W-:Y:S04]  /*4920*/  ST.E.64 desc[UR36][R6.64+0x38], R8 ;  /* 0x0000380806007985 */ /* 0x0043e8000c101b24 */
[----:B------:R-:W2:Y:S04]  /*4930*/  LD.E.64 R10, desc[UR36][R2.64+0x40] ;  /* 0x00004024020a7980 */ /* 0x000ea8000c101b00 */
[----:B--2---:R2:W-:Y:S04]  /*4940*/  ST.E.64 desc[UR36][R6.64+0x40], R10 ;  /* 0x0000400a06007985 */ /* 0x0045e8000c101b24 */
[----:B---3--:R-:W3:Y:S04]  /*4950*/  LD.E.64 R12, desc[UR36][R2.64+0x48] ;  /* 0x00004824020c7980 */ /* 0x008ee8000c101b00 */
[----:B---3--:R3:W-:Y:S04]  /*4960*/  ST.E.64 desc[UR36][R6.64+0x48], R12 ;  /* 0x0000480c06007985 */ /* 0x0087e8000c101b24 */
[----:B----4-:R-:W4:Y:S04]  /*4970*/  LD.E.64 R14, desc[UR36][R2.64+0x50] ;  /* 0x00005024020e7980 */ /* 0x010f28000c101b00 */
[----:B----4-:R4:W-:Y:S04]  /*4980*/  ST.E.64 desc[UR36][R6.64+0x50], R14 ;  /* 0x0000500e06007985 */ /* 0x0109e8000c101b24 */
[----:B-----5:R-:W5:Y:S04]  /*4990*/  LD.E.64 R20, desc[UR36][R2.64+0x58] ;  /* 0x0000582402147980 */ /* 0x020f68000c101b00 */
[----:B-----5:R4:W-:Y:S04]  /*49a0*/  ST.E.64 desc[UR36][R6.64+0x58], R20 ;  /* 0x0000581406007985 */ /* 0x0209e8000c101b24 */
[----:B0-----:R-:W5:Y:S04]  /*49b0*/  LD.E.64 R4, desc[UR36][R2.64+0x60] ;  /* 0x0000602402047980 */ /* 0x001f68000c101b00 */
[----:B-----5:R4:W-:Y:S04]  /*49c0*/  ST.E.64 desc[UR36][R6.64+0x60], R4 ;  /* 0x0000600406007985 */ /* 0x0209e8000c101b24 */
[----:B-1----:R-:W5:Y:S04]  /*49d0*/  LD.E.64 R8, desc[UR36][R2.64+0x68] ;  /* 0x0000682402087980 */ /* 0x002f68000c101b00 */
[----:B-----5:R4:W-:Y:S04]  /*49e0*/  ST.E.64 desc[UR36][R6.64+0x68], R8 ;  /* 0x0000680806007985 */ /* 0x0209e8000c101b24 */
[----:B--2---:R-:W2:Y:S04]  /*49f0*/  LD.E.64 R10, desc[UR36][R2.64+0x70] ;  /* 0x00007024020a7980 */ /* 0x004ea8000c101b00 */
[----:B--2---:R4:W-:Y:S04]  /*4a00*/  ST.E.64 desc[UR36][R6.64+0x70], R10 ;  /* 0x0000700a06007985 */ /* 0x0049e8000c101b24 */
[----:B---3--:R-:W2:Y:S01]  /*4a10*/  LD.E.64 R12, desc[UR36][R2.64+0x78] ;  /* 0x00007824020c7980 */ /* 0x008ea2000c101b00 */
[----:B------:R-:W-:-:S05]  /*4a20*/  VIADD R41, R41, 0x10 ;  /* 0x0000001029297836 */ /* 0x000fca0000000000 */
[----:B------:R-:W-:Y:S01]  /*4a30*/  ISETP.NE.AND P0, PT, R41, R39, PT ;  /* 0x000000272900720c */ /* 0x000fe20003f05270 */
[----:B--2---:R4:W-:-:S12]  /*4a40*/  ST.E.64 desc[UR36][R6.64+0x78], R12 ;  /* 0x0000780c06007985 */ /* 0x0049d8000c101b24 */
[----:B------:R-:W-:Y:S05]  /*4a50*/  @P0 BRA `(.L_x_77) ;  /* 0xfffffffc006c0947 */ /* 0x000fea000383ffff */
[----:B------:R-:W-:Y:S05]  /*4a60*/  BSYNC.RECONVERGENT B0 ;  /* 0x0000000000007941 */ /* 0x000fea0003800200 */
.L_x_76:
[----:B------:R-:W-:Y:S04]  /*4a70*/  BSSY.RECONVERGENT B0, `(.L_x_75) ;  /* 0x0000033000007945 */ /* 0x000fe80003800200 */
[----:B------:R-:W-:Y:S05]  /*4a80*/  @!P1 BRA `(.L_x_78) ;  /* 0x0000000000c49947 */ /* 0x000fea0003800000 */
[----:B------:R-:W-:Y:S02]  /*4a90*/  ISETP.GE.U32.AND P0, PT, R0, 0x8, PT ;  /* 0x000000080000780c */ /* 0x000fe40003f06070 */
[----:B------:R-:W-:-:S04]  /*4aa0*/  LOP3.LUT R38, R62, 0x7, RZ, 0xc0, !PT ;  /* 0x000000073e267812 */ /* 0x000fc800078ec0ff */
[----:B------:R-:W-:-:S07]  /*4ab0*/  ISETP.NE.AND P1, PT, R38, RZ, PT ;  /* 0x000000ff2600720c */ /* 0x000fce0003f25270 */
[----:B------:R-:W-:Y:S06]  /*4ac0*/  @!P0 BRA `(.L_x_79) ;  /* 0x00000000004c8947 */ /* 0x000fec0003800000 */
        /* <DEDUP_REMOVED lines=10> */
[----:B------:R-:W3:Y:S04]  /*4b70*/  LD.E.64 R14, desc[UR36][R2.64+0x20] ;  /* 0x00002024020e7980 */ /* 0x000ee8000c101b00 */
[----:B---3--:R2:W-:Y:S04]  /*4b80*/  ST.E.64 desc[UR36][R6.64+0x20], R14 ;  /* 0x0000200e06007985 */ /* 0x0085e8000c101b24 */
[----:B------:R-:W3:Y:S04]  /*4b90*/  LD.E.64 R20, desc[UR36][R2.64+0x28] ;  /* 0x0000282402147980 */ /* 0x000ee8000c101b00 */
[----:B---3--:R2:W-:Y:S04]  /*4ba0*/  ST.E.64 desc[UR36][R6.64+0x28], R20 ;  /* 0x0000281406007985 */ /* 0x0085e8000c101b24 */
[----:B0-----:R-:W3:Y:S04]  /*4bb0*/  LD.E.64 R4, desc[UR36][R2.64+0x30] ;  /* 0x0000302402047980 */ /* 0x001ee8000c101b00 */
[----:B---3--:R2:W-:Y:S04]  /*4bc0*/  ST.E.64 desc[UR36][R6.64+0x30], R4 ;  /* 0x0000300406007985 */ /* 0x0085e8000c101b24 */
[----:B-1----:R-:W3:Y:S01]  /*4bd0*/  LD.E.64 R8, desc[UR36][R2.64+0x38] ;  /* 0x0000382402087980 */ /* 0x002ee2000c101b00 */
[----:B------:R-:W-:-:S03]  /*4be0*/  VIADD R39, R39, 0x8 ;  /* 0x0000000827277836 */ /* 0x000fc60000000000 */
[----:B---3--:R2:W-:Y:S04]  /*4bf0*/  ST.E.64 desc[UR36][R6.64+0x38], R8 ;  /* 0x0000380806007985 */ /* 0x0085e8000c101b24 */
.L_x_79:
[----:B------:R-:W-:Y:S05]  /*4c00*/  @!P1 BRA `(.L_x_78) ;  /* 0x0000000000649947 */ /* 0x000fea0003800000 */
[----:B------:R-:W-:Y:S02]  /*4c10*/  ISETP.GE.U32.AND P0, PT, R38, 0x4, PT ;  /* 0x000000042600780c */ /* 0x000fe40003f06070 */
[----:B--2-4-:R-:W-:-:S04]  /*4c20*/  LOP3.LUT R15, R62, 0x3, RZ, 0xc0, !PT ;  /* 0x000000033e0f7812 */ /* 0x014fc800078ec0ff */
[----:B------:R-:W-:-:S07]  /*4c30*/  ISETP.NE.AND P1, PT, R15, RZ, PT ;  /* 0x000000ff0f00720c */ /* 0x000fce0003f25270 */
[----:B------:R-:W-:Y:S06]  /*4c40*/  @!P0 BRA `(.L_x_80) ;  /* 0x00000000002c8947 */ /* 0x000fec0003800000 */
[----:B------:R-:W-:-:S05]  /*4c50*/  IMAD.WIDE.U32 R10, R39, 0x8, R36 ;  /* 0x00000008270a7825 */ /* 0x000fca00078e0024 */
[----:B------:R-:W2:Y:S01]  /*4c60*/  LD.E.64 R2, desc[UR36][R10.64] ;  /* 0x000000240a027980 */ /* 0x000ea2000c101b00 */
[----:B------:R-:W-:-:S05]  /*4c70*/  IMAD.WIDE.U32 R12, R39, 0x8, R56 ;  /* 0x00000008270c7825 */ /* 0x000fca00078e0038 */
[----:B--2---:R0:W-:Y:S04]  /*4c80*/  ST.E.64 desc[UR36][R12.64], R2 ;  /* 0x000000020c007985 */ /* 0x0041e8000c101b24 */
[----:B------:R-:W2:Y:S04]  /*4c90*/  LD.E.64 R4, desc[UR36][R10.64+0x8] ;  /* 0x000008240a047980 */ /* 0x000ea8000c101b00 */
[----:B--2---:R0:W-:Y:S04]  /*4ca0*/  ST.E.64 desc[UR36][R12.64+0x8], R4 ;  /* 0x000008040c007985 */ /* 0x0041e8000c101b24 */
[----:B------:R-:W2:Y:S04]  /*4cb0*/  LD.E.64 R6, desc[UR36][R10.64+0x10] ;  /* 0x000010240a067980 */ /* 0x000ea8000c101b00 */
[----:B--2---:R0:W-:Y:S04]  /*4cc0*/  ST.E.64 desc[UR36][R12.64+0x10], R6 ;  /* 0x000010060c007985 */ /* 0x0041e8000c101b24 */
[----:B------:R-:W2:Y:S01]  /*4cd0*/  LD.E.64 R8, desc[UR36][R10.64+0x18] ;  /* 0x000018240a087980 */ /* 0x000ea2000c101b00 */
[----:B------:R-:W-:-:S03]  /*4ce0*/  IADD3 R39, PT, PT, R39, 0x4, RZ ;  /* 0x0000000427277810 */ /* 0x000fc60007ffe0ff */
[----:B--2---:R0:W-:Y:S04]  /*4cf0*/  ST.E.64 desc[UR36][R12.64+0x18], R8 ;  /* 0x000018080c007985 */ /* 0x0041e8000c101b24 */
.L_x_80:
[----:B------:R-:W-:Y:S05]  /*4d00*/  @!P1 BRA `(.L_x_78) ;  /* 0x0000000000249947 */ /* 0x000fea0003800000 */
[----:B------:R-:W-:-:S07]  /*4d10*/  IMAD.MOV.U32 R0, RZ, RZ, RZ ;  /* 0x000000ffff007224 */ /* 0x000fce00078e00ff */
.L_x_81:
[----:B01----:R-:W-:-:S06]  /*4d20*/  IMAD.WIDE.U32 R2, R39, 0x8, R36 ;  /* 0x0000000827027825 */ /* 0x003fcc00078e0024 */
[----:B------:R-:W2:Y:S01]  /*4d30*/  LD.E.64 R2, desc[UR36][R2.64] ;  /* 0x0000002402027980 */ /* 0x000ea2000c101b00 */
[----:B------:R-:W-:-:S04]  /*4d40*/  IMAD.WIDE.U32 R4, R39, 0x8, R56 ;  /* 0x0000000827047825 */ /* 0x000fc800078e0038 */
[----:B------:R-:W-:Y:S02]  /*4d50*/  VIADD R0, R0, 0x1 ;  /* 0x0000000100007836 */ /* 0x000fe40000000000 */
[----:B------:R-:W-:-:S03]  /*4d60*/  VIADD R39, R39, 0x1 ;  /* 0x0000000127277836 */ /* 0x000fc60000000000 */
[----:B------:R-:W-:Y:S01]  /*4d70*/  ISETP.NE.AND P0, PT, R0, R15, PT ;  /* 0x0000000f0000720c */ /* 0x000fe20003f05270 */
[----:B--2---:R1:W-:-:S12]  /*4d80*/  ST.E.64 desc[UR36][R4.64], R2 ;  /* 0x0000000204007985 */ /* 0x0043d8000c101b24 */
[----:B------:R-:W-:Y:S05]  /*4d90*/  @P0 BRA `(.L_x_81) ;  /* 0xfffffffc00e00947 */ /* 0x000fea000383ffff */
.L_x_78:
[----:B------:R-:W-:Y:S05]  /*4da0*/  BSYNC.RECONVERGENT B0 ;  /* 0x0000000000007941 */ /* 0x000fea0003800200 */
.L_x_75:
[----:B------:R-:W-:Y:S01]  /*4db0*/  MOV R0, 0x0 ;  /* 0x0000000000007802 */ /* 0x000fe20000000f00 */
[----:B012-4-:R-:W-:Y:S01]  /*4dc0*/  IMAD.MOV.U32 R4, RZ, RZ, 0x18 ;  /* 0x00000018ff047424 */ /* 0x017fe200078e00ff */
[----:B------:R-:W-:Y:S01]  /*4dd0*/  ISETP.GE.AND P0, PT, R62, 0x1, PT ;  /* 0x000000013e00780c */ /* 0x000fe20003f06270 */
[----:B------:R-:W-:Y:S01]  /*4de0*/  IMAD.MOV.U32 R5, RZ, RZ, RZ ;  /* 0x000000ffff057224 */ /* 0x000fe200078e00ff */
[----:B------:R0:W1:Y:S02]  /*4df0*/  LDC.64 R2, c[0x4][R0] ;  /* 0x0100000000027b82 */ /* 0x0000640000000a00 */
[----:B0-----:R-:W-:-:S09]  /*4e00*/  P2R R0, PR, RZ, 0x1 ;  /* 0x00000001ff007803 */ /* 0x001fd20000000000 */
[----:B------:R-:W-:-:S07]  /*4e10*/  LEPC R20, `(.L_x_82) ;  /* 0x000000001014794e */ /* 0x000fce0000000000 */
[----:B-1----:R-:W-:Y:S05]  /*4e20*/  CALL.ABS.NOINC R2 ;  /* 0x0000000002007343 */ /* 0x002fea0003c00000 */
.L_x_82:
[----:B------:R-:W-:Y:S01]  /*4e30*/  MOV R54, R4 ;  /* 0x0000000400367202 */ /* 0x000fe20000000f00 */
[----:B------:R-:W-:Y:S01]  /*4e40*/  IMAD.MOV.U32 R55, RZ, RZ, R5 ;  /* 0x000000ffff377224 */ /* 0x000fe200078e0005 */
[----:B------:R-:W-:Y:S02]  /*4e50*/  ISETP.GE.AND P6, PT, R62, 0x1, PT ;  /* 0x000000013e00780c */ /* 0x000fe40003fc6270 */
[----:B------:R-:W-:Y:S02]  /*4e60*/  CS2R R2, SRZ ;  /* 0x0000000000027805 */ /* 0x000fe4000001ff00 */
[----:B------:R-:W-:Y:S02]  /*4e70*/  CS2R R4, SRZ ;  /* 0x0000000000047805 */ /* 0x000fe4000001ff00 */
[----:B------:R-:W-:Y:S01]  /*4e80*/  CS2R R6, SRZ ;  /* 0x0000000000067805 */ /* 0x000fe2000001ff00 */
[----:B------:R0:W-:Y:S04]  /*4e90*/  ST.E.64 desc[UR36][R54.64], RZ ;  /* 0x000000ff36007985 */ /* 0x0001e8000c101b24 */
[----:B------:R0:W-:Y:S04]  /*4ea0*/  ST.E.64 desc[UR36][R54.64+0x8], RZ ;  /* 0x000008ff36007985 */ /* 0x0001e8000c101b24 */
[----:B------:R0:W-:Y:S01]  /*4eb0*/  ST.E.64 desc[UR36][R54.64+0x10], RZ ;  /* 0x000010ff36007985 */ /* 0x0001e2000c101b24 */
[----:B------:R-:W-:Y:S05]  /*4ec0*/  @!P6 BRA `(.L_x_83) ;  /* 0x0000000c0004e947 */ /* 0x000fea0003800000 */
[C---:B------:R-:W-:Y:S01]  /*4ed0*/  LOP3.LUT R42, R62.reuse, 0xf, RZ, 0xc0, !PT ;  /* 0x0000000f3e2a7812 */ /* 0x040fe200078ec0ff */
[----:B------:R-:W-:Y:S01]  /*4ee0*/  BSSY.RECONVERGENT B0, `(.L_x_84) ;  /* 0x00000bc000007945 */ /* 0x000fe20003800200 */
[C---:B------:R-:W-:Y:S01]  /*4ef0*/  LOP3.LUT R43, R62.reuse, 0x7, RZ, 0xc0, !PT ;  /* 0x000000073e2b7812 */ /* 0x040fe200078ec0ff */
[C---:B------:R-:W-:Y:S01]  /*4f00*/  VIADD R44, R62.reuse, 0xffffffff ;  /* 0xffffffff3e2c7836 */ /* 0x040fe20000000000 */
[----:B------:R-:W-:Y:S01]  /*4f10*/  LOP3.LUT R40, R62, 0x7ffffff0, RZ, 0xc0, !PT ;  /* 0x7ffffff03e287812 */ /* 0x000fe200078ec0ff */
[----:B------:R-:W-:Y:S01]  /*4f20*/  VIADD R0, R42, 0xffffffff ;  /* 0xffffffff2a007836 */ /* 0x000fe20000000000 */
[----:B------:R-:W-:Y:S01]  /*4f30*/  LOP3.LUT R45, R62, 0x3, RZ, 0xc0, !PT ;  /* 0x000000033e2d7812 */ /* 0x000fe200078ec0ff */
[----:B------:R-:W-:Y:S02]  /*4f40*/  VIADD R2, R43, 0xffffffff ;  /* 0xffffffff2b027836 */ /* 0x000fe40000000000 */
[----:B------:R-:W-:Y:S01]  /*4f50*/  IMAD.MOV.U32 R39, RZ, RZ, RZ ;  /* 0x000000ffff277224 */ /* 0x000fe200078e00ff */
[----:B------:R-:W-:-:S02]  /*4f60*/  ISETP.GE.U32.AND P0, PT, R0, 0x7, PT ;  /* 0x000000070000780c */ /* 0x000fc40003f06070 */
[----:B------:R-:W-:-:S13]  /*4f70*/  ISETP.GE.U32.AND P1, PT, R2, 0x3, PT ;  /* 0x000000030200780c */ /* 0x000fda0003f26070 */
.L_x_91:
[----:B-1234-:R-:W-:-:S05]  /*4f80*/  IMAD.WIDE.U32 R2, R39, 0x8, R54 ;  /* 0x0000000827027825 */ /* 0x01efca00078e0036 */
[----:B-----5:R1:W5:Y:S01]  /*4f90*/  LD.E.64 R4, desc[UR36][R2.64] ;  /* 0x0000002402047980 */ /* 0x020362000c101b00 */
[----:B------:R-:W-:Y:S01]  /*4fa0*/  ISETP.GE.U32.AND P3, PT, R44, 0xf, PT ;  /* 0x0000000f2c00780c */ /* 0x000fe20003f66070 */
[----:B------:R-:W-:Y:S01]  /*4fb0*/  IMAD R38, R62, R39, RZ ;  /* 0x000000273e267224 */ /* 0x000fe200078e02ff */
[----:B------:R-:W-:Y:S01]  /*4fc0*/  IADD3 R39, PT, PT, R39, 0x1, RZ ;  /* 0x0000000127277810 */ /* 0x000fe20007ffe0ff */
[----:B------:R-:W-:-:S03]  /*4fd0*/  IMAD.MOV.U32 R41, RZ, RZ, RZ ;  /* 0x000000ffff297224 */ /* 0x000fc600078e00ff */
[----:B------:R-:W-:-:S07]  /*4fe0*/  ISETP.NE.AND P2, PT, R39, 0x3, PT ;  /* 0x000000032700780c */ /* 0x000fce0003f45270 */
[----:B-1----:R-:W-:Y:S06]  /*4ff0*/  @!P3 BRA `(.L_x_85) ;  /* 0x000000040028b947 */ /* 0x002fec0003800000 */
[----:B------:R-:W-:Y:S01]  /*5000*/  BSSY.RECONVERGENT B1, `(.L_x_86) ;  /* 0x0000048000017945 */ /* 0x000fe20003800200 */
[----:B------:R-:W-:-:S07]  /*5010*/  IMAD.MOV.U32 R41, RZ, RZ, RZ ;  /* 0x000000ffff297224 */ /* 0x000fce00078e00ff */
.L_x_87:
[----:B------:R-:W-:Y:S02]  /*5020*/  IMAD.IADD R7, R38, 0x1, R41 ;  /* 0x0000000126077824 */ /* 0x000fe400078e0229 */
[----:B------:R-:W-:-:S04]  /*5030*/  IMAD.WIDE.U32 R10, R41, 0x8, R56 ;  /* 0x00000008290a7825 */ /* 0x000fc800078e0038 */
[----:B------:R-:W-:Y:S01]  /*5040*/  IMAD.WIDE.U32 R6, R7, 0x8, R32 ;  /* 0x0000000807067825 */ /* 0x000fe200078e0020 */
[----:B-1----:R-:W2:Y:S04]  /*5050*/  LD.E.64 R12, desc[UR36][R10.64] ;  /* 0x000000240a0c7980 */ /* 0x002ea8000c101b00 */
[----:B------:R-:W2:Y:S02]  /*5060*/  LD.E.64 R8, desc[UR36][R6.64] ;  /* 0x0000002406087980 */ /* 0x000ea4000c101b00 */
[----:B--2--5:R-:W-:-:S07]  /*5070*/  DFMA R8, R8, R12, R4 ;  /* 0x0000000c0808722b */ /* 0x024fce0000000004 */
[----:B------:R1:W-:Y:S04]  /*5080*/  ST.E.64 desc[UR36][R2.64], R8 ;  /* 0x0000000802007985 */ /* 0x0003e8000c101b24 */
[----:B------:R-:W2:Y:S04]  /*5090*/  LD.E.64 R4, desc[UR36][R6.64+0x8] ;  /* 0x0000082406047980 */ /* 0x000ea8000c101b00 */
[----:B------:R-:W2:Y:S02]  /*50a0*/  LD.E.64 R12, desc[UR36][R10.64+0x8] ;  /* 0x000008240a0c7980 */ /* 0x000ea4000c101b00 */
[----:B--2---:R-:W-:-:S07]  /*50b0*/  DFMA R4, R4, R12, R8 ;  /* 0x0000000c0404722b */ /* 0x004fce0000000008 */
[----:B------:R2:W-:Y:S04]  /*50c0*/  ST.E.64 desc[UR36][R2.64], R4 ;  /* 0x0000000402007985 */ /* 0x0005e8000c101b24 */
[----:B------:R-:W3:Y:S04]  /*50d0*/  LD.E.64 R12, desc[UR36][R6.64+0x10] ;  /* 0x00001024060c7980 */ /* 0x000ee8000c101b00 */
[----:B------:R-:W3:Y:S02]  /*50e0*/  LD.E.64 R14, desc[UR36][R10.64+0x10] ;  /* 0x000010240a0e7980 */ /* 0x000ee4000c101b00 */
[----:B---3--:R-:W-:-:S07]  /*50f0*/  DFMA R12, R12, R14, R4 ;  /* 0x0000000e0c0c722b */ /* 0x008fce0000000004 */
[----:B------:R3:W-:Y:S04]  /*5100*/  ST.E.64 desc[UR36][R2.64], R12 ;  /* 0x0000000c02007985 */ /* 0x0007e8000c101b24 */
[----:B------:R-:W4:Y:S04]  /*5110*/  LD.E.64 R14, desc[UR36][R6.64+0x18] ;  /* 0x00001824060e7980 */ /* 0x000f28000c101b00 */
[----:B------:R-:W4:Y:S02]  /*5120*/  LD.E.64 R20, desc[UR36][R10.64+0x18] ;  /* 0x000018240a147980 */ /* 0x000f24000c101b00 */
[----:B----4-:R-:W-:-:S07]  /*5130*/  DFMA R14, R14, R20, R12 ;  /* 0x000000140e0e722b */ /* 0x010fce000000000c */
[----:B------:R4:W-:Y:S04]  /*5140*/  ST.E.64 desc[UR36][R2.64], R14 ;  /* 0x0000000e02007985 */ /* 0x0009e8000c101b24 */
[----:B-1----:R-:W2:Y:S04]  /*5150*/  LD.E.64 R8, desc[UR36][R6.64+0x20] ;  /* 0x0000202406087980 */ /* 0x002ea8000c101b00 */
[----:B------:R-:W2:Y:S02]  /*5160*/  LD.E.64 R20, desc[UR36][R10.64+0x20] ;  /* 0x000020240a147980 */ /* 0x000ea4000c101b00 */
[----:B--2---:R-:W-:-:S07]  /*5170*/  DFMA R8, R8, R20, R14 ;  /* 0x000000140808722b */ /* 0x004fce000000000e */
[----:B------:R1:W-:Y:S04]  /*5180*/  ST.E.64 desc[UR36][R2.64], R8 ;  /* 0x0000000802007985 */ /* 0x0003e8000c101b24 */
[----:B------:R-:W2:Y:S04]  /*5190*/  LD.E.64 R4, desc[UR36][R6.64+0x28] ;  /* 0x0000282406047980 */ /* 0x000ea8000c101b00 */
[----:B------:R-:W2:Y:S02]  /*51a0*/  LD.E.64 R20, desc[UR36][R10.64+0x28] ;  /* 0x000028240a147980 */ /* 0x000ea4000c101b00 */
[----:B--2---:R-:W-:-:S07]  /*51b0*/  DFMA R4, R4, R20, R8 ;  /* 0x000000140404722b */ /* 0x004fce0000000008 */
[----:B------:R2:W-:Y:S04]  /*51c0*/  ST.E.64 desc[UR36][R2.64], R4 ;  /* 0x0000000402007985 */ /* 0x0005e8000c101b24 */
[----:B---3--:R-:W3:Y:S04]  /*51d0*/  LD.E.64 R12, desc[UR36][R6.64+0x30] ;  /* 0x00003024060c7980 */ /* 0x008ee8000c101b00 */
[----:B------:R-:W3:Y:S02]  /*51e0*/  LD.E.64 R20, desc[UR36][R10.64+0x30] ;  /* 0x000030240a147980 */ /* 0x000ee4000c101b00 */
[----:B---3--:R-:W-:-:S07]  /*51f0*/  DFMA R12, R12, R20, R4 ;  /* 0x000000140c0c722b */ /* 0x008fce0000000004 */
[----:B------:R3:W-:Y:S04]  /*5200*/  ST.E.64 desc[UR36][R2.64], R12 ;  /* 0x0000000c02007985 */ /* 0x0007e8000c101b24 */
[----:B----4-:R-:W4:Y:S04]  /*5210*/  LD.E.64 R14, desc[UR36][R6.64+0x38] ;  /* 0x00003824060e7980 */ /* 0x010f28000c101b00 */
        /* <DEDUP_REMOVED lines=27> */
[----:B------:R-:W2:Y:S04]  /*53d0*/  LD.E.64 R4, desc[UR36][R6.64+0x70] ;  /* 0x0000702406047980 */ /* 0x000ea8000c101b00 */
[----:B---3--:R-:W2:Y:S02]  /*53e0*/  LD.E.64 R12, desc[UR36][R10.64+0x70] ;  /* 0x000070240a0c7980 */ /* 0x008ea4000c101b00 */
[----:B--2---:R-:W-:-:S07]  /*53f0*/  DFMA R12, R4, R12, R20 ;  /* 0x0000000c040c722b */ /* 0x004fce0000000014 */
[----:B------:R1:W-:Y:S04]  /*5400*/  ST.E.64 desc[UR36][R2.64], R12 ;  /* 0x0000000c02007985 */ /* 0x0003e8000c101b24 */
[----:B------:R-:W2:Y:S04]  /*5410*/  LD.E.64 R4, desc[UR36][R6.64+0x78] ;  /* 0x0000782406047980 */ /* 0x000ea8000c101b00 */
[----:B----4-:R-:W2:Y:S01]  /*5420*/  LD.E.64 R14, desc[UR36][R10.64+0x78] ;  /* 0x000078240a0e7980 */ /* 0x010ea2000c101b00 */
[----:B------:R-:W-:-:S05]  /*5430*/  VIADD R41, R41, 0x10 ;  /* 0x0000001029297836 */ /* 0x000fca0000000000 */
[----:B------:R-:W-:Y:S01]  /*5440*/  ISETP.NE.AND P3, PT, R41, R40, PT ;  /* 0x000000282900720c */ /* 0x000fe20003f65270 */
[----:B--2---:R-:W-:-:S07]  /*5450*/  DFMA R4, R4, R14, R12 ;  /* 0x0000000e0404722b */ /* 0x004fce000000000c */
[----:B------:R1:W-:Y:S05]  /*5460*/  ST.E.64 desc[UR36][R2.64], R4 ;  /* 0x0000000402007985 */ /* 0x0003ea000c101b24 */
[----:B------:R-:W-:Y:S05]  /*5470*/  @P3 BRA `(.L_x_87) ;  /* 0xfffffff800e83947 */ /* 0x000fea000383ffff */
[----:B------:R-:W-:Y:S05]  /*5480*/  BSYNC.RECONVERGENT B1 ;  /* 0x0000000000017941 */ /* 0x000fea0003800200 */
.L_x_86:
[----:B------:R-:W-:-:S07]  /*5490*/  IMAD.MOV.U32 R41, RZ, RZ, R40 ;  /* 0x000000ffff297224 */ /* 0x000fce00078e0028 */
.L_x_85:
[----:B------:R-:W-:-:S13]  /*54a0*/  ISETP.NE.AND P3, PT, R42, RZ, PT ;  /* 0x000000ff2a00720c */ /* 0x000fda0003f65270 */
[----:B------:R-:W-:Y:S05]  /*54b0*/  @!P3 BRA `(.L_x_88) ;  /* 0x000000040074b947 */ /* 0x000fea0003800000 */
[----:B------:R-:W-:Y:S01]  /*54c0*/  ISETP.NE.AND P4, PT, R43, RZ, PT ;  /* 0x000000ff2b00720c */ /* 0x000fe20003f85270 */
[----:B------:R-:W-:-:S12]  /*54d0*/  @!P0 BRA `(.L_x_89) ;  /* 0x0000000000a08947 */ /* 0x000fd80003800000 */
[----:B------:R-:W-:Y:S01]  /*54e0*/  IADD3 R7, PT, PT, R38, R41, RZ ;  /* 0x0000002926077210 */ /* 0x000fe20007ffe0ff */
[----:B-1----:R-:W-:-:S04]  /*54f0*/  IMAD.WIDE.U32 R8, R41, 0x8, R56 ;  /* 0x0000000829087825 */ /* 0x002fc800078e0038 */
[----:B------:R-:W-:Y:S01]  /*5500*/  IMAD.WIDE.U32 R6, R7, 0x8, R32 ;  /* 0x0000000807067825 */ /* 0x000fe200078e0020 */
[----:B------:R-:W2:Y:S05]  /*5510*/  LD.E.64 R10, desc[UR36][R8.64] ;  /* 0x00000024080a7980 */ /* 0x000eaa000c101b00 */
[----:B------:R-:W2:Y:S01]  /*5520*/  LD.E.64 R6, desc[UR36][R6.64] ;  /* 0x0000002406067980 */ /* 0x000ea2000c101b00 */
[----:B------:R-:W-:-:S05]  /*5530*/  IADD3 R13, P3, PT, R38, R41, RZ ;  /* 0x00000029260d7210 */ /* 0x000fca0007f7e0ff */
[----:B------:R-:W-:Y:S01]  /*5540*/  IMAD.X R0, RZ, RZ, RZ, P3 ;  /* 0x000000ffff007224 */ /* 0x000fe200018e06ff */
[----:B------:R-:W-:-:S04]  /*5550*/  LEA R12, P3, R13, R32, 0x3 ;  /* 0x000000200d0c7211 */ /* 0x000fc800078618ff */
[----:B------:R-:W-:Y:S01]  /*5560*/  LEA.HI.X R13, R13, R33, R0, 0x3, P3 ;  /* 0x000000210d0d7211 */ /* 0x000fe200018f1c00 */
        /* <DEDUP_REMOVED lines=18> */
[----:B------:R-:W3:Y:S04]  /*5690*/  LD.E.64 R4, desc[UR36][R12.64+0x28] ;  /* 0x000028240c047980 */ /* 0x000ee8000c101b00 */
[----:B------:R-:W3:Y:S02]  /*56a0*/  LD.E.64 R20, desc[UR36][R8.64+0x28] ;  /* 0x0000282408147980 */ /* 0x000ee4000c101b00 */
[----:B---3--:R-:W-:-:S07]  /*56b0*/  DFMA R20, R4, R20, R10 ;  /* 0x000000140414722b */ /* 0x008fce000000000a */
[----:B------:R2:W-:Y:S04]  /*56c0*/  ST.E.64 desc[UR36][R2.64], R20 ;  /* 0x0000001402007985 */ /* 0x0005e8000c101b24 */
[----:B------:R-:W3:Y:S04]  /*56d0*/  LD.E.64 R4, desc[UR36][R12.64+0x30] ;  /* 0x000030240c047980 */ /* 0x000ee8000c101b00 */
[----:B------:R-:W3:Y:S02]  /*56e0*/  LD.E.64 R6, desc[UR36][R8.64+0x30] ;  /* 0x0000302408067980 */ /* 0x000ee4000c101b00 */
[----:B---3--:R-:W-:-:S07]  /*56f0*/  DFMA R6, R4, R6, R20 ;  /* 0x000000060406722b */ /* 0x008fce0000000014 */
[----:B------:R2:W-:Y:S04]  /*5700*/  ST.E.64 desc[UR36][R2.64], R6 ;  /* 0x0000000602007985 */ /* 0x0005e8000c101b24 */
[----:B------:R-:W3:Y:S04]  /*5710*/  LD.E.64 R4, desc[UR36][R12.64+0x38] ;  /* 0x000038240c047980 */ /* 0x000ee8000c101b00 */
[----:B----4-:R-:W3:Y:S01]  /*5720*/  LD.E.64 R14, desc[UR36][R8.64+0x38] ;  /* 0x00003824080e7980 */ /* 0x010ee2000c101b00 */
[----:B------:R-:W-:Y:S01]  /*5730*/  VIADD R41, R41, 0x8 ;  /* 0x0000000829297836 */ /* 0x000fe20000000000 */
[----:B---3--:R-:W-:-:S07]  /*5740*/  DFMA R4, R4, R14, R6 ;  /* 0x0000000e0404722b */ /* 0x008fce0000000006 */
[----:B------:R2:W-:Y:S04]  /*5750*/  ST.E.64 desc[UR36][R2.64], R4 ;  /* 0x0000000402007985 */ /* 0x0005e8000c101b24 */
.L_x_89:
[----:B------:R-:W-:Y:S05]  /*5760*/  @!P4 BRA `(.L_x_88) ;  /* 0x0000000000c8c947 */ /* 0x000fea0003800000 */
[----:B------:R-:W-:Y:S01]  /*5770*/  ISETP.NE.AND P4, PT, R45, RZ, PT ;  /* 0x000000ff2d00720c */ /* 0x000fe20003f85270 */
[----:B------:R-:W-:-:S12]  /*5780*/  @!P1 BRA `(.L_x_90) ;  /* 0x0000000000609947 */ /* 0x000fd80003800000 */
[----:B--2---:R-:W-:Y:S02]  /*5790*/  IMAD.IADD R11, R38, 0x1, R41 ;  /* 0x00000001260b7824 */ /* 0x004fe400078e0229 */
[----:B------:R-:W-:-:S04]  /*57a0*/  IMAD.WIDE.U32 R14, R41, 0x8, R56 ;  /* 0x00000008290e7825 */ /* 0x000fc800078e0038 */
[----:B------:R-:W-:Y:S01]  /*57b0*/  IMAD.WIDE.U32 R10, R11, 0x8, R32 ;  /* 0x000000080b0a7825 */ /* 0x000fe200078e0020 */
[----:B-1----:R-:W2:Y:S04]  /*57c0*/  LD.E.64 R8, desc[UR36][R14.64] ;  /* 0x000000240e087980 */ /* 0x002ea8000c101b00 */
        /* <DEDUP_REMOVED lines=16> */
[----:B------:R-:W2:Y:S01]  /*58d0*/  LD.E.64 R12, desc[UR36][R14.64+0x18] ;  /* 0x000018240e0c7980 */ /* 0x000ea2000c101b00 */
[----:B------:R-:W-:Y:S01]  /*58e0*/  VIADD R41, R41, 0x4 ;  /* 0x0000000429297836 */ /* 0x000fe20000000000 */
[----:B--2---:R-:W-:-:S07]  /*58f0*/  DFMA R4, R4, R12, R10 ;  /* 0x0000000c0404722b */ /* 0x004fce000000000a */
[----:B------:R3:W-:Y:S04]  /*5900*/  ST.E.64 desc[UR36][R2.64], R4 ;  /* 0x0000000402007985 */ /* 0x0007e8000c101b24 */
.L_x_90:
[----:B------:R-:W-:Y:S05]  /*5910*/  @!P4 BRA `(.L_x_88) ;  /* 0x00000000005cc947 */ /* 0x000fea0003800000 */
[----:B--23--:R-:W-:Y:S01]  /*5920*/  IADD3 R7, PT, PT, R38, R41, RZ ;  /* 0x0000002926077210 */ /* 0x00cfe20007ffe0ff */
[----:B------:R-:W-:-:S04]  /*5930*/  IMAD.WIDE.U32 R10, R41, 0x8, R56 ;  /* 0x00000008290a7825 */ /* 0x000fc800078e0038 */
[----:B------:R-:W-:Y:S01]  /*5940*/  IMAD.WIDE.U32 R6, R7, 0x8, R32 ;  /* 0x0000000807067825 */ /* 0x000fe200078e0020 */
[----:B-1----:R-:W2:Y:S05]  /*5950*/  LD.E.64 R8, desc[UR36][R10.64] ;  /* 0x000000240a087980 */ /* 0x002eaa000c101b00 */
[----:B------:R-:W2:Y:S01]  /*5960*/  LD.E.64 R6, desc[UR36][R6.64] ;  /* 0x0000002406067980 */ /* 0x000ea2000c101b00 */
[----:B------:R-:W-:Y:S01]  /*5970*/  ISETP.NE.AND P3, PT, R45, 0x1, PT ;  /* 0x000000012d00780c */ /* 0x000fe20003f65270 */
[----:B--2--5:R-:W-:-:S07]  /*5980*/  DFMA R8, R6, R8, R4 ;  /* 0x000000080608722b */ /* 0x024fce0000000004 */
[----:B------:R4:W-:Y:S05]  /*5990*/  ST.E.64 desc[UR36][R2.64], R8 ;  /* 0x0000000802007985 */ /* 0x0009ea000c101b24 */
[----:B------:R-:W-:Y:S05]  /*59a0*/  @!P3 BRA `(.L_x_88) ;  /* 0x000000000038b947 */ /* 0x000fea0003800000 */
[----:B------:R-:W-:Y:S01]  /*59b0*/  IADD3 R5, P3, PT, R38, R41, RZ ;  /* 0x0000002926057210 */ /* 0x000fe20007f7e0ff */
[----:B------:R-:W4:Y:S04]  /*59c0*/  LD.E.64 R6, desc[UR36][R10.64+0x8] ;  /* 0x000008240a067980 */ /* 0x000f28000c101b00 */
[----:B------:R-:W-:Y:S01]  /*59d0*/  IMAD.X R0, RZ, RZ, RZ, P3 ;  /* 0x000000ffff007224 */ /* 0x000fe200018e06ff */
[----:B------:R-:W-:-:S04]  /*59e0*/  LEA R12, P3, R5, R32, 0x3 ;  /* 0x00000020050c7211 */ /* 0x000fc800078618ff */
[----:B------:R-:W-:-:S05]  /*59f0*/  LEA.HI.X R13, R5, R33, R0, 0x3, P3 ;  /* 0x00000021050d7211 */ /* 0x000fca00018f1c00 */
[----:B------:R-:W4:Y:S01]  /*5a00*/  LD.E.64 R4, desc[UR36][R12.64+0x8] ;  /* 0x000008240c047980 */ /* 0x000f22000c101b00 */
[----:B------:R-:W-:Y:S01]  /*5a10*/  ISETP.NE.AND P3, PT, R45, 0x2, PT ;  /* 0x000000022d00780c */ /* 0x000fe20003f65270 */
[----:B----4-:R-:W-:-:S07]  /*5a20*/  DFMA R8, R4, R6, R8 ;  /* 0x000000060408722b */ /* 0x010fce0000000008 */
[----:B------:R1:W-:Y:S05]  /*5a30*/  ST.E.64 desc[UR36][R2.64], R8 ;  /* 0x0000000802007985 */ /* 0x0003ea000c101b24 */
[----:B------:R-:W-:Y:S05]  /*5a40*/  @!P3 BRA `(.L_x_88) ;  /* 0x000000000010b947 */ /* 0x000fea0003800000 */
[----:B------:R-:W2:Y:S04]  /*5a50*/  LD.E.64 R4, desc[UR36][R12.64+0x10] ;  /* 0x000010240c047980 */ /* 0x000ea8000c101b00 */
[----:B------:R-:W2:Y:S02]  /*5a60*/  LD.E.64 R6, desc[UR36][R10.64+0x10] ;  /* 0x000010240a067980 */ /* 0x000ea4000c101b00 */
[----:B--2---:R-:W-:-:S07]  /*5a70*/  DFMA R4, R4, R6, R8 ;  /* 0x000000060404722b */ /* 0x004fce0000000008 */
[----:B------:R2:W-:Y:S04]  /*5a80*/  ST.E.64 desc[UR36][R2.64], R4 ;  /* 0x0000000402007985 */ /* 0x0005e8000c101b24 */
.L_x_88:
[----:B------:R-:W-:Y:S05]  /*5a90*/  @P2 BRA `(.L_x_91) ;  /* 0xfffffff400382947 */ /* 0x000fea000383ffff */
[----:B------:R-:W-:Y:S05]  /*5aa0*/  BSYNC.RECONVERGENT B0 ;  /* 0x0000000000007941 */ /* 0x000fea0003800200 */
.L_x_84:
[----:B--23--:R2:W5:Y:S04]  /*5ab0*/  LD.E.64 R6, desc[UR36][R54.64] ;  /* 0x0000002436067980 */ /* 0x00c568000c101b00 */
[----:B-1---5:R2:W5:Y:S04]  /*5ac0*/  LD.E.64 R4, desc[UR36][R54.64+0x8] ;  /* 0x0000082436047980 */ /* 0x022568000c101b00 */
[----:B----4-:R2:W5:Y:S02]  /*5ad0*/  LD.E.64 R2, desc[UR36][R54.64+0x10] ;  /* 0x0000102436027980 */ /* 0x010564000c101b00 */
.L_x_83:
[----:B-----5:R-:W-:Y:S01]  /*5ae0*/  DMUL R4, R4, R4 ;  /* 0x0000000404047228 */ /* 0x020fe20000000000 */
[----:B------:R-:W-:Y:S07]  /*5af0*/  BSSY.RECONVERGENT B1, `(.L_x_92) ;  /* 0x000001e000017945 */ /* 0x000fee0003800200 */
[----:B------:R-:W-:Y:S01]  /*5b00*/  DFMA R4, R6, R6, R4 ;  /* 0x000000060604722b */ /* 0x000fe20000000004 */
[----:B------:R-:W-:Y:S02]  /*5b10*/  IMAD.MOV.U32 R6, RZ, RZ, 0x0 ;  /* 0x00000000ff067424 */ /* 0x000fe400078e00ff */
[----:B------:R-:W-:-:S05]  /*5b20*/  IMAD.MOV.U32 R7, RZ, RZ, 0x3fd80000 ;  /* 0x3fd80000ff077424 */ /* 0x000fca00078e00ff */
[----:B------:R-:W-:-:S06]  /*5b30*/  DFMA R8, R2, R2, R4 ;  /* 0x000000020208722b */ /* 0x000fcc0000000004 */
[----:B------:R-:W1:Y:S04]  /*5b40*/  MUFU.RSQ64H R3, R9 ;  /* 0x0000000900037308 */ /* 0x000e680000001c00 */
[----:B------:R-:W-:-:S05]  /*5b50*/  VIADD R2, R9, 0xfcb00000 ;  /* 0xfcb0000009027836 */ /* 0x000fca0000000000 */
[----:B------:R-:W-:Y:S01]  /*5b60*/  ISETP.GE.U32.AND P0, PT, R2, 0x7ca00000, PT ;  /* 0x7ca000000200780c */ /* 0x000fe20003f06070 */
[----:B-1----:R-:W-:-:S08]  /*5b70*/  DMUL R4, R2, R2 ;  /* 0x0000000202047228 */ /* 0x002fd00000000000 */
[----:B------:R-:W-:-:S08]  /*5b80*/  DFMA R4, R8, -R4, 1 ;  /* 0x3ff000000804742b */ /* 0x000fd00000000804 */
[----:B------:R-:W-:Y:S02]  /*5b90*/  DFMA R6, R4, R6, 0.5 ;  /* 0x3fe000000406742b */ /* 0x000fe40000000006 */
[----:B------:R-:W-:-:S08]  /*5ba0*/  DMUL R4, R2, R4 ;  /* 0x0000000402047228 */ /* 0x000fd00000000000 */
[----:B------:R-:W-:-:S08]  /*5bb0*/  DFMA R10, R6, R4, R2 ;  /* 0x00000004060a722b */ /* 0x000fd00000000002 */
[----:B------:R-:W-:Y:S02]  /*5bc0*/  DMUL R12, R8, R10 ;  /* 0x0000000a080c7228 */ /* 0x000fe40000000000 */
[----:B------:R-:W-:Y:S01]  /*5bd0*/  VIADD R7, R11, 0xfff00000 ;  /* 0xfff000000b077836 */ /* 0x000fe20000000000 */
[----:B------:R-:W-:-:S05]  /*5be0*/  MOV R6, R10 ;  /* 0x0000000a00067202 */ /* 0x000fca0000000f00 */
[----:B------:R-:W-:-:S08]  /*5bf0*/  DFMA R14, R12, -R12, R8 ;  /* 0x8000000c0c0e722b */ /* 0x000fd00000000008 */
[----:B------:R-:W-:Y:S01]  /*5c00*/  DFMA R4, R14, R6, R12 ;  /* 0x000000060e04722b */ /* 0x000fe2000000000c */
[----:B------:R-:W-:Y:S10]  /*5c10*/  @!P0 BRA `(.L_x_93) ;  /* 0x00000000002c8947 */ /* 0x000ff40003800000 */
[----:B------:R-:W-:Y:S01]  /*5c20*/  IMAD.MOV.U32 R76, RZ, RZ, R10 ;  /* 0x000000ffff4c7224 */ /* 0x000fe200078e000a */
[----:B------:R-:W-:Y:S01]  /*5c30*/  MOV R6, R2 ;  /* 0x0000000200067202 */ /* 0x000fe20000000f00 */
[----:B------:R-:W-:Y:S01]  /*5c40*/  IMAD.MOV.U32 R10, RZ, RZ, R8 ;  /* 0x000000ffff0a7224 */ /* 0x000fe200078e0008 */
[----:B------:R-:W-:Y:S01]  /*5c50*/  MOV R73, 0x5cb0 ;  /* 0x00005cb000497802 */ /* 0x000fe20000000f00 */
[----:B------:R-:W-:Y:S02]  /*5c60*/  IMAD.MOV.U32 R11, RZ, RZ, R9 ;  /* 0x000000ffff0b7224 */ /* 0x000fe400078e0009 */
[----:B------:R-:W-:Y:S02]  /*5c70*/  IMAD.MOV.U32 R0, RZ, RZ, R14 ;  /* 0x000000ffff007224 */ /* 0x000fe400078e000e */
[----:B------:R-:W-:Y:S02]  /*5c80*/  IMAD.MOV.U32 R63, RZ, RZ, R15 ;  /* 0x000000ffff3f7224 */ /* 0x000fe400078e000f */
[----:B------:R-:W-:-:S07]  /*5c90*/  IMAD.MOV.U32 R77, RZ, RZ, R7 ;  /* 0x000000ffff4d7224 */ /* 0x000fce00078e0007 */
[----:B0-2---:R-:W-:Y:S05]  /*5ca0*/  CALL.REL.NOINC `($__internal_1_$__cuda_sm20_dsqrt_rn_f64_mediumpath_v1) ;  /* 0x0000018000b07944 */ /* 0x005fea0003c00000 */
[----:B------:R-:W-:Y:S02]  /*5cb0*/  IMAD.MOV.U32 R4, RZ, RZ, R0 ;  /* 0x000000ffff047224 */ /* 0x000fe400078e0000 */
[----:B------:R-:W-:-:S07]  /*5cc0*/  IMAD.MOV.U32 R5, RZ, RZ, R9 ;  /* 0x000000ffff057224 */ /* 0x000fce00078e0009 */
.L_x_93:
[----:B------:R-:W-:Y:S05]  /*5cd0*/  BSYNC.RECONVERGENT B1 ;  /* 0x0000000000017941 */ /* 0x000fea0003800200 */
.L_x_92:
[----:B------:R-:W3:Y:S04]  /*5ce0*/  LD.E.64 R6, desc[UR36][R34.64] ;  /* 0x0000002422067980 */ /* 0x000ee8000c101b00 */
[----:B------:R-:W3:Y:S04]  /*5cf0*/  LD.E.64 R8, desc[UR36][R34.64+0x20] ;  /* 0x0000202422087980 */ /* 0x000ee8000c101b00 */
[----:B------:R-:W4:Y:S01]  /*5d00*/  LD.E.64 R10, desc[UR36][R34.64+0x40] ;  /* 0x00004024220a7980 */ /* 0x000f22000c101b00 */
[----:B------:R-:W-:Y:S01]  /*5d10*/  MOV R58, 0x0 ;  /* 0x00000000003a7802 */ /* 0x000fe20000000f00 */
[----:B------:R-:W-:Y:S01]  /*5d20*/  UMOV UR4, 0xe0000000 ;  /* 0xe000000000047882 */ /* 0x000fe20000000000 */
[----:B------:R-:W-:-:S02]  /*5d30*/  UMOV UR5, 0x3e45798e ;  /* 0x3e45798e00057882 */ /* 0x000fc40000000000 */
[----:B------:R1:W0:Y:S01]  /*5d40*/  LDC.64 R2, c[0x4][R58] ;  /* 0x010000003a027b82 */ /* 0x0002220000000a00 */
[----:B------:R-:W-:Y:S01]  /*5d50*/  DSETP.GTU.AND P1, PT, R4, UR4, PT ;  /* 0x0000000404007e2a */ /* 0x000fe2000bf2c000 */
[----:B------:R-:W-:Y:S02]  /*5d60*/  IMAD.MOV.U32 R4, RZ, RZ, 0x18 ;  /* 0x00000018ff047424 */ /* 0x000fe400078e00ff */
[----:B------:R-:W-:-:S03]  /*5d70*/  IMAD.MOV.U32 R5, RZ, RZ, RZ ;  /* 0x000000ffff057224 */ /* 0x000fc600078e00ff */
[----:B------:R-:W-:Y:S01]  /*5d80*/  P2R R63, PR, RZ, 0x2 ;  /* 0x00000002ff3f7803 */ /* 0x000fe20000000000 */
[----:B---3--:R-:W-:-:S06]  /*5d90*/  DSETP.GE.AND P0, PT, R6, R8, PT ;  /* 0x000000080600722a */ /* 0x008fcc0003f06000 */
[----:B------:R-:W-:Y:S02]  /*5da0*/  FSEL R6, R6, R8, P0 ;  /* 0x0000000806067208 */ /* 0x000fe40000000000 */
[----:B------:R-:W-:-:S06]  /*5db0*/  FSEL R7, R7, R9, P0 ;  /* 0x0000000907077208 */ /* 0x000fcc0000000000 */
[----:B----4-:R-:W-:-:S06]  /*5dc0*/  DSETP.GE.AND P0, PT, R6, R10, PT ;  /* 0x0000000a0600722a */ /* 0x010fcc0003f06000 */
[----:B------:R-:W-:Y:S02]  /*5dd0*/  FSEL R64, R6, R10, P0 ;  /* 0x0000000a06407208 */ /* 0x000fe40000000000 */
[----:B01----:R-:W-:-:S07]  /*5de0*/  FSEL R65, R7, R11, P0 ;  /* 0x0000000b07417208 */ /* 0x003fce0000000000 */
[----:B------:R-:W-:-:S07]  /*5df0*/  LEPC R20, `(.L_x_94) ;  /* 0x000000001014794e */ /* 0x000fce0000000000 */
[----:B--2---:R-:W-:Y:S05]  /*5e00*/  CALL.ABS.NOINC R2 ;  /* 0x0000000002007343 */ /* 0x004fea0003c00000 */
.L_x_94:
[----:B------:R-:W2:Y:S01]  /*5e10*/  LD.E.64 R2, desc[UR36][R16.64] ;  /* 0x0000002410027980 */ /* 0x000ea2000c101b00 */
[----:B------:R-:W-:Y:S01]  /*5e20*/  MOV R52, R4 ;  /* 0x0000000400347202 */ /* 0x000fe20000000f00 */
[----:B------:R-:W-:-:S05]  /*5e30*/  IMAD.MOV.U32 R53, RZ, RZ, R5 ;  /* 0x000000ffff357224 */ /* 0x000fca00078e0005 */
[----:B--2---:R0:W-:Y:S04]  /*5e40*/  ST.E.64 desc[UR36][R52.64], R2 ;  /* 0x0000000234007985 */ /* 0x0041e8000c101b24 */
[----:B------:R-:W2:Y:S04]  /*5e50*/  LD.E.64 R6, desc[UR36][R16.64+0x8] ;  /* 0x0000082410067980 */ /* 0x000ea8000c101b00 */
[----:B--2---:R0:W-:Y:S04]  /*5e60*/  ST.E.64 desc[UR36][R52.64+0x8], R6 ;  /* 0x0000080634007985 */ /* 0x0041e8000c101b24 */
[----:B------:R-:W2:Y:S01]  /*5e70*/  LD.E.64 R8, desc[UR36][R16.64+0x10] ;  /* 0x0000102410087980 */ /* 0x000ea2000c101b00 */
[----:B------:R0:W1:Y:S01]  /*5e80*/  LDC.64 R10, c[0x4][R58] ;  /* 0x010000003a0a7b82 */ /* 0x0000620000000a00 */
[----:B------:R-:W-:-:S02]  /*5e90*/  IMAD.MOV.U32 R4, RZ, RZ, 0x18 ;  /* 0x00000018ff047424 */ /* 0x000fc400078e00ff */
[----:B------:R-:W-:Y:S01]  /*5ea0*/  IMAD.MOV.U32 R5, RZ, RZ, RZ ;  /* 0x000000ffff057224 */ /* 0x000fe200078e00ff */
[----:B-12---:R0:W-:Y:S06]  /*5eb0*/  ST.E.64 desc[UR36][R52.64+0x10], R8 ;  /* 0x0000100834007985 */ /* 0x0061ec000c101b24 */
[----:B------:R-:W-:-:S07]  /*5ec0*/  LEPC R20, `(.L_x_95) ;  /* 0x000000001014794e */ /* 0x000fce0000000000 */
[----:B0-----:R-:W-:Y:S05]  /*5ed0*/  CALL.ABS.NOINC R10 ;  /* 0x000000000a007343 */ /* 0x001fea0003c00000 */
.L_x_95:
[----:B------:R-:W-:Y:S01]  /*5ee0*/  IMAD.MOV.U32 R50, RZ, RZ, R4 ;  /* 0x000000ffff327224 */ /* 0x000fe200078e0004 */
[----:B------:R0:W1:Y:S01]  /*5ef0*/  LDC.64 R2, c[0x4][R58] ;  /* 0x010000003a027b82 */ /* 0x0000620000000a00 */
[----:B------:R-:W-:Y:S02]  /*5f00*/  IMAD.MOV.U32 R51, RZ, RZ, R5 ;  /* 0x000000ffff337224 */ /* 0x000fe400078e0005 */
[----:B------:R-:W-:Y:S02]  /*5f10*/  HFMA2 R4, -RZ, RZ, 0, 1.430511474609375e-06 ;  /* 0x00000018ff047431 */ /* 0x000fe400000001ff */
[----:B------:R-:W-:Y:S01]  /*5f20*/  IMAD.MOV.U32 R5, RZ, RZ, RZ ;  /* 0x000000ffff057224 */ /* 0x000fe200078e00ff */
[----:B------:R0:W-:Y:S04]  /*5f30*/  ST.E.64 desc[UR36][R50.64], RZ ;  /* 0x000000ff32007985 */ /* 0x0001e8000c101b24 */
[----:B------:R0:W-:Y:S04]  /*5f40*/  ST.E.64 desc[UR36][R50.64+0x8], RZ ;  /* 0x000008ff32007985 */ /* 0x0001e8000c101b24 */
[----:B------:R0:W-:Y:S02]  /*5f50*/  ST.E.64 desc[UR36][R50.64+0x10], RZ ;  /* 0x000010ff32007985 */ /* 0x0001e4000c101b24 */
[----:B------:R-:W-:-:S07]  /*5f60*/  LEPC R20, `(.L_x_96) ;  /* 0x000000001014794e */ /* 0x000fce0000000000 */
[----:B01----:R-:W-:Y:S05]  /*5f70*/  CALL.ABS.NOINC R2 ;  /* 0x0000000002007343 */ /* 0x003fea0003c00000 */
.L_x_96:
[----:B------:R-:W-:Y:S01]  /*5f80*/  IMAD.MOV.U32 R48, RZ, RZ, R4 ;  /* 0x000000ffff307224 */ /* 0x000fe200078e0004 */
[----:B------:R0:W1:Y:S01]  /*5f90*/  LDC.64 R2, c[0x4][R58] ;  /* 0x010000003a027b82 */ /* 0x0000620000000a00 */
[----:B------:R-:W-:Y:S02]  /*5fa0*/  IMAD.MOV.U32 R49, RZ, RZ, R5 ;  /* 0x000000ffff317224 */ /* 0x000fe400078e0005 */
[----:B------:R-:W-:Y:S02]  /*5fb0*/  IMAD.MOV.U32 R4, RZ, RZ, 0x48 ;  /* 0x00000048ff047424 */ /* 0x000fe400078e00ff */
[----:B------:R-:W-:Y:S01]  /*5fc0*/  IMAD.MOV.U32 R5, RZ, RZ, RZ ;  /* 0x000000ffff057224 */ /* 0x000fe200078e00ff */
[----:B------:R0:W-:Y:S04]  /*5fd0*/  ST.E.64 desc[UR36][R48.64], RZ ;  /* 0x000000ff30007985 */ /* 0x0001e8000c101b24 */
[----:B------:R0:W-:Y:S04]  /*5fe0*/  ST.E.64 desc[UR36][R48.64+0x8], RZ ;  /* 0x000008ff30007985 */ /* 0x0001e8000c101b24 */
[----:B------:R0:W-:Y:S02]  /*5ff0*/  ST.E.64 desc[UR36][R48.64+0x10], RZ ;  /* 0x000010ff30007985 */ /* 0x0001e4000c101b24 */
[----:B------:R-:W-:-:S07]  /*6000*/  LEPC R20, `(.L_x_97) ;  /* 0x000000001014794e */ /* 0x000fce0000000000 */
[----:B01----:R-:W-:Y:S05]  /*6010*/  CALL.ABS.NOINC R2 ;  /* 0x0000000002007343 */ /* 0x003fea0003c00000 */
.L_x_97:
[----:B------:R-:W-:Y:S01]  /*6020*/  MOV R46, R4 ;  /* 0x00000004002e7202 */ /* 0x000fe20000000f00 */
[----:B------:R-:W-:Y:S01]  /*6030*/  IMAD.MOV.U32 R47, RZ, RZ, R5 ;  /* 0x000000ffff2f7224 */ /* 0x000fe200078e0005 */
[----:B------:R0:W1:Y:S01]  /*6040*/  LDC.64 R2, c[0x4][R58] ;  /* 0x010000003a027b82 */ /* 0x0000620000000a00 */
[----:B------:R-:W-:Y:S02]  /*6050*/  IMAD.MOV.U32 R4, RZ, RZ, 0x48 ;  /* 0x00000048ff047424 */ /* 0x000fe400078e00ff */
[----:B------:R-:W-:Y:S01]  /*6060*/  IMAD.MOV.U32 R5, RZ, RZ, RZ ;  /* 0x000000ffff057224 */ /* 0x000fe200078e00ff */
        /* <DEDUP_REMOVED lines=8> */
[----:B------:R0:W-:Y:S02]  /*60f0*/  ST.E.64 desc[UR36][R46.64+0x40], RZ ;  /* 0x000040ff2e007985 */ /* 0x0001e4000c101b24 */
[----:B------:R-:W-:-:S07]  /*6100*/  LEPC R20, `(.L_x_98) ;  /* 0x000000001014794e */ /* 0x000fce0000000000 */
[----:B01----:R-:W-:Y:S05]  /*6110*/  CALL.ABS.NOINC R2 ;  /* 0x0000000002007343 */ /* 0x003fea0003c00000 */
.L_x_98:
[----:B------:R-:W-:Y:S01]  /*6120*/  IMAD.MOV.U32 R44, RZ, RZ, R4 ;  /* 0x000000ffff2c7224 */ /* 0x000fe200078e0004 */
[----:B------:R0:W1:Y:S01]  /*6130*/  LDC.64 R2, c[0x4][R58] ;  /* 0x010000003a027b82 */ /* 0x0000620000000a00 */
[----:B------:R-:W-:Y:S02]  /*6140*/  IMAD.MOV.U32 R45, RZ, RZ, R5 ;  /* 0x000000ffff2d7224 */ /* 0x000fe400078e0005 */
[----:B------:R-:W-:Y:S02]  /*6150*/  HFMA2 R4, -RZ, RZ, 0, 4.291534423828125e-06 ;  /* 0x00000048ff047431 */ /* 0x000fe400000001ff */
        /* <DEDUP_REMOVED lines=12> */
.L_x_99:
[----:B------:R-:W-:Y:S01]  /*6220*/  IMAD.MOV.U32 R42, RZ, RZ, R4 ;  /* 0x000000ffff2a7224 */ /* 0x000fe200078e0004 */
[----:B------:R0:W1:Y:S01]  /*6230*/  LDC.64 R2, c[0x4][R58] ;  /* 0x010000003a027b82 */ /* 0x0000620000000a00 */
[----:B------:R-:W-:Y:S02]  /*6240*/  IMAD.MOV.U32 R43, RZ, RZ, R5 ;  /* 0x000000ffff2b7224 */ /* 0x000fe400078e0005 */
        /* <DEDUP_REMOVED lines=13> */
.L_x_100:
[----:B------:R-:W-:Y:S01]  /*6320*/  MOV R40, R4 ;  /* 0x0000000400287202 */ /* 0x000fe20000000f00 */
[----:B------:R-:W-:Y:S01]  /*6330*/  IMAD.MOV.U32 R41, RZ, RZ, R5 ;  /* 0x000000ffff297224 */ /* 0x000fe200078e0005 */
[----:B------:R0:W1:Y:S01]  /*6340*/  LDC.64 R2, c[0x4][R58] ;  /* 0x010000003a027b82 */ /* 0x0000620000000a00 */
[----:B------:R-:W-:Y:S02]  /*6350*/  IMAD.MOV.U32 R4, RZ, RZ, 0x18 ;  /* 0x00000018ff047424 */ /* 0x000fe400078e00ff */
[----:B------:R-:W-:Y:S01]  /*6360*/  IMAD.MOV.U32 R5, RZ, RZ, RZ ;  /* 0x000000ffff057224 */ /* 0x000fe200078e00ff */
[----:B------:R0:W-:Y:S04]  /*6370*/  ST.E.64 desc[UR36][R40.64], RZ ;  /* 0x000000ff28007985 */ /* 0x0001e8000c101b24 */
[----:B------:R0:W-:Y:S04]  /*6380*/  ST.E.64 desc[UR36][R40.64+0x8], RZ ;  /* 0x000008ff28007985 */ /* 0x0001e8000c101b24 */
[----:B------:R0:W-:Y:S02]  /*6390*/  ST.E.64 desc[UR36][R40.64+0x10], RZ ;  /* 0x000010ff28007985 */ /* 0x0001e4000c101b24 */
[----:B------:R-:W-:-:S07]  /*63a0*/  LEPC R20, `(.L_x_101) ;  /* 0x000000001014794e */ /* 0x000fce0000000000 */
[----:B01----:R-:W-:Y:S05]  /*63b0*/  CALL.ABS.NOINC R2 ;  /* 0x0000000002007343 */ /* 0x003fea0003c00000 */
.L_x_101:
[----:B------:R-:W-:Y:S01]  /*63c0*/  IMAD.MOV.U32 R38, RZ, RZ, R4 ;  /* 0x000000ffff267224 */ /* 0x000fe200078e0004 */
[----:B------:R-:W0:Y:S01]  /*63d0*/  LDC.64 R58, c[0x4][R58] ;  /* 0x010000003a3a7b82 */ /* 0x000e220000000a00 */
        /* <DEDUP_REMOVED lines=8> */
.L_x_102:
[----:B------:R-:W-:Y:S01]  /*6460*/  IMAD.MOV.U32 R58, RZ, RZ, R4 ;  /* 0x000000ffff3a7224 */ /* 0x000fe200078e0004 */
[----:B------:R-:W-:Y:S01]  /*6470*/  ISETP.NE.AND P6, PT, R63, RZ, PT ;  /* 0x000000ff3f00720c */ /* 0x000fe20003fc5270 */
[----:B------:R-:W-:Y:S01]  /*6480*/  IMAD.MOV.U32 R59, RZ, RZ, R5 ;  /* 0x000000ffff3b7224 */ /* 0x000fe200078e0005 */
[----:B------:R-:W-:Y:S04]  /*6490*/  BSSY.RECONVERGENT B2, `(.L_x_103) ;  /* 0x0000859000027945 */ /* 0x000fe80003800200 */
[----:B------:R0:W-:Y:S04]  /*64a0*/  ST.E.64 desc[UR36][R58.64], RZ ;  /* 0x000000ff3a007985 */ /* 0x0001e8000c101b24 */
[----:B------:R0:W-:Y:S04]  /*64b0*/  ST.E.64 desc[UR36][R58.64+0x8], RZ ;  /* 0x000008ff3a007985 */ /* 0x0001e8000c101b24 */
[----:B------:R0:W-:Y:S01]  /*64c0*/  ST.E.64 desc[UR36][R58.64+0x10], RZ ;  /* 0x000010ff3a007985 */ /* 0x0001e2000c101b24 */
[----:B------:R-:W-:Y:S05]  /*64d0*/  @!P6 BRA `(.L_x_104) ;  /* 0x000000840050e947 */ /* 0x000fea0003800000 */
[----:B------:R-:W-:Y:S01]  /*64e0*/  UMOV UR4, 0xe0000000 ;  /* 0xe000000000047882 */ /* 0x000fe20000000000 */
[----:B------:R-:W-:Y:S01]  /*64f0*/  UMOV UR5, 0x3f50624d ;  /* 0x3f50624d00057882 */ /* 0x000fe20000000000 */
[----:B------:R-:W-:Y:S01]  /*6500*/  LOP3.LUT R72, R62, 0x1, RZ, 0xc0, !PT ;  /* 0x000000013e487812 */ /* 0x000fe200078ec0ff */
[----:B------:R-:W-:Y:S01]  /*6510*/  DMUL R64, R64, UR4 ;  /* 0x0000000440407c28 */ /* 0x000fe20008000000 */
[----:B------:R-:W-:Y:S02]  /*6520*/  IMAD.MOV.U32 R75, RZ, RZ, 0x2 ;  /* 0x00000002ff4b7424 */ /* 0x000fe400078e00ff */
[----:B------:R-:W-:-:S08]  /*6530*/  IMAD.MOV.U32 R74, RZ, RZ, RZ ;  /* 0x000000ffff4a7224 */ /* 0x000fd000078e00ff */
.L_x_226:
[----:B------:R-:W2:Y:S04]  /*6540*/  LD.E.64 R2, desc[UR36][R34.64] ;  /* 0x0000002422027980 */ /* 0x000ea8000c101b00 */
[----:B--2---:R-:W-:Y:S04]  /*6550*/  ST.E.64 desc[UR36][R46.64], R2 ;  /* 0x000000022e007985 */ /* 0x004fe8000c101b24 */
        /* <DEDUP_REMOVED lines=10> */
[----:B------:R-:W2:Y:S04]  /*6600*/  LD.E.64 R14, desc[UR36][R34.64+0x30] ;  /* 0x00003024220e7980 */ /* 0x000ea8000c101b00 */
[----:B--2---:R-:W-:Y:S04]  /*6610*/  ST.E.64 desc[UR36][R46.64+0x30], R14 ;  /* 0x0000300e2e007985 */ /* 0x004fe8000c101b24 */
[----:B-1----:R-:W2:Y:S04]  /*6620*/  LD.E.64 R4, desc[UR36][R34.64+0x38] ;  /* 0x0000382422047980 */ /* 0x002ea8000c101b00 */
[----:B--2---:R1:W-:Y:S04]  /*6630*/  ST.E.64 desc[UR36][R46.64+0x38], R4 ;  /* 0x000038042e007985 */ /* 0x0043e8000c101b24 */
[----:B------:R-:W2:Y:S01]  /*6640*/  LD.E.64 R6, desc[UR36][R34.64+0x40] ;  /* 0x0000402422067980 */ /* 0x000ea2000c101b00 */
[----:B------:R-:W-:-:S02]  /*6650*/  DADD R2, R64, R2 ;  /* 0x0000000040027229 */ /* 0x000fc40000000002 */
[----:B---3--:R-:W-:-:S05]  /*6660*/  DADD R8, R64, R10 ;  /* 0x0000000040087229 */ /* 0x008fca000000000a */
[----:B------:R3:W-:Y:S04]  /*6670*/  ST.E.64 desc[UR36][R46.64], R2 ;  /* 0x000000022e007985 */ /* 0x0007e8000c101b24 */
[----:B------:R0:W-:Y:S01]  /*6680*/  ST.E.64 desc[UR36][R46.64+0x20], R8 ;  /* 0x000020082e007985 */ /* 0x0001e2000c101b24 */
[----:B--2---:R-:W-:-:S07]  /*6690*/  DADD R6, R64, R6 ;  /* 0x0000000040067229 */ /* 0x004fce0000000006 */
[----:B------:R2:W-:Y:S04]  /*66a0*/  ST.E.64 desc[UR36][R46.64+0x40], R6 ;  /* 0x000040062e007985 */ /* 0x0005e8000c101b24 */
[----:B----4-:R-:W4:Y:S04]  /*66b0*/  LD.E.64 R10, desc[UR36][R54.64] ;  /* 0x00000024360a7980 */ /* 0x010f28000c101b00 */
[----:B----4-:R4:W-:Y:S04]  /*66c0*/  ST.E.64 desc[UR36][R48.64], R10 ;  /* 0x0000000a30007985 */ /* 0x0109e8000c101b24 */
[----:B-----5:R-:W5:Y:S04]  /*66d0*/  LD.E.64 R12, desc[UR36][R54.64+0x8] ;  /* 0x00000824360c7980 */ /* 0x020f68000c101b00 */
[----:B-----5:R5:W-:Y:S04]  /*66e0*/  ST.E.64 desc[UR36][R48.64+0x8], R12 ;  /* 0x0000080c30007985 */ /* 0x020be8000c101b24 */
[----:B-1----:R-:W3:Y:S04]  /*66f0*/  LD.E.64 R4, desc[UR36][R54.64+0x10] ;  /* 0x0000102436047980 */ /* 0x002ee8000c101b00 */
[----:B---3--:R1:W-:Y:S04]  /*6700*/  ST.E.64 desc[UR36][R48.64+0x10], R4 ;  /* 0x0000100430007985 */ /* 0x0083e8000c101b24 */
[----:B------:R-:W3:Y:S04]  /*6710*/  LD.E.64 R14, desc[UR36][R46.64+0x38] ;  /* 0x000038242e0e7980 */ /* 0x000ee8000c101b00 */
[----:B------:R-:W3:Y:S04]  /*6720*/  LD.E.64 R70, desc[UR36][R46.64+0x10] ;  /* 0x000010242e467980 */ /* 0x000ee8000c101b00 */
[----:B------:R-:W4:Y:S04]  /*6730*/  LD.E.64 R2, desc[UR36][R46.64+0x20] ;  /* 0x000020242e027980 */ /* 0x000f28000c101b00 */
[----:B------:R-:W5:Y:S04]  /*6740*/  LD.E.64 R20, desc[UR36][R46.64+0x18] ;  /* 0x000018242e147980 */ /* 0x000f68000c101b00 */
[----:B0-----:R-:W5:Y:S04]  /*6750*/  LD.E.64 R8, desc[UR36][R46.64+0x28] ;  /* 0x000028242e087980 */ /* 0x001f68000c101b00 */
[----:B------:R-:W5:Y:S04]  /*6760*/  LD.E.64 R66, desc[UR36][R46.64+0x30] ;  /* 0x000030242e427980 */ /* 0x000f68000c101b00 */
[----:B------:R-:W5:Y:S04]  /*6770*/  LD.E.64 R68, desc[UR36][R46.64+0x8] ;  /* 0x000008242e447980 */ /* 0x000f68000c101b00 */
[----:B--2---:R-:W2:Y:S04]  /*6780*/  LD.E.64 R6, desc[UR36][R46.64+0x40] ;  /* 0x000040242e067980 */ /* 0x004ea8000c101b00 */
[----:B------:R-:W2:Y:S01]  /*6790*/  LD.E.64 R78, desc[UR36][R46.64] ;  /* 0x000000242e4e7980 */ /* 0x000ea2000c101b00 */
[----:B---3--:R-:W-:-:S02]  /*67a0*/  DMUL R76, R14, R70 ;  /* 0x000000460e4c7228 */ /* 0x008fc40000000000 */
[-C--:B----4-:R-:W-:Y:S02]  /*67b0*/  DMUL R80, R2, R70.reuse ;  /* 0x0000004602507228 */ /* 0x090fe40000000000 */
[-C--:B-----5:R-:W-:Y:S02]  /*67c0*/  DMUL R82, R20, R70.reuse ;  /* 0x0000004614527228 */ /* 0x0a0fe40000000000 */
[----:B------:R-:W-:Y:S02]  /*67d0*/  DMUL R70, R66, R70 ;  /* 0x0000004642467228 */ /* 0x000fe40000000000 */
[-C--:B------:R-:W-:Y:S02]  /*67e0*/  DMUL R10, R8, R66.reuse ;  /* 0x00000042080a7228 */ /* 0x080fe40000000000 */
[----:B------:R-:W-:Y:S02]  /*67f0*/  DMUL R12, R2, R66 ;  /* 0x00000042020c7228 */ /* 0x000fe40000000000 */
[----:B------:R-:W-:-:S02]  /*6800*/  DMUL R66, R66, R68 ;  /* 0x0000004442427228 */ /* 0x000fc40000000000 */
[-C--:B--2---:R-:W-:Y:S02]  /*6810*/  DFMA R76, R6, R68.reuse, -R76 ;  /* 0x00000044064c722b */ /* 0x084fe4000000084c */
[C---:B------:R-:W-:Y:S02]  /*6820*/  DFMA R80, R8.reuse, R68, -R80 ;  /* 0x000000440850722b */ /* 0x040fe40000000850 */
[----:B-1----:R-:W-:Y:S02]  /*6830*/  DMUL R4, R8, R14 ;  /* 0x0000000e08047228 */ /* 0x002fe40000000000 */
[----:B------:R-:W-:Y:S02]  /*6840*/  DMUL R68, R20, R68 ;  /* 0x0000004414447228 */ /* 0x000fe40000000000 */
[----:B------:R-:W-:Y:S02]  /*6850*/  DFMA R10, R6, R20, -R10 ;  /* 0x00000014060a722b */ /* 0x000fe4000000080a */
[----:B------:R-:W-:-:S02]  /*6860*/  DFMA R82, R8, R78, -R82 ;  /* 0x0000004e0852722b */ /* 0x000fc40000000852 */
[C---:B------:R-:W-:Y:S02]  /*6870*/  DFMA R66, R14.reuse, R78, -R66 ;  /* 0x0000004e0e42722b */ /* 0x040fe40000000842 */
[----:B------:R-:W-:Y:S02]  /*6880*/  DFMA R12, R14, R20, -R12 ;  /* 0x000000140e0c722b */ /* 0x000fe4000000080c */
[----:B------:R-:W-:Y:S02]  /*6890*/  DFMA R14, R2, R6, -R4 ;  /* 0x00000006020e722b */ /* 0x000fe40000000804 */
[-C--:B------:R-:W-:Y:S02]  /*68a0*/  DFMA R70, R6, R78.reuse, -R70 ;  /* 0x0000004e0646722b */ /* 0x080fe40000000846 */
[----:B------:R-:W-:Y:S02]  /*68b0*/  DFMA R68, R2, R78, -R68 ;  /* 0x0000004e0244722b */ /* 0x000fe40000000844 */
[----:B------:R-:W-:-:S02]  /*68c0*/  DADD R76, -RZ, -R76 ;  /* 0x00000000ff4c7229 */ /* 0x000fc4000000094c */
[----:B------:R-:W-:Y:S02]  /*68d0*/  DADD R82, -RZ, -R82 ;  /* 0x00000000ff527229 */ /* 0x000fe40000000952 */
[----:B------:R-:W-:Y:S02]  /*68e0*/  DADD R66, -RZ, -R66 ;  /* 0x00000000ff427229 */ /* 0x000fe40000000942 */
[----:B------:R-:W-:Y:S01]  /*68f0*/  DADD R8, -RZ, -R10 ;  /* 0x00000000ff087229 */ /* 0x000fe2000000090a */
[----:B------:R-:W-:Y:S04]  /*6900*/  ST.E.64 desc[UR36][R42.64+0x20], R70 ;  /* 0x000020462a007985 */ /* 0x000fe8000c101b24 */
[----:B------:R-:W-:Y:S04]  /*6910*/  ST.E.64 desc[UR36][R42.64+0x10], R80 ;  /* 0x000010502a007985 */ /* 0x000fe8000c101b24 */
[----:B------:R-:W-:Y:S04]  /*6920*/  ST.E.64 desc[UR36][R42.64+0x40], R68 ;  /* 0x000040442a007985 */ /* 0x000fe8000c101b24 */
[----:B------:R-:W-:Y:S04]  /*6930*/  ST.E.64 desc[UR36][R42.64+0x8], R76 ;  /* 0x0000084c2a007985 */ /* 0x000fe8000c101b24 */
[----:B------:R-:W-:Y:S04]  /*6940*/  ST.E.64 desc[UR36][R42.64+0x28], R82 ;  /* 0x000028522a007985 */ /* 0x000fe8000c101b24 */
[----:B------:R-:W-:Y:S04]  /*6950*/  ST.E.64 desc[UR36][R42.64+0x38], R66 ;  /* 0x000038422a007985 */ /* 0x000fe8000c101b24 */
[----:B------:R0:W-:Y:S04]  /*6960*/  ST.E.64 desc[UR36][R42.64+0x18], R8 ;  /* 0x000018082a007985 */ /* 0x0001e8000c101b24 */
[----:B------:R1:W-:Y:S04]  /*6970*/  ST.E.64 desc[UR36][R42.64], R14 ;  /* 0x0000000e2a007985 */ /* 0x0003e8000c101b24 */
[----:B------:R1:W-:Y:S04]  /*6980*/  ST.E.64 desc[UR36][R42.64+0x30], R12 ;  /* 0x0000300c2a007985 */ /* 0x0003e8000c101b24 */
[----:B------:R-:W2:Y:S04]  /*6990*/  LD.E.64 R4, desc[UR36][R46.64+0x8] ;  /* 0x000008242e047980 */ /* 0x000ea8000c101b00 */
[----:B------:R-:W3:Y:S04]  /*69a0*/  LD.E.64 R2, desc[UR36][R46.64] ;  /* 0x000000242e027980 */ /* 0x000ee8000c101b00 */
[----:B------:R-:W4:Y:S01]  /*69b0*/  LD.E.64 R6, desc[UR36][R46.64+0x10] ;  /* 0x000010242e067980 */ /* 0x000f22000c101b00 */
[----:B------:R-:W-:Y:S01]  /*69c0*/  FSETP.GEU.AND P1, PT, |R15|, 6.5827683646048100446e-37, PT ;  /* 0x036000000f00780b */ /* 0x000fe20003f2e200 */
[----:B------:R-:W-:Y:S01]  /*69d0*/  BSSY.RECONVERGENT B1, `(.L_x_105) ;  /* 0x0000019000017945 */ /* 0x000fe20003800200 */
[----:B--2---:R-:W-:-:S08]  /*69e0*/  DMUL R4, R10, R4 ;  /* 0x000000040a047228 */ /* 0x004fd00000000000 */
[----:B---3--:R-:W-:-:S08]  /*69f0*/  DFMA R4, R14, R2, -R4 ;  /* 0x000000020e04722b */ /* 0x008fd00000000804 */
[----:B----4-:R-:W-:-:S06]  /*6a00*/  DFMA R4, R12, R6, R4 ;  /* 0x000000060c04722b */ /* 0x010fcc0000000004 */
[----:B------:R-:W2:Y:S01]  /*6a10*/  MUFU.RCP64H R3, R5 ;  /* 0x0000000500037308 */ /* 0x000ea20000001800 */
[----:B------:R-:W-:-:S06]  /*6a20*/  MOV R2, 0x1 ;  /* 0x0000000100027802 */ /* 0x000fcc0000000f00 */
[----:B--2---:R-:W-:-:S08]  /*6a30*/  DFMA R6, -R4, R2, 1 ;  /* 0x3ff000000406742b */ /* 0x004fd00000000102 */
[----:B------:R-:W-:-:S08]  /*6a40*/  DFMA R6, R6, R6, R6 ;  /* 0x000000060606722b */ /* 0x000fd00000000006 */
[----:B------:R-:W-:-:S08]  /*6a50*/  DFMA R6, R2, R6, R2 ;  /* 0x000000060206722b */ /* 0x000fd00000000002 */
[----:B------:R-:W-:-:S08]  /*6a60*/  DFMA R2, -R4, R6, 1 ;  /* 0x3ff000000402742b */ /* 0x000fd00000000106 */
[----:B------:R-:W-:-:S08]  /*6a70*/  DFMA R2, R6, R2, R6 ;  /* 0x000000020602722b */ /* 0x000fd00000000006 */
[----:B------:R-:W-:-:S08]  /*6a80*/  DMUL R6, R14, R2 ;  /* 0x000000020e067228 */ /* 0x000fd00000000000 */
[----:B0-----:R-:W-:-:S08]  /*6a90*/  DFMA R8, -R4, R6, R14 ;  /* 0x000000060408722b */ /* 0x001fd0000000010e */
        /* <DEDUP_REMOVED lines=10> */
[----:B------:R-:W-:Y:S01]  /*6b40*/  IMAD.MOV.U32 R2, RZ, RZ, R76 ;  /* 0x000000ffff027224 */ /* 0x000fe200078e004c */
[----:B------:R-:W-:-:S07]  /*6b50*/  MOV R3, R77 ;  /* 0x0000004d00037202 */ /* 0x000fce0000000f00 */
.L_x_106:
[----:B------:R-:W-:Y:S05]  /*6b60*/  BSYNC.RECONVERGENT B1 ;  /* 0x0000000000017941 */ /* 0x000fea0003800200 */
.L_x_105:
[----:B------:R0:W-:Y:S04]  /*6b70*/  ST.E.64 desc[UR36][R44.64], R2 ;  /* 0x000000022c007985 */ /* 0x0001e8000c101b24 */
[----:B------:R-:W2:Y:S01]  /*6b80*/  LD.E.64 R10, desc[UR36][R42.64+0x8] ;  /* 0x000008242a0a7980 */ /* 0x000ea2000c101b00 */
[----:B------:R-:W1:Y:S01]  /*6b90*/  MUFU.RCP64H R7, R5 ;  /* 0x0000000500077308 */ /* 0x000e620000001800 */
[----:B------:R-:W-:Y:S01]  /*6ba0*/  IMAD.MOV.U32 R6, RZ, RZ, 0x1 ;  /* 0x00000001ff067424 */ /* 0x000fe200078e00ff */
[----:B------:R-:W-:Y:S05]  /*6bb0*/  BSSY.RECONVERGENT B1, `(.L_x_107) ;  /* 0x0000015000017945 */ /* 0x000fea0003800200 */
[----:B-1----:R-:W-:-:S08]  /*6bc0*/  DFMA R8, -R4, R6, 1 ;  /* 0x3ff000000408742b */ /* 0x002fd00000000106 */
[----:B------:R-:W-:-:S08]  /*6bd0*/  DFMA R8, R8, R8, R8 ;  /* 0x000000080808722b */ /* 0x000fd00000000008 */
[----:B------:R-:W-:-:S08]  /*6be0*/  DFMA R8, R6, R8, R6 ;  /* 0x000000080608722b */ /* 0x000fd00000000006 */
[----:B------:R-:W-:-:S08]  /*6bf0*/  DFMA R6, -R4, R8, 1 ;  /* 0x3ff000000406742b */ /* 0x000fd00000000108 */
[----:B------:R-:W-:-:S08]  /*6c00*/  DFMA R12, R8, R6, R8 ;  /* 0x00000006080c722b */ /* 0x000fd00000000008 */
[----:B--2---:R-:W-:Y:S01]  /*6c10*/  DMUL R6, R12, R10 ;  /* 0x0000000a0c067228 */ /* 0x004fe20000000000 */
[----:B------:R-:W-:-:S07]  /*6c20*/  FSETP.GEU.AND P1, PT, |R11|, 6.5827683646048100446e-37, PT ;  /* 0x036000000b00780b */ /* 0x000fce0003f2e200 */
[----:B------:R-:W-:-:S08]  /*6c30*/  DFMA R8, -R4, R6, R10 ;  /* 0x000000060408722b */ /* 0x000fd0000000010a */
[----:B0-----:R-:W-:-:S10]  /*6c40*/  DFMA R2, R12, R8, R6 ;  /* 0x000000080c02722b */ /* 0x001fd40000000006 */
        /* <DEDUP_REMOVED lines=11> */
.L_x_108:
[----:B------:R-:W-:Y:S05]  /*6d00*/  BSYNC.RECONVERGENT B1 ;  /* 0x0000000000017941 */ /* 0x000fea0003800200 */
.L_x_107:
        /* <DEDUP_REMOVED lines=18> */
[----:B------:R-:W-:Y:S01]  /*6e30*/  MOV R3, R5 ;  /* 0x0000000500037202 */ /* 0x000fe20000000f00 */
[----:B------:R-:W-:Y:S01]  /*6e40*/  IMAD.MOV.U32 R83, RZ, RZ, R11 ;  /* 0x000000ffff537224 */ /* 0x000fe200078e000b */
[----:B------:R-:W-:Y:S01]  /*6e50*/  MOV R73, 0x6e80 ;  /* 0x00006e8000497802 */ /* 0x000fe20000000f00 */
[----:B------:R-:W-:-:S07]  /*6e60*/  IMAD.MOV.U32 R2, RZ, RZ, R4 ;  /* 0x000000ffff027224 */ /* 0x000fce00078e0004 */
[----:B------:R-:W-:Y:S05]  /*6e70*/  CALL.REL.NOINC `($__internal_0_$__cuda_sm20_div_rn_f64_full) ;  /* 0x0000016800c87944 */ /* 0x000fea0003c00000 */
[----:B------:R-:W-:Y:S02]  /*6e80*/  IMAD.MOV.U32 R2, RZ, RZ, R76 ;  /* 0x000000ffff027224 */ /* 0x000fe400078e004c */
[----:B------:R-:W-:-:S07]  /*6e90*/  IMAD.MOV.U32 R3, RZ, RZ, R77 ;  /* 0x000000ffff037224 */ /* 0x000fce00078e004d */
.L_x_110:
[----:B------:R-:W-:Y:S05]  /*6ea0*/  BSYNC.RECONVERGENT B1 ;  /* 0x0000000000017941 */ /* 0x000fea0003800200 */
.L_x_109:
        /* <DEDUP_REMOVED lines=25> */
.L_x_112:
[----:B------:R-:W-:Y:S05]  /*7040*/  BSYNC.RECONVERGENT B1 ;  /* 0x0000000000017941 */ /* 0x000fea0003800200 */
.L_x_111:
        /* <DEDUP_REMOVED lines=25> */
.L_x_114:
[----:B------:R-:W-:Y:S05]  /*71e0*/  BSYNC.RECONVERGENT B1 ;  /* 0x0000000000017941 */ /* 0x000fea0003800200 */
.L_x_113:
        /* <DEDUP_REMOVED lines=17> */
[----:B------:R-:W-:Y:S01]  /*7300*/  MOV R20, R10 ;  /* 0x0000000a00147202 */ /* 0x000fe20000000f00 */
[----:B------:R-:W-:Y:S01]  /*7310*/  IMAD.MOV.U32 R83, RZ, RZ, R11 ;  /* 0x000000ffff537224 */ /* 0x000fe200078e000b */
[----:B------:R-:W-:Y:S01]  /*7320*/  MOV R73, 0x7360 ;  /* 0x0000736000497802 */ /* 0x000fe20000000f00 */
[----:B------:R-:W-:Y:S02]  /*7330*/  IMAD.MOV.U32 R2, RZ, RZ, R4 ;  /* 0x000000ffff027224 */ /* 0x000fe400078e0004 */
[----:B------:R-:W-:-:S07]  /*7340*/  IMAD.MOV.U32 R3, RZ, RZ, R5 ;  /* 0x000000ffff037224 */ /* 0x000fce00078e0005 */
[----:B------:R-:W-:Y:S05]  /*7350*/  CALL.REL.NOINC `($__internal_0_$__cuda_sm20_div_rn_f64_full) ;  /* 0x0000016400907944 */ /* 0x000fea0003c00000 */
[----:B------:R-:W-:Y:S02]  /*7360*/  IMAD.MOV.U32 R2, RZ, RZ, R76 ;  /* 0x000000ffff027224 */ /* 0x000fe400078e004c */
[----:B------:R-:W-:-:S07]  /*7370*/  IMAD.MOV.U32 R3, RZ, RZ, R77 ;  /* 0x000000ffff037224 */ /* 0x000fce00078e004d */
.L_x_116:
[----:B------:R-:W-:Y:S05]  /*7380*/  BSYNC.RECONVERGENT B1 ;  /* 0x0000000000017941 */ /* 0x000fea0003800200 */
.L_x_115:
[----:B------:R0:W-:Y:S04]  /*7390*/  ST.E.64 desc[UR36][R44.64+0x28], R2 ;  /* 0x000028022c007985 */ /* 0x0001e8000c101b24 */
[----:B------:R-:W2:Y:S01]  /*73a0*/  LD.E.64 R10, desc[UR36][R42.64+0x30] ;  /* 0x000030242a0a7980 */ /* 0x000ea2000c101b00 */
[----:B------:R-:W1:Y:S01]  /*73b0*/  MUFU.RCP64H R7, R5 ;  /* 0x0000000500077308 */ /* 0x000e620000001800 */
[----:B------:R-:W-:Y:S01]  /*73c0*/  MOV R6, 0x1 ;  /* 0x0000000100067802 */ /* 0x000fe20000000f00 */
        /* <DEDUP_REMOVED lines=21> */
.L_x_118:
[----:B------:R-:W-:Y:S05]  /*7520*/  BSYNC.RECONVERGENT B1 ;  /* 0x0000000000017941 */ /* 0x000fea0003800200 */
.L_x_117:
        /* <DEDUP_REMOVED lines=25> */
.L_x_120:
[----:B------:R-:W-:Y:S05]  /*76c0*/  BSYNC.RECONVERGENT B1 ;  /* 0x0000000000017941 */ /* 0x000fea0003800200 */
.L_x_119:
        /* <DEDUP_REMOVED lines=25> */
.L_x_122:
[----:B------:R-:W-:Y:S05]  /*7860*/  BSYNC.RECONVERGENT B1 ;  /* 0x0000000000017941 */ /* 0x000fea0003800200 */
.L_x_121:
[----:B------:R0:W-:Y:S04]  /*7870*/  ST.E.64 desc[UR36][R44.64+0x40], R2 ;  /* 0x000040022c007985 */ /* 0x0001e8000c101b24 */
[----:B------:R-:W-:Y:S04]  /*7880*/  ST.E.64 desc[UR36][R40.64], RZ ;  /* 0x000000ff28007985 */ /* 0x000fe8000c101b24 */
[----:B------:R-:W-:Y:S04]  /*7890*/  ST.E.64 desc[UR36][R40.64+0x8], RZ ;  /* 0x000008ff28007985 */ /* 0x000fe8000c101b24 */
[----:B------:R-:W-:Y:S04]  /*78a0*/  ST.E.64 desc[UR36][R40.64+0x10], RZ ;  /* 0x000010ff28007985 */ /* 0x000fe8000c101b24 */
[----:B------:R-:W2:Y:S04]  /*78b0*/  LD.E.64 R4, desc[UR36][R48.64] ;  /* 0x0000002430047980 */ /* 0x000ea8000c101b00 */
[----:B------:R-:W2:Y:S02]  /*78c0*/  LD.E.64 R6, desc[UR36][R44.64] ;  /* 0x000000242c067980 */ /* 0x000ea4000c101b00 */
[----:B--2---:R-:W-:-:S07]  /*78d0*/  DFMA R4, -R4, R6, RZ ;  /* 0x000000060404722b */ /* 0x004fce00000001ff */
[----:B------:R1:W-:Y:S04]  /*78e0*/  ST.E.64 desc[UR36][R40.64], R4 ;  /* 0x0000000428007985 */ /* 0x0003e8000c101b24 */
[----:B------:R-:W2:Y:S04]  /*78f0*/  LD.E.64 R6, desc[UR36][R48.64+0x8] ;  /* 0x0000082430067980 */ /* 0x000ea8000c101b00 */
[----:B------:R-:W2:Y:S02]  /*7900*/  LD.E.64 R8, desc[UR36][R44.64+0x18] ;  /* 0x000018242c087980 */ /* 0x000ea4000c101b00 */
[----:B--2---:R-:W-:-:S07]  /*7910*/  DFMA R6, -R6, R8, R4 ;  /* 0x000000080606722b */ /* 0x004fce0000000104 */
[----:B------:R2:W-:Y:S04]  /*7920*/  ST.E.64 desc[UR36][R40.64], R6 ;  /* 0x0000000628007985 */ /* 0x0005e8000c101b24 */
[----:B0-----:R-:W3:Y:S04]  /*7930*/  LD.E.64 R2, desc[UR36][R48.64+0x10] ;  /* 0x0000102430027980 */ /* 0x001ee8000c101b00 */
[----:B------:R-:W3:Y:S02]  /*7940*/  LD.E.64 R8, desc[UR36][R44.64+0x30] ;  /* 0x000030242c087980 */ /* 0x000ee4000c101b00 */
[----:B---3--:R-:W-:-:S07]  /*7950*/  DFMA R14, -R2, R8, R6 ;  /* 0x00000008020e722b */ /* 0x008fce0000000106 */
[----:B------:R-:W-:Y:S04]  /*7960*/  ST.E.64 desc[UR36][R40.64], R14 ;  /* 0x0000000e28007985 */ /* 0x000fe8000c101b24 */
[----:B------:R-:W3:Y:S04]  /*7970*/  LD.E.64 R2, desc[UR36][R48.64] ;  /* 0x0000002430027980 */ /* 0x000ee8000c101b00 */
[----:B------:R-:W3:Y:S02]  /*7980*/  LD.E.64 R8, desc[UR36][R44.64+0x8] ;  /* 0x000008242c087980 */ /* 0x000ee4000c101b00 */
[----:B---3--:R-:W-:-:S07]  /*7990*/  DFMA R2, -R2, R8, RZ ;  /* 0x000000080202722b */ /* 0x008fce00000001ff */
[----:B------:R0:W-:Y:S04]  /*79a0*/  ST.E.64 desc[UR36][R40.64+0x8], R2 ;  /* 0x0000080228007985 */ /* 0x0001e8000c101b24 */
[----:B-1----:R-:W3:Y:S04]  /*79b0*/  LD.E.64 R4, desc[UR36][R48.64+0x8] ;  /* 0x0000082430047980 */ /* 0x002ee8000c101b00 */
[----:B------:R-:W3:Y:S02]  /*79c0*/  LD.E.64 R8, desc[UR36][R44.64+0x20] ;  /* 0x000020242c087980 */ /* 0x000ee4000c101b00 */
[----:B---3--:R-:W-:-:S07]  /*79d0*/  DFMA R4, -R4, R8, R2 ;  /* 0x000000080404722b */ /* 0x008fce0000000102 */
[----:B------:R1:W-:Y:S04]  /*79e0*/  ST.E.64 desc[UR36][R40.64+0x8], R4 ;  /* 0x0000080428007985 */ /* 0x0003e8000c101b24 */
[----:B--2---:R-:W2:Y:S04]  /*79f0*/  LD.E.64 R6, desc[UR36][R48.64+0x10] ;  /* 0x0000102430067980 */ /* 0x004ea8000c101b00 */
[----:B------:R-:W2:Y:S02]  /*7a00*/  LD.E.64 R8, desc[UR36][R44.64+0x38] ;  /* 0x000038242c087980 */ /* 0x000ea4000c101b00 */
[----:B--2---:R-:W-:-:S07]  /*7a10*/  DFMA R6, -R6, R8, R4 ;  /* 0x000000080606722b */ /* 0x004fce0000000104 */
[----:B------:R2:W-:Y:S04]  /*7a20*/  ST.E.64 desc[UR36][R40.64+0x8], R6 ;  /* 0x0000080628007985 */ /* 0x0005e8000c101b24 */
[----:B------:R-:W3:Y:S04]  /*7a30*/  LD.E.64 R8, desc[UR36][R48.64] ;  /* 0x0000002430087980 */ /* 0x000ee8000c101b00 */
[----:B------:R-:W3:Y:S02]  /*7a40*/  LD.E.64 R10, desc[UR36][R44.64+0x10] ;  /* 0x000010242c0a7980 */ /* 0x000ee4000c101b00 */
[----:B---3--:R-:W-:-:S07]  /*7a50*/  DFMA R8, -R8, R10, RZ ;  /* 0x0000000a0808722b */ /* 0x008fce00000001ff */
[----:B------:R-:W-:Y:S04]  /*7a60*/  ST.E.64 desc[UR36][R40.64+0x10], R8 ;  /* 0x0000100828007985 */ /* 0x000fe8000c101b24 */
[----:B0-----:R-:W3:Y:S04]  /*7a70*/  LD.E.64 R2, desc[UR36][R48.64+0x8] ;  /* 0x0000082430027980 */ /* 0x001ee8000c101b00 */
[----:B------:R-:W3:Y:S02]  /*7a80*/  LD.E.64 R10, desc[UR36][R44.64+0x28] ;  /* 0x000028242c0a7980 */ /* 0x000ee4000c101b00 */
[----:B---3--:R-:W-:-:S07]  /*7a90*/  DFMA R2, -R2, R10, R8 ;  /* 0x0000000a0202722b */ /* 0x008fce0000000108 */
[----:B------:R0:W-:Y:S04]  /*7aa0*/  ST.E.64 desc[UR36][R40.64+0x10], R2 ;  /* 0x0000100228007985 */ /* 0x0001e8000c101b24 */
[----:B-1----:R-:W3:Y:S04]  /*7ab0*/  LD.E.64 R4, desc[UR36][R48.64+0x10] ;  /* 0x0000102430047980 */ /* 0x002ee8000c101b00 */
[----:B------:R-:W3:Y:S01]  /*7ac0*/  LD.E.64 R10, desc[UR36][R44.64+0x40] ;  /* 0x000040242c0a7980 */ /* 0x000ee2000c101b00 */
[----:B--2---:R-:W-:Y:S01]  /*7ad0*/  DMUL R6, R6, R6 ;  /* 0x0000000606067228 */ /* 0x004fe20000000000 */
[----:B------:R-:W-:Y:S07]  /*7ae0*/  BSSY.RECONVERGENT B1, `(.L_x_123) ;  /* 0x000001f000017945 */ /* 0x000fee0003800200 */
[----:B------:R-:W-:-:S02]  /*7af0*/  DFMA R6, R14, R14, R6 ;  /* 0x0000000e0e06722b */ /* 0x000fc40000000006 */
[----:B---3--:R-:W-:Y:S01]  /*7b00*/  DFMA R4, -R4, R10, R2 ;  /* 0x0000000a0404722b */ /* 0x008fe20000000102 */
[----:B0-----:R-:W-:Y:S02]  /*7b10*/  IMAD.MOV.U32 R2, RZ, RZ, 0x0 ;  /* 0x00000000ff027424 */ /* 0x001fe400078e00ff */
[----:B------:R-:W-:-:S04]  /*7b20*/  IMAD.MOV.U32 R3, RZ, RZ, 0x3fd80000 ;  /* 0x3fd80000ff037424 */ /* 0x000fc800078e00ff */
[----:B------:R0:W-:Y:S01]  /*7b30*/  ST.E.64 desc[UR36][R40.64+0x10], R4 ;  /* 0x0000100428007985 */ /* 0x0001e2000c101b24 */
        /* <DEDUP_REMOVED lines=10> */
[----:B------:R-:W-:Y:S01]  /*7be0*/  IADD3 R9, PT, PT, R13, -0x100000, RZ ;  /* 0xfff000000d097810 */ /* 0x000fe20007ffe0ff */
[----:B------:R-:W-:-:S05]  /*7bf0*/  IMAD.MOV.U32 R8, RZ, RZ, R12 ;  /* 0x000000ffff087224 */ /* 0x000fca00078e000c */
[----:B------:R-:W-:-:S08]  /*7c00*/  DFMA R66, R20, -R20, R10 ;  /* 0x800000141442722b */ /* 0x000fd0000000000a */
[----:B------:R-:W-:Y:S01]  /*7c10*/  DFMA R2, R66, R8, R20 ;  /* 0x000000084202722b */ /* 0x000fe20000000014 */
[----:B0-----:R-:W-:Y:S10]  /*7c20*/  @!P0 BRA `(.L_x_124) ;  /* 0x0000000000288947 */ /* 0x001ff40003800000 */
[----:B------:R-:W-:Y:S01]  /*7c30*/  IMAD.MOV.U32 R76, RZ, RZ, R12 ;  /* 0x000000ffff4c7224 */ /* 0x000fe200078e000c */
[----:B------:R-:W-:Y:S01]  /*7c40*/  MOV R13, R21 ;  /* 0x00000015000d7202 */ /* 0x000fe20000000f00 */
[----:B------:R-:W-:Y:S01]  /*7c50*/  IMAD.MOV.U32 R0, RZ, RZ, R66 ;  /* 0x000000ffff007224 */ /* 0x000fe200078e0042 */
[----:B------:R-:W-:Y:S01]  /*7c60*/  MOV R73, 0x7cb0 ;  /* 0x00007cb000497802 */ /* 0x000fe20000000f00 */
[----:B------:R-:W-:Y:S02]  /*7c70*/  IMAD.MOV.U32 R63, RZ, RZ, R67 ;  /* 0x000000ffff3f7224 */ /* 0x000fe400078e0043 */
[----:B------:R-:W-:Y:S02]  /*7c80*/  IMAD.MOV.U32 R12, RZ, RZ, R20 ;  /* 0x000000ffff0c7224 */ /* 0x000fe400078e0014 */
[----:B------:R-:W-:-:S07]  /*7c90*/  IMAD.MOV.U32 R77, RZ, RZ, R9 ;  /* 0x000000ffff4d7224 */ /* 0x000fce00078e0009 */
[----:B------:R-:W-:Y:S05]  /*7ca0*/  CALL.REL.NOINC `($__internal_1_$__cuda_sm20_dsqrt_rn_f64_mediumpath_v1) ;  /* 0x0000016000b07944 */ /* 0x000fea0003c00000 */
[----:B------:R-:W-:Y:S02]  /*7cb0*/  IMAD.MOV.U32 R2, RZ, RZ, R0 ;  /* 0x000000ffff027224 */ /* 0x000fe400078e0000 */
[----:B------:R-:W-:-:S07]  /*7cc0*/  IMAD.MOV.U32 R3, RZ, RZ, R9 ;  /* 0x000000ffff037224 */ /* 0x000fce00078e0009 */
.L_x_124:
[----:B------:R-:W-:Y:S05]  /*7cd0*/  BSYNC.RECONVERGENT B1 ;  /* 0x0000000000017941 */ /* 0x000fea0003800200 */
.L_x_123:
[----:B------:R-:W2:Y:S04]  /*7ce0*/  LD.E.64 R4, desc[UR36][R52.64+0x8] ;  /* 0x0000082434047980 */ /* 0x000ea8000c101b00 */
[----:B------:R-:W3:Y:S04]  /*7cf0*/  LD.E.64 R20, desc[UR36][R52.64] ;  /* 0x0000002434147980 */ /* 0x000ee8000c101b00 */
[----:B------:R-:W4:Y:S01]  /*7d00*/  LD.E.64 R6, desc[UR36][R52.64+0x10] ;  /* 0x0000102434067980 */ /* 0x000f22000c101b00 */
[----:B------:R-:W-:Y:S01]  /*7d10*/  IMAD.MOV.U32 R8, RZ, RZ, 0x0 ;  /* 0x00000000ff087424 */ /* 0x000fe200078e00ff */
[----:B------:R-:W-:Y:S01]  /*7d20*/  MOV R9, 0x3fd80000 ;  /* 0x3fd8000000097802 */ /* 0x000fe20000000f00 */
[----:B------:R-:W-:Y:S01]  /*7d30*/  BSSY.RECONVERGENT B1, `(.L_x_125) ;  /* 0x000001d000017945 */ /* 0x000fe20003800200 */
[----:B--2---:R-:W-:-:S08]  /*7d40*/  DMUL R4, R4, R4 ;  /* 0x0000000404047228 */ /* 0x004fd00000000000 */
[----:B---3--:R-:W-:-:S08]  /*7d50*/  DFMA R4, R20, R20, R4 ;  /* 0x000000141404722b */ /* 0x008fd00000000004 */
[----:B----4-:R-:W-:-:S06]  /*7d60*/  DFMA R10, R6, R6, R4 ;  /* 0x00000006060a722b */ /* 0x010fcc0000000004 */
[----:B------:R-:W0:Y:S04]  /*7d70*/  MUFU.RSQ64H R5, R11 ;  /* 0x0000000b00057308 */ /* 0x000e280000001c00 */
[----:B------:R-:W-:-:S05]  /*7d80*/  VIADD R4, R11, 0xfcb00000 ;  /* 0xfcb000000b047836 */ /* 0x000fca0000000000 */
[----:B------:R-:W-:Y:S01]  /*7d90*/  ISETP.GE.U32.AND P0, PT, R4, 0x7ca00000, PT ;  /* 0x7ca000000400780c */ /* 0x000fe20003f06070 */
[----:B0-----:R-:W-:-:S08]  /*7da0*/  DMUL R6, R4, R4 ;  /* 0x0000000404067228 */ /* 0x001fd00000000000 */
[----:B------:R-:W-:-:S08]  /*7db0*/  DFMA R6, R10, -R6, 1 ;  /* 0x3ff000000a06742b */ /* 0x000fd00000000806 */
[----:B------:R-:W-:Y:S02]  /*7dc0*/  DFMA R8, R6, R8, 0.5 ;  /* 0x3fe000000608742b */ /* 0x000fe40000000008 */
[----:B------:R-:W-:-:S08]  /*7dd0*/  DMUL R6, R4, R6 ;  /* 0x0000000604067228 */ /* 0x000fd00000000000 */
[----:B------:R-:W-:-:S08]  /*7de0*/  DFMA R12, R8, R6, R4 ;  /* 0x00000006080c722b */ /* 0x000fd00000000004 */
[----:B------:R-:W-:Y:S02]  /*7df0*/  DMUL R66, R10, R12 ;  /* 0x0000000c0a427228 */ /* 0x000fe40000000000 */
[----:B------:R-:W-:Y:S02]  /*7e00*/  VIADD R9, R13, 0xfff00000 ;  /* 0xfff000000d097836 */ /* 0x000fe40000000000 */
[----:B------:R-:W-:-:S04]  /*7e10*/  IMAD.MOV.U32 R8, RZ, RZ, R12 ;  /* 0x000000ffff087224 */ /* 0x000fc800078e000c */
        /* <DEDUP_REMOVED lines=11> */
[----:B------:R-:W-:Y:S05]  /*7ed0*/  CALL.REL.NOINC `($__internal_1_$__cuda_sm20_dsqrt_rn_f64_mediumpath_v1) ;  /* 0x0000016000247944 */ /* 0x000fea0003c00000 */
[----:B------:R-:W-:Y:S02]  /*7ee0*/  IMAD.MOV.U32 R6, RZ, RZ, R0 ;  /* 0x000000ffff067224 */ /* 0x000fe400078e0000 */
[----:B------:R-:W-:-:S07]  /*7ef0*/  IMAD.MOV.U32 R7, RZ, RZ, R9 ;  /* 0x000000ffff077224 */ /* 0x000fce00078e0009 */
.L_x_126:
[----:B------:R-:W-:Y:S05]  /*7f00*/  BSYNC.RECONVERGENT B1 ;  /* 0x0000000000017941 */ /* 0x000fea0003800200 */
.L_x_125:
[----:B------:R-:W-:Y:S01]  /*7f10*/  UMOV UR4, 0xe0000000 ;  /* 0xe000000000047882 */ /* 0x000fe20000000000 */
[----:B------:R-:W-:Y:S01]  /*7f20*/  UMOV UR5, 0x3e45798e ;  /* 0x3e45798e00057882 */ /* 0x000fe20000000000 */
[----:B------:R-:W-:Y:S01]  /*7f30*/  BSSY.RECONVERGENT B3, `(.L_x_127) ;  /* 0x00006ab000037945 */ /* 0x000fe20003800200 */
[----:B------:R-:W-:Y:S01]  /*7f40*/  DADD R6, R6, UR4 ;  /* 0x0000000406067e29 */ /* 0x000fe20008000000 */
[----:B------:R-:W-:-:S07]  /*7f50*/  PLOP3.LUT P0, PT, PT, PT, PT, 0x8, 0x80 ;  /* 0x000000000080781c */ /* 0x000fce0003f0e170 */
[----:B------:R-:W-:-:S08]  /*7f60*/  DMUL R6, R6, UR4 ;  /* 0x0000000406067c28 */ /* 0x000fd00008000000 */
[----:B------:R-:W-:-:S14]  /*7f70*/  DSETP.GTU.AND P1, PT, R2, R6, PT ;  /* 0x000000060200722a */ /* 0x000fdc0003f2c000 */
[----:B------:R-:W-:Y:S05]  /*7f80*/  @!P1 BRA `(.L_x_128) ;  /* 0x0000006800949947 */ /* 0x000fea0003800000 */
[----:B------:R-:W-:-:S07]  /*7f90*/  DADD R2, R14, R20 ;  /* 0x000000000e027229 */ /* 0x000fce0000000014 */
[----:B------:R0:W-:Y:S04]  /*7fa0*/  ST.E.64 desc[UR36][R50.64], R2 ;  /* 0x0000000232007985 */ /* 0x0001e8000c101b24 */
[----:B------:R-:W2:Y:S04]  /*7fb0*/  LD.E.64 R4, desc[UR36][R52.64+0x8] ;  /* 0x0000082434047980 */ /* 0x000ea8000c101b00 */
[----:B------:R-:W2:Y:S02]  /*7fc0*/  LD.E.64 R6, desc[UR36][R40.64+0x8] ;  /* 0x0000082428067980 */ /* 0x000ea4000c101b00 */
[----:B--2---:R-:W-:-:S07]  /*7fd0*/  DADD R6, R4, R6 ;  /* 0x0000000004067229 */ /* 0x004fce0000000006 */
[----:B------:R0:W-:Y:S04]  /*7fe0*/  ST.E.64 desc[UR36][R50.64+0x8], R6 ;  /* 0x0000080632007985 */ /* 0x0001e8000c101b24 */
[----:B------:R-:W2:Y:S04]  /*7ff0*/  LD.E.64 R4, desc[UR36][R52.64+0x10] ;  /* 0x0000102434047980 */ /* 0x000ea8000c101b00 */
[----:B------:R-:W2:Y:S01]  /*8000*/  LD.E.64 R8, desc[UR36][R40.64+0x10] ;  /* 0x0000102428087980 */ /* 0x000ea2000c101b00 */
[----:B------:R-:W-:Y:S01]  /*8010*/  ISETP.GT.AND P0, PT, R62, RZ, PT ;  /* 0x000000ff3e00720c */ /* 0x000fe20003f04270 */
[----:B--2---:R-:W-:Y:S01]  /*8020*/  DADD R8, R4, R8 ;  /* 0x0000000004087229 */ /* 0x004fe20000000008 */
[----:B------:R-:W-:-:S06]  /*8030*/  CS2R R4, SRZ ;  /* 0x0000000000047805 */ /* 0x000fcc000001ff00 */
[----:B------:R0:W-:Y:S05]  /*8040*/  ST.E.64 desc[UR36][R50.64+0x10], R8 ;  /* 0x0000100832007985 */ /* 0x0001ea000c101b24 */
[----:B------:R-:W-:Y:S05]  /*8050*/  @!P0 BRA `(.L_x_129) ;  /* 0x0000001000f88947 */ /* 0x000fea0003800000 */
[----:B------:R-:W-:Y:S02]  /*8060*/  ISETP.NE.AND P0, PT, R62, 0x1, PT ;  /* 0x000000013e00780c */ /* 0x000fe40003f05270 */
[----:B0-----:R-:W-:-:S11]  /*8070*/  CS2R R2, SRZ ;  /* 0x0000000000027805 */ /* 0x001fd6000001ff00 */
[----:B------:R-:W-:Y:S05]  /*8080*/  @!P0 BRA `(.L_x_130) ;  /* 0x0000000800308947 */ /* 0x000fea0003800000 */
[----:B------:R-:W-:Y:S01]  /*8090*/  BSSY.RECONVERGENT B4, `(.L_x_131) ;  /* 0x000008a000047945 */ /* 0x000fe20003800200 */
[----:B------:R-:W-:-:S07]  /*80a0*/  MOV R73, RZ ;  /* 0x000000ff00497202 */ /* 0x000fce0000000f00 */
.L_x_137:
[C---:B------:R-:W-:Y:S01]  /*80b0*/  IMAD.WIDE.U32 R66, R73.reuse, 0x8, R18 ;  /* 0x0000000849427825 */ /* 0x040fe200078e0012 */
[----:B------:R-:W2:Y:S04]  /*80c0*/  LD.E.64 R6, desc[UR36][R52.64+0x8] ;  /* 0x0000082434067980 */ /* 0x000ea8000c101b00 */
[----:B------:R-:W2:Y:S01]  /*80d0*/  LD.E.64 R2, desc[UR36][R66.64] ;  /* 0x0000002442027980 */ /* 0x000ea2000c101b00 */
[----:B------:R-:W-:-:S03]  /*80e0*/  IMAD.WIDE.U32 R4, R73, 0x8, R24 ;  /* 0x0000000849047825 */ /* 0x000fc600078e0018 */
[----:B------:R0:W5:Y:S04]  /*80f0*/  LD.E.64 R68, desc[UR36][R52.64] ;  /* 0x0000002434447980 */ /* 0x000168000c101b00 */
        /* <DEDUP_REMOVED lines=26> */
[----:B------:R-:W-:-:S07]  /*82a0*/  IMAD.MOV.U32 R0, RZ, RZ, R2 ;  /* 0x000000ffff007224 */ /* 0x000fce00078e0002 */
.L_x_133:
[----:B------:R-:W-:Y:S05]  /*82b0*/  BSYNC.RECONVERGENT B5 ;  /* 0x0000000000057941 */ /* 0x000fea0003800200 */
.L_x_132:
        /* <DEDUP_REMOVED lines=63> */
.L_x_135:
[----:B------:R-:W-:Y:S01]  /*86b0*/  DMUL R8, RZ, R14 ;  /* 0x0000000eff087228 */ /* 0x000fe20000000000 */
[----:B------:R-:W-:-:S10]  /*86c0*/  IMAD.MOV.U32 R0, RZ, RZ, RZ ;  /* 0x000000ffff007224 */ /* 0x000fd400078e00ff */
.L_x_136:
[----:B------:R-:W-:Y:S05]  /*86d0*/  BSYNC.RECONVERGENT B5 ;  /* 0x0000000000057941 */ /* 0x000fea0003800200 */
.L_x_134:
[----:B------:R-:W0:Y:S01]  /*86e0*/  LDCU.64 UR4, c[0x4][0x18] ;  /* 0x01000300ff0477ac */ /* 0x000e220008000a00 */
[----:B------:R-:W-:Y:S01]  /*86f0*/  IMAD.SHL.U32 R2, R0, 0x40, RZ ;  /* 0x0000004000027824 */ /* 0x000fe200078e00ff */
[----:B------:R-:W2:Y:S04]  /*8700*/  LD.E.64 R10, desc[UR36][R52.64+0x10] ;  /* 0x00001024340a7980 */ /* 0x000ea8000c101b00 */
[----:B------:R-:W-:-:S04]  /*8710*/  LOP3.LUT R2, R2, 0x40, RZ, 0xc0, !PT ;  /* 0x0000004002027812 */ /* 0x000fc800078ec0ff */
[----:B0-----:R-:W-:-:S04]  /*8720*/  IADD3 R2, P0, PT, R2, UR4, RZ ;  /* 0x0000000402027c10 */ /* 0x001fc8000ff1e0ff */
[----:B------:R-:W-:-:S05]  /*8730*/  IADD3.X R3, PT, PT, RZ, UR5, RZ, P0, !PT ;  /* 0x00000005ff037c10 */ /* 0x000fca00087fe4ff */
        /* <DEDUP_REMOVED lines=27> */
[----:B------:R-:W-:-:S06]  /*88f0*/  LOP3.LUT R2, R62, 0x7ffffffe, RZ, 0xc0, !PT ;  /* 0x7ffffffe3e027812 */ /* 0x000fcc00078ec0ff */
[----:B------:R0:W-:Y:S01]  /*8900*/  ST.E.64 desc[UR36][R68.64+0x8], R4 ;  /* 0x0000080444007985 */ /* 0x0001e2000c101b24 */
[----:B------:R-:W-:-:S13]  /*8910*/  ISETP.NE.AND P0, PT, R73, R2, PT ;  /* 0x000000024900720c */ /* 0x000fda0003f05270 */
[----:B0-----:R-:W-:Y:S05]  /*8920*/  @P0 BRA `(.L_x_137) ;  /* 0xfffffff400e00947 */ /* 0x001fea000383ffff */
[----:B------:R-:W-:Y:S05]  /*8930*/  BSYNC.RECONVERGENT B4 ;  /* 0x0000000000047941 */ /* 0x000fea0003800200 */
.L_x_131:
[----:B------:R-:W-:-:S07]  /*8940*/  IMAD.MOV.U32 R3, RZ, RZ, RZ ;  /* 0x000000ffff037224 */ /* 0x000fce00078e00ff */
.L_x_130:
[----:B------:R-:W-:Y:S01]  /*8950*/  ISETP.NE.U32.AND P0, PT, R72, 0x1, PT ;  /* 0x000000014800780c */ /* 0x000fe20003f05070 */
[----:B------:R-:W-:-:S12]  /*8960*/  BSSY.RECONVERGENT B4, `(.L_x_138) ;  /* 0x000004b000047945 */ /* 0x000fd80003800200 */
[----:B------:R-:W-:Y:S05]  /*8970*/  @P0 BRA `(.L_x_139) ;  /* 0x0000000400240947 */ /* 0x000fea0003800000 */
[C---:B------:R-:W-:Y:S01]  /*8980*/  IMAD.SHL.U32 R71, R2.reuse, 0x8, RZ ;  /* 0x0000000802477824 */ /* 0x040fe200078e00ff */
[----:B------:R-:W-:Y:S01]  /*8990*/  SHF.L.U64.HI R69, R2, 0x3, R3 ;  /* 0x0000000302457819 */ /* 0x000fe20000010203 */
[----:B------:R-:W2:Y:S03]  /*89a0*/  LD.E.64 R6, desc[UR36][R52.64+0x8] ;  /* 0x0000082434067980 */ /* 0x000ea6000c101b00 */
[----:B------:R-:W-:Y:S01]  /*89b0*/  IADD3 R2, P0, PT, R18, R71, RZ ;  /* 0x0000004712027210 */ /* 0x000fe20007f1e0ff */
[----:B------:R0:W5:Y:S03]  /*89c0*/  LD.E.64 R4, desc[UR36][R52.64] ;  /* 0x0000002434047980 */ /* 0x000166000c101b00 */
[----:B------:R-:W-:-:S06]  /*89d0*/  IADD3.X R3, PT, PT, R19, R69, RZ, P0, !PT ;  /* 0x0000004513037210 */ /* 0x000fcc00007fe4ff */
[----:B------:R-:W2:Y:S01]  /*89e0*/  LD.E.64 R2, desc[UR36][R2.64] ;  /* 0x0000002402027980 */ /* 0x000ea2000c101b00 */
[----:B------:R-:W-:-:S05]  /*89f0*/  IADD3 R66, P0, PT, R24, R71, RZ ;  /* 0x0000004718427210 */ /* 0x000fca0007f1e0ff */
[----:B------:R-:W-:-:S06]  /*8a00*/  IMAD.X R67, R25, 0x1, R69, P0 ;  /* 0x0000000119437824 */ /* 0x000fcc00000e0645 */
        /* <DEDUP_REMOVED lines=26> */
.L_x_141:
[----:B------:R-:W-:Y:S01]  /*8bb0*/  DMUL R8, RZ, R14 ;  /* 0x0000000eff087228 */ /* 0x000fe20000000000 */
[----:B------:R-:W-:-:S10]  /*8bc0*/  IMAD.MOV.U32 R0, RZ, RZ, RZ ;  /* 0x000000ffff007224 */ /* 0x000fd400078e00ff */
.L_x_142:
[----:B------:R-:W-:Y:S05]  /*8bd0*/  BSYNC.RECONVERGENT B5 ;  /* 0x0000000000057941 */ /* 0x000fea0003800200 */
.L_x_140:
        /* <DEDUP_REMOVED lines=35> */
.L_x_139:
[----:B------:R-:W-:Y:S05]  /*8e10*/  BSYNC.RECONVERGENT B4 ;  /* 0x0000000000047941 */ /* 0x000fea0003800200 */
.L_x_138:
[----:B------:R-:W-:Y:S01]  /*8e20*/  VIADD R0, R62, 0xffffffff ;  /* 0xffffffff3e007836 */ /* 0x000fe20000000000 */
[----:B0-----:R-:W-:Y:S01]  /*8e30*/  CS2R R4, SRZ ;  /* 0x0000000000047805 */ /* 0x001fe2000001ff00 */
[----:B------:R-:W-:-:S03]  /*8e40*/  IMAD.MOV.U32 R63, RZ, RZ, RZ ;  /* 0x000000ffff3f7224 */ /* 0x000fc600078e00ff */
[----:B------:R-:W-:-:S13]  /*8e50*/  ISETP.GE.U32.AND P0, PT, R0, 0xf, PT ;  /* 0x0000000f0000780c */ /* 0x000fda0003f06070 */
[----:B------:R-:W-:Y:S05]  /*8e60*/  @!P0 BRA `(.L_x_143) ;  /* 0x0000000000a88947 */ /* 0x000fea0003800000 */
[----:B------:R-:W-:Y:S01]  /*8e70*/  BSSY.RECONVERGENT B0, `(.L_x_144) ;  /* 0x0000028000007945 */ /* 0x000fe20003800200 */
[----:B------:R-:W-:Y:S02]  /*8e80*/  MOV R63, RZ ;  /* 0x000000ff003f7202 */ /* 0x000fe40000000f00 */
[----:B------:R-:W-:-:S07]  /*8e90*/  CS2R R4, SRZ ;  /* 0x0000000000047805 */ /* 0x000fce000001ff00 */
.L_x_145:
[----:B------:R-:W-:-:S05]  /*8ea0*/  IMAD.WIDE.U32 R2, R63, 0x8, R36 ;  /* 0x000000083f027825 */ /* 0x000fca00078e0024 */
[----:B------:R-:W2:Y:S04]  /*8eb0*/  LD.E.64 R6, desc[UR36][R2.64] ;  /* 0x0000002402067980 */ /* 0x000ea8000c101b00 */
[----:B------:R-:W3:Y:S04]  /*8ec0*/  LD.E.64 R8, desc[UR36][R2.64+0x8] ;  /* 0x0000082402087980 */ /* 0x000ee8000c101b00 */
[----:B------:R-:W4:Y:S04]  /*8ed0*/  LD.E.64 R10, desc[UR36][R2.64+0x10] ;  /* 0x00001024020a7980 */ /* 0x000f28000c101b00 */
[----:B------:R-:W5:Y:S04]  /*8ee0*/  LD.E.64 R12, desc[UR36][R2.64+0x18] ;  /* 0x00001824020c7980 */ /* 0x000f68000c101b00 */
        /* <DEDUP_REMOVED lines=11> */
[----:B------:R-:W5:Y:S01]  /*8fa0*/  LD.E.64 R88, desc[UR36][R2.64+0x78] ;  /* 0x0000782402587980 */ /* 0x000f62000c101b00 */
[----:B------:R-:W-:Y:S01]  /*8fb0*/  VIADD R63, R63, 0x10 ;  /* 0x000000103f3f7836 */ /* 0x000fe20000000000 */
[----:B------:R-:W-:-:S04]  /*8fc0*/  LOP3.LUT R0, R62, 0x7ffffff0, RZ, 0xc0, !PT ;  /* 0x7ffffff03e007812 */ /* 0x000fc800078ec0ff */
[----:B------:R-:W-:Y:S01]  /*8fd0*/  ISETP.NE.AND P0, PT, R63, R0, PT ;  /* 0x000000003f00720c */ /* 0x000fe20003f05270 */
[----:B--2---:R-:W-:-:S08]  /*8fe0*/  DFMA R4, R6, R6, R4 ;  /* 0x000000060604722b */ /* 0x004fd00000000004 */
[----:B---3--:R-:W-:-:S08]  /*8ff0*/  DFMA R4, R8, R8, R4 ;  /* 0x000000080804722b */ /* 0x008fd00000000004 */
[----:B----4-:R-:W-:-:S08]  /*9000*/  DFMA R4, R10, R10, R4 ;  /* 0x0000000a0a04722b */ /* 0x010fd00000000004 */
[----:B-----5:R-:W-:-:S08]  /*9010*/  DFMA R4, R12, R12, R4 ;  /* 0x0000000c0c04722b */ /* 0x020fd00000000004 */
[----:B------:R-:W-:-:S08]  /*9020*/  DFMA R4, R14, R14, R4 ;  /* 0x0000000e0e04722b */ /* 0x000fd00000000004 */
        /* <DEDUP_REMOVED lines=10> */
[----:B------:R-:W-:Y:S01]  /*90d0*/  DFMA R4, R88, R88, R4 ;  /* 0x000000585804722b */ /* 0x000fe20000000004 */
[----:B------:R-:W-:Y:S10]  /*90e0*/  @P0 BRA `(.L_x_145) ;  /* 0xfffffffc006c0947 */ /* 0x000ff4000383ffff */
[----:B------:R-:W-:Y:S05]  /*90f0*/  BSYNC.RECONVERGENT B0 ;  /* 0x0000000000007941 */ /* 0x000fea0003800200 */
.L_x_144:
[----:B------:R-:W-:-:S07]  /*9100*/  IMAD.MOV.U32 R63, RZ, RZ, R0 ;  /* 0x000000ffff3f7224 */ /* 0x000fce00078e0000 */
.L_x_143:
[----:B------:R-:W-:-:S13]  /*9110*/  LOP3.LUT P0, R0, R62, 0xf, RZ, 0xc0, !PT ;  /* 0x0000000f3e007812 */ /* 0x000fda000780c0ff */
[----:B------:R-:W-:Y:S05]  /*9120*/  @!P0 BRA `(.L_x_146) ;  /* 0x0000000000c08947 */ /* 0x000fea0003800000 */
[----:B------:R-:W-:-:S05]  /*9130*/  VIADD R0, R0, 0xffffffff ;  /* 0xffffffff00007836 */ /* 0x000fca0000000000 */
[----:B------:R-:W-:Y:S02]  /*9140*/  ISETP.GE.U32.AND P0, PT, R0, 0x7, PT ;  /* 0x000000070000780c */ /* 0x000fe40003f06070 */
[----:B------:R-:W-:-:S11]  /*9150*/  LOP3.LUT P1, R0, R62, 0x7, RZ, 0xc0, !PT ;  /* 0x000000073e007812 */ /* 0x000fd6000782c0ff */
[----:B------:R-:W-:Y:S05]  /*9160*/  @!P0 BRA `(.L_x_147) ;  /* 0x0000000000488947 */ /* 0x000fea0003800000 */
        /* <DEDUP_REMOVED lines=8> */
[----:B------:R-:W5:Y:S01]  /*91f0*/  LD.E.64 R68, desc[UR36][R2.64+0x38] ;  /* 0x0000382402447980 */ /* 0x000f62000c101b00 */
[----:B------:R-:W-:Y:S01]  /*9200*/  VIADD R63, R63, 0x8 ;  /* 0x000000083f3f7836 */ /* 0x000fe20000000000 */
[----:B--2---:R-:W-:-:S08]  /*9210*/  DFMA R4, R6, R6, R4 ;  /* 0x000000060604722b */ /* 0x004fd00000000004 */
[----:B---3--:R-:W-:-:S08]  /*9220*/  DFMA R4, R8, R8, R4 ;  /* 0x000000080804722b */ /* 0x008fd00000000004 */
[----:B----4-:R-:W-:-:S08]  /*9230*/  DFMA R4, R10, R10, R4 ;  /* 0x0000000a0a04722b */ /* 0x010fd00000000004 */
[----:B-----5:R-:W-:-:S08]  /*9240*/  DFMA R4, R12, R12, R4 ;  /* 0x0000000c0c04722b */ /* 0x020fd00000000004 */
[----:B------:R-:W-:-:S08]  /*9250*/  DFMA R4, R14, R14, R4 ;  /* 0x0000000e0e04722b */ /* 0x000fd00000000004 */
[----:B------:R-:W-:-:S08]  /*9260*/  DFMA R4, R20, R20, R4 ;  /* 0x000000141404722b */ /* 0x000fd00000000004 */
[----:B------:R-:W-:-:S08]  /*9270*/  DFMA R4, R66, R66, R4 ;  /* 0x000000424204722b */ /* 0x000fd00000000004 */
[----:B------:R-:W-:-:S11]  /*9280*/  DFMA R4, R68, R68, R4 ;  /* 0x000000444404722b */ /* 0x000fd60000000004 */
.L_x_147:
        /* <DEDUP_REMOVED lines=9> */
[----:B------:R-:W5:Y:S01]  /*9320*/  LD.E.64 R12, desc[UR36][R2.64+0x18] ;  /* 0x00001824020c7980 */ /* 0x000f62000c101b00 */
[----:B------:R-:W-:Y:S01]  /*9330*/  IADD3 R63, PT, PT, R63, 0x4, RZ ;  /* 0x000000043f3f7810 */ /* 0x000fe20007ffe0ff */
[----:B--2---:R-:W-:-:S08]  /*9340*/  DFMA R4, R6, R6, R4 ;  /* 0x000000060604722b */ /* 0x004fd00000000004 */
[----:B---3--:R-:W-:-:S08]  /*9350*/  DFMA R4, R8, R8, R4 ;  /* 0x000000080804722b */ /* 0x008fd00000000004 */
[----:B----4-:R-:W-:-:S08]  /*9360*/  DFMA R4, R10, R10, R4 ;  /* 0x0000000a0a04722b */ /* 0x010fd00000000004 */
[----:B-----5:R-:W-:-:S11]  /*9370*/  DFMA R4, R12, R12, R4 ;  /* 0x0000000c0c04722b */ /* 0x020fd60000000004 */
.L_x_148:
[----:B------:R-:W-:Y:S05]  /*9380*/  @!P1 BRA `(.L_x_146) ;  /* 0x0000000000289947 */ /* 0x000fea0003800000 */
[----:B------:R-:W-:-:S05]  /*9390*/  IMAD.WIDE.U32 R8, R63, 0x8, R36 ;  /* 0x000000083f087825 */ /* 0x000fca00078e0024 */
[----:B------:R-:W2:Y:S01]  /*93a0*/  LD.E.64 R2, desc[UR36][R8.64] ;  /* 0x0000002408027980 */ /* 0x000ea2000c101b00 */
[----:B------:R-:W-:Y:S01]  /*93b0*/  ISETP.NE.AND P0, PT, R0, 0x1, PT ;  /* 0x000000010000780c */ /* 0x000fe20003f05270 */
[----:B--2---:R-:W-:-:S12]  /*93c0*/  DFMA R4, R2, R2, R4 ;  /* 0x000000020204722b */ /* 0x004fd80000000004 */
[----:B------:R-:W-:Y:S05]  /*93d0*/  @!P0 BRA `(.L_x_146) ;  /* 0x0000000000148947 */ /* 0x000fea0003800000 */
[----:B------:R-:W-:Y:S01]  /*93e0*/  ISETP.NE.AND P0, PT, R0, 0x2, PT ;  /* 0x000000020000780c */ /* 0x000fe20003f05270 */
[----:B------:R-:W2:-:S12]  /*93f0*/  LD.E.64 R2, desc[UR36][R8.64+0x8] ;  /* 0x0000082408027980 */ /* 0x000e98000c101b00 */
[----:B------:R-:W3:Y:S01]  /*9400*/  @P0 LD.E.64 R6, desc[UR36][R8.64+0x10] ;  /* 0x0000102408060980 */ /* 0x000ee2000c101b00 */
[----:B--2---:R-:W-:-:S08]  /*9410*/  DFMA R4, R2, R2, R4 ;  /* 0x000000020204722b */ /* 0x004fd00000000004 */
[----:B---3--:R-:W-:-:S11]  /*9420*/  @P0 DFMA R4, R6, R6, R4 ;  /* 0x000000060604022b */ /* 0x008fd60000000004 */
.L_x_146:
[----:B------:R-:W-:-:S11]  /*9430*/  DMUL R4, R4, 0.5 ;  /* 0x3fe0000004047828 */ /* 0x000fd60000000000 */
.L_x_129:
[----:B------:R-:W-:Y:S02]  /*9440*/  ISETP.GE.AND P0, PT, R62, 0x1, PT ;  /* 0x000000013e00780c */ /* 0x000fe40003f06270 */
[----:B0-----:R-:W-:-:S11]  /*9450*/  CS2R R2, SRZ ;  /* 0x0000000000027805 */ /* 0x001fd6000001ff00 */
[----:B------:R-:W-:Y:S05]  /*9460*/  @!P0 BRA `(.L_x_149) ;  /* 0x0000001000fc8947 */ /* 0x000fea0003800000 */
[----:B------:R-:W-:Y:S02]  /*9470*/  ISETP.NE.AND P0, PT, R62, 0x1, PT ;  /* 0x000000013e00780c */ /* 0x000fe40003f05270 */
[----:B------:R-:W-:-:S11]  /*9480*/  CS2R R2, SRZ ;  /* 0x0000000000027805 */ /* 0x000fd6000001ff00 */
[----:B------:R-:W-:Y:S05]  /*9490*/  @!P0 BRA `(.L_x_150) ;  /* 0x0000000800388947 */ /* 0x000fea0003800000 */
[----:B------:R-:W-:Y:S01]  /*94a0*/  BSSY.RECONVERGENT B4, `(.L_x_151) ;  /* 0x000008b000047945 */ /* 0x000fe20003800200 */
[----:B------:R-:W-:-:S07]  /*94b0*/  IMAD.MOV.U32 R77, RZ, RZ, RZ ;  /* 0x000000ffff4d7224 */ /* 0x000fce00078e00ff */
.L_x_157:
        /* <DEDUP_REMOVED lines=32> */
.L_x_153:
[----:B------:R-:W-:Y:S05]  /*96c0*/  BSYNC.RECONVERGENT B5 ;  /* 0x0000000000057941 */ /* 0x000fea0003800200 */
.L_x_152:
        /* <DEDUP_REMOVED lines=31> */
[----:B------:R-:W-:-:S07]  /*98c0*/  IMAD.WIDE.U32 R2, R77, 0x8, R36 ;  /* 0x000000084d027825 */ /* 0x000fce00078e0024 */
[----:B------:R-:W-:-:S07]  /*98d0*/  DADD R10, R66, -R10 ;  /* 0x00000000420a7229 */ /* 0x000fce000000080a */
        /* <DEDUP_REMOVED lines=30> */
.L_x_155:
[----:B------:R-:W-:Y:S01]  /*9ac0*/  DMUL R8, RZ, R14 ;  /* 0x0000000eff087228 */ /* 0x000fe20000000000 */
[----:B------:R-:W-:-:S10]  /*9ad0*/  IMAD.MOV.U32 R0, RZ, RZ, RZ ;  /* 0x000000ffff007224 */ /* 0x000fd400078e00ff */
.L_x_156:
[----:B------:R-:W-:Y:S05]  /*9ae0*/  BSYNC.RECONVERGENT B5 ;  /* 0x0000000000057941 */ /* 0x000fea0003800200 */
.L_x_154:
[----:B------:R-:W0:Y:S01]  /*9af0*/  LDCU.64 UR4, c[0x4][0x18] ;  /* 0x01000300ff0477ac */ /* 0x000e220008000a00 */
[----:B------:R-:W-:Y:S01]  /*9b00*/  SHF.L.U32 R2, R0, 0x6, RZ ;  /* 0x0000000600027819 */ /* 0x000fe200000006ff */
[----:B------:R-:W2:Y:S03]  /*9b10*/  LD.E.64 R10, desc[UR36][R50.64+0x10] ;  /* 0x00001024320a7980 */ /* 0x000ea6000c101b00 */
        /* <DEDUP_REMOVED lines=29> */
[----:B------:R-:W-:Y:S01]  /*9cf0*/  DADD R10, R66, -R10 ;  /* 0x00000000420a7229 */ /* 0x000fe2000000080a */
[----:B------:R-:W-:Y:S01]  /*9d00*/  VIADD R77, R77, 0x2 ;  /* 0x000000024d4d7836 */ /* 0x000fe20000000000 */
[----:B------:R-:W-:-:S05]  /*9d10*/  LOP3.LUT R0, R62, 0x7ffffffe, RZ, 0xc0, !PT ;  /* 0x7ffffffe3e007812 */ /* 0x000fca00078ec0ff */
[----:B------:R0:W-:Y:S01]  /*9d20*/  ST.E.64 desc[UR36][R2.64+0x8], R10 ;  /* 0x0000080a02007985 */ /* 0x0001e2000c101b24 */
[----:B------:R-:W-:-:S13]  /*9d30*/  ISETP.NE.AND P0, PT, R77, R0, PT ;  /* 0x000000004d00720c */ /* 0x000fda0003f05270 */
[----:B0-----:R-:W-:Y:S05]  /*9d40*/  @P0 BRA `(.L_x_157) ;  /* 0xfffffff400dc0947 */ /* 0x001fea000383ffff */
[----:B------:R-:W-:Y:S05]  /*9d50*/  BSYNC.RECONVERGENT B4 ;  /* 0x0000000000047941 */ /* 0x000fea0003800200 */
.L_x_151:
[----:B------:R-:W-:Y:S01]  /*9d60*/  IMAD.MOV.U32 R2, RZ, RZ, R0 ;  /* 0x000000ffff027224 */ /* 0x000fe200078e0000 */
[----:B------:R-:W-:-:S07]  /*9d70*/  MOV R3, RZ ;  /* 0x000000ff00037202 */ /* 0x000fce0000000f00 */
.L_x_150:
[----:B------:R-:W-:-:S04]  /*9d80*/  LOP3.LUT R72, R62, 0x1, RZ, 0xc0, !PT ;  /* 0x000000013e487812 */ /* 0x000fc800078ec0ff */
[----:B------:R-:W-:-:S13]  /*9d90*/  ISETP.NE.U32.AND P0, PT, R72, 0x1, PT ;  /* 0x000000014800780c */ /* 0x000fda0003f05070 */
[----:B------:R-:W-:Y:S05]  /*9da0*/  @P0 BRA `(.L_x_158) ;  /* 0x0000000400240947 */ /* 0x000fea0003800000 */
[C---:B------:R-:W-:Y:S01]  /*9db0*/  IMAD.SHL.U32 R73, R2.reuse, 0x8, RZ ;  /* 0x0000000802497824 */ /* 0x040fe200078e00ff */
[----:B------:R-:W-:Y:S01]  /*9dc0*/  SHF.L.U64.HI R71, R2, 0x3, R3 ;  /* 0x0000000302477819 */ /* 0x000fe20000010203 */
[----:B------:R-:W2:Y:S03]  /*9dd0*/  LD.E.64 R6, desc[UR36][R50.64+0x8] ;  /* 0x0000082432067980 */ /* 0x000ea6000c101b00 */
[----:B------:R-:W-:Y:S01]  /*9de0*/  IADD3 R2, P0, PT, R18, R73, RZ ;  /* 0x0000004912027210 */ /* 0x000fe20007f1e0ff */
[----:B------:R0:W5:Y:S04]  /*9df0*/  LD.E.64 R66, desc[UR36][R50.64] ;  /* 0x0000002432427980 */ /* 0x000168000c101b00 */
[----:B------:R-:W-:-:S06]  /*9e00*/  IMAD.X R3, R19, 0x1, R71, P0 ;  /* 0x0000000113037824 */ /* 0x000fcc00000e0647 */
        /* <DEDUP_REMOVED lines=29> */
.L_x_160:
[----:B------:R-:W-:Y:S01]  /*9fe0*/  DMUL R8, RZ, R14 ;  /* 0x0000000eff087228 */ /* 0x000fe20000000000 */
[----:B------:R-:W-:-:S10]  /*9ff0*/  MOV R0, RZ ;  /* 0x000000ff00007202 */ /* 0x000fd40000000f00 */
.L_x_161:
[----:B------:R-:W-:Y:S05]  /*a000*/  BSYNC.RECONVERGENT B4 ;  /* 0x0000000000047941 */ /* 0x000fea0003800200 */
.L_x_159:
        /* <DEDUP_REMOVED lines=35> */
.L_x_158:
[----:B------:R-:W-:Y:S01]  /*a240*/  IADD3 R0, PT, PT, R62, -0x1, RZ ;  /* 0xffffffff3e007810 */ /* 0x000fe20007ffe0ff */
[----:B------:R-:W-:Y:S01]  /*a250*/  IMAD.MOV.U32 R63, RZ, RZ, RZ ;  /* 0x000000ffff3f7224 */ /* 0x000fe200078e00ff */
[----:B0-----:R-:W-:Y:S02]  /*a260*/  CS2R R2, SRZ ;  /* 0x0000000000027805 */ /* 0x001fe4000001ff00 */
[----:B------:R-:W-:-:S13]  /*a270*/  ISETP.GE.U32.AND P0, PT, R0, 0xf, PT ;  /* 0x0000000f0000780c */ /* 0x000fda0003f06070 */
[----:B------:R-:W-:Y:S05]  /*a280*/  @!P0 BRA `(.L_x_162) ;  /* 0x0000000000a88947 */ /* 0x000fea0003800000 */
[----:B------:R-:W-:Y:S01]  /*a290*/  BSSY.RECONVERGENT B0, `(.L_x_163) ;  /* 0x0000028000007945 */ /* 0x000fe20003800200 */
[----:B------:R-:W-:Y:S01]  /*a2a0*/  IMAD.MOV.U32 R63, RZ, RZ, RZ ;  /* 0x000000ffff3f7224 */ /* 0x000fe200078e00ff */
[----:B------:R-:W-:-:S07]  /*a2b0*/  CS2R R2, SRZ ;  /* 0x0000000000027805 */ /* 0x000fce000001ff00 */
.L_x_164:
        /* <DEDUP_REMOVED lines=38> */
.L_x_163:
[----:B------:R-:W-:-:S07]  /*a520*/  IMAD.MOV.U32 R63, RZ, RZ, R0 ;  /* 0x000000ffff3f7224 */ /* 0x000fce00078e0000 */
.L_x_162:
        /* <DEDUP_REMOVED lines=15> */
[----:B------:R-:W-:Y:S01]  /*a620*/  IADD3 R63, PT, PT, R63, 0x8, RZ ;  /* 0x000000083f3f7810 */ /* 0x000fe20007ffe0ff */
        /* <DEDUP_REMOVED lines=8> */
.L_x_166:
        /* <DEDUP_REMOVED lines=10> */
[----:B------:R-:W-:Y:S01]  /*a750*/  VIADD R63, R63, 0x4 ;  /* 0x000000043f3f7836 */ /* 0x000fe20000000000 */
[----:B--2---:R-:W-:-:S08]  /*a760*/  DFMA R2, R8, R8, R2 ;  /* 0x000000080802722b */ /* 0x004fd00000000002 */
[----:B---3--:R-:W-:-:S08]  /*a770*/  DFMA R2, R10, R10, R2 ;  /* 0x0000000a0a02722b */ /* 0x008fd00000000002 */
[----:B----4-:R-:W-:-:S08]  /*a780*/  DFMA R2, R12, R12, R2 ;  /* 0x0000000c0c02722b */ /* 0x010fd00000000002 */
[----:B-----5:R-:W-:-:S11]  /*a790*/  DFMA R2, R14, R14, R2 ;  /* 0x0000000e0e02722b */ /* 0x020fd60000000002 */
.L_x_167:
        /* <DEDUP_REMOVED lines=11> */
.L_x_165:
[----:B------:R-:W-:-:S11]  /*a850*/  DMUL R2, R2, 0.5 ;  /* 0x3fe0000002027828 */ /* 0x000fd60000000000 */
.L_x_149:
[----:B------:R-:W2:Y:S04]  /*a860*/  LD.E.64 R6, desc[UR36][R40.64] ;  /* 0x0000002428067980 */ /* 0x000ea8000c101b00 */
[----:B--2---:R0:W-:Y:S04]  /*a870*/  ST.E.64 desc[UR36][R38.64], R6 ;  /* 0x0000000626007985 */ /* 0x0041e8000c101b24 */
[----:B------:R-:W2:Y:S04]  /*a880*/  LD.E.64 R8, desc[UR36][R40.64+0x8] ;  /* 0x0000082428087980 */ /* 0x000ea8000c101b00 */
[----:B--2---:R1:W-:Y:S04]  /*a890*/  ST.E.64 desc[UR36][R38.64+0x8], R8 ;  /* 0x0000080826007985 */ /* 0x0043e8000c101b24 */
[----:B------:R-:W2:Y:S04]  /*a8a0*/  LD.E.64 R10, desc[UR36][R40.64+0x10] ;  /* 0x00001024280a7980 */ /* 0x000ea8000c101b00 */
[----:B--2---:R2:W-:Y:S04]  /*a8b0*/  ST.E.64 desc[UR36][R38.64+0x10], R10 ;  /* 0x0000100a26007985 */ /* 0x0045e8000c101b24 */
[----:B------:R-:W-:Y:S04]  /*a8c0*/  ST.E.64 desc[UR36][R58.64], RZ ;  /* 0x000000ff3a007985 */ /* 0x000fe8000c101b24 */
[----:B------:R-:W-:Y:S04]  /*a8d0*/  ST.E.64 desc[UR36][R58.64+0x8], RZ ;  /* 0x000008ff3a007985 */ /* 0x000fe8000c101b24 */
[----:B------:R-:W-:Y:S04]  /*a8e0*/  ST.E.64 desc[UR36][R58.64+0x10], RZ ;  /* 0x000010ff3a007985 */ /* 0x000fe8000c101b24 */
[----:B------:R-:W3:Y:S04]  /*a8f0*/  LD.E.64 R12, desc[UR36][R38.64] ;  /* 0x00000024260c7980 */ /* 0x000ee8000c101b00 */
[----:B------:R-:W3:Y:S02]  /*a900*/  LD.E.64 R14, desc[UR36][R54.64] ;  /* 0x00000024360e7980 */ /* 0x000ee4000c101b00 */
[----:B---3--:R-:W-:-:S07]  /*a910*/  DFMA R12, R64, R12, -R14 ;  /* 0x0000000c400c722b */ /* 0x008fce000000080e */
[----:B------:R-:W-:Y:S04]  /*a920*/  ST.E.64 desc[UR36][R58.64], R12 ;  /* 0x0000000c3a007985 */ /* 0x000fe8000c101b24 */
[----:B0-----:R-:W3:Y:S04]  /*a930*/  LD.E.64 R6, desc[UR36][R38.64+0x8] ;  /* 0x0000082426067980 */ /* 0x001ee8000c101b00 */
[----:B-1----:R-:W3:Y:S02]  /*a940*/  LD.E.64 R8, desc[UR36][R54.64+0x8] ;  /* 0x0000082436087980 */ /* 0x002ee4000c101b00 */
[----:B---3--:R-:W-:-:S07]  /*a950*/  DFMA R6, R64, R6, -R8 ;  /* 0x000000064006722b */ /* 0x008fce0000000808 */
[----:B------:R0:W-:Y:S04]  /*a960*/  ST.E.64 desc[UR36][R58.64+0x8], R6 ;  /* 0x000008063a007985 */ /* 0x0001e8000c101b24 */
[----:B------:R-:W3:Y:S04]  /*a970*/  LD.E.64 R8, desc[UR36][R38.64+0x10] ;  /* 0x0000102426087980 */ /* 0x000ee8000c101b00 */
[----:B--2---:R-:W3:Y:S02]  /*a980*/  LD.E.64 R10, desc[UR36][R54.64+0x10] ;  /* 0x00001024360a7980 */ /* 0x004ee4000c101b00 */
[----:B---3--:R-:W-:-:S07]  /*a990*/  DFMA R8, R64, R8, -R10 ;  /* 0x000000084008722b */ /* 0x008fce000000080a */
[----:B------:R1:W-:Y:S04]  /*a9a0*/  ST.E.64 desc[UR36][R58.64+0x10], R8 ;  /* 0x000010083a007985 */ /* 0x0003e8000c101b24 */
[----:B------:R-:W2:Y:S04]  /*a9b0*/  LD.E.64 R10, desc[UR36][R40.64] ;  /* 0x00000024280a7980 */ /* 0x000ea8000c101b00 */
[----:B------:R-:W3:Y:S04]  /*a9c0*/  LD.E.64 R14, desc[UR36][R40.64+0x8] ;  /* 0x00000824280e7980 */ /* 0x000ee8000c101b00 */
[----:B------:R-:W4:Y:S01]  /*a9d0*/  LD.E.64 R20, desc[UR36][R40.64+0x10] ;  /* 0x0000102428147980 */ /* 0x000f22000c101b00 */
[----:B------:R-:W-:Y:S01]  /*a9e0*/  BSSY.RECONVERGENT B1, `(.L_x_168) ;  /* 0x000001c000017945 */ /* 0x000fe20003800200 */
[----:B--2---:R-:W-:-:S08]  /*a9f0*/  DFMA R10, R12, R10, RZ ;  /* 0x0000000a0c0a722b */ /* 0x004fd000000000ff */
[----:B---3--:R-:W-:Y:S01]  /*aa00*/  DFMA R10, R6, R14, R10 ;  /* 0x0000000e060a722b */ /* 0x008fe2000000000a */
[----:B0-----:R-:W-:-:S07]  /*aa10*/  IMAD.MOV.U32 R6, RZ, RZ, 0x1 ;  /* 0x00000001ff067424 */ /* 0x001fce00078e00ff */
[----:B----4-:R-:W-:Y:S02]  /*aa20*/  DFMA R10, R8, R20, R10 ;  /* 0x00000014080a722b */ /* 0x010fe4000000000a */
[----:B-1----:R-:W-:-:S06]  /*aa30*/  DADD R8, -R2, R4 ;  /* 0x0000000002087229 */ /* 0x002fcc0000000104 */
[----:B------:R-:W-:-:S04]  /*aa40*/  DMUL R12, R10, 0.5 ;  /* 0x3fe000000a0c7828 */ /* 0x000fc80000000000 */
[----:B------:R-:W-:Y:S02]  /*aa50*/  FSETP.GEU.AND P1, PT, |R9|, 6.5827683646048100446e-37, PT ;  /* 0x036000000900780b */ /* 0x000fe40003f2e200 */
[----:B------:R-:W0:Y:S02]  /*aa60*/  MUFU.RCP64H R7, R13 ;  /* 0x0000000d00077308 */ /* 0x000e240000001800 */
        /* <DEDUP_REMOVED lines=19> */
.L_x_169:
[----:B------:R-:W-:Y:S05]  /*aba0*/  BSYNC.RECONVERGENT B1 ;  /* 0x0000000000017941 */ /* 0x000fea0003800200 */
.L_x_168:
[----:B------:R-:W-:-:S14]  /*abb0*/  DSETP.GT.AND P0, PT, R4, RZ, PT ;  /* 0x000000ff0400722a */ /* 0x000fdc0003f04000 */
[----:B------:R-:W-:Y:S05]  /*abc0*/  @!P0 BRA `(.L_x_170) ;  /* 0x0000003c00748947 */ /* 0x000fea0003800000 */
[----:B------:R-:W2:Y:S04]  /*abd0*/  LD.E.64 R2, desc[UR36][R50.64] ;  /* 0x0000002432027980 */ /* 0x000ea8000c101b00 */
[----:B--2---:R0:W-:Y:S04]  /*abe0*/  ST.E.64 desc[UR36][R52.64], R2 ;  /* 0x0000000234007985 */ /* 0x0041e8000c101b24 */
[----:B------:R-:W2:Y:S04]  /*abf0*/  LD.E.64 R6, desc[UR36][R50.64+0x8] ;  /* 0x0000082432067980 */ /* 0x000ea8000c101b00 */
[----:B--2---:R0:W-:Y:S04]  /*ac00*/  ST.E.64 desc[UR36][R52.64+0x8], R6 ;  /* 0x0000080634007985 */ /* 0x0041e8000c101b24 */
[----:B------:R-:W2:Y:S01]  /*ac10*/  LD.E.64 R8, desc[UR36][R50.64+0x10] ;  /* 0x0000102432087980 */ /* 0x000ea2000c101b00 */
[----:B------:R-:W-:-:S03]  /*ac20*/  ISETP.GE.AND P0, PT, R62, 0x1, PT ;  /* 0x000000013e00780c */ /* 0x000fc60003f06270 */
[----:B--2---:R0:W-:Y:S10]  /*ac30*/  ST.E.64 desc[UR36][R52.64+0x10], R8 ;  /* 0x0000100834007985 */ /* 0x0041f4000c101b24 */
[----:B------:R-:W-:Y:S05]  /*ac40*/  @!P0 BRA `(.L_x_171) ;  /* 0x0000001400e08947 */ /* 0x000fea0003800000 */
[----:B------:R-:W-:Y:S01]  /*ac50*/  BSSY.RECONVERGENT B4, `(.L_x_172) ;  /* 0x0000086000047945 */ /* 0x000fe20003800200 */
[----:B------:R-:W-:-:S07]  /*ac60*/  IMAD.MOV.U32 R73, RZ, RZ, RZ ;  /* 0x000000ffff497224 */ /* 0x000fce00078e00ff */
.L_x_179:
[----:B------:R-:W-:Y:S01]  /*ac70*/  IMAD.WIDE.U32 R68, R73, 0x8, R18 ;  /* 0x0000000849447825 */ /* 0x000fe200078e0012 */
[----:B0-----:R-:W2:Y:S04]  /*ac80*/  LD.E.64 R6, desc[UR36][R52.64+0x8] ;  /* 0x0000082434067980 */ /* 0x001ea8000c101b00 */
[----:B-1----:R-:W2:Y:S01]  /*ac90*/  LD.E.64 R2, desc[UR36][R68.64] ;  /* 0x0000002444027980 */ /* 0x002ea2000c101b00 */
        /* <DEDUP_REMOVED lines=22> */
[----:B------:R-:W-:Y:S02]  /*ae00*/  MOV R8, R14 ;  /* 0x0000000e00087202 */ /* 0x000fe40000000f00 */
[----:B------:R-:W-:-:S07]  /*ae10*/  MOV R20, 0xae30 ;  /* 0x0000ae3000147802 */ /* 0x000fce0000000f00 */
[----:B------:R-:W-:Y:S05]  /*ae20*/  CALL.REL.NOINC `($_Z10XTI_kernelPtS_PjS0_S0_PdS1_S1_S1_S1_$__internal_trig_reduction_slowpathd) ;  /* 0x0000013c00c07944 */ /* 0x000fea0003c00000 */
[----:B------:R-:W-:-:S07]  /*ae30*/  IMAD.MOV.U32 R0, RZ, RZ, R2 ;  /* 0x000000ffff007224 */ /* 0x000fce00078e0002 */
.L_x_174:
[----:B------:R-:W-:Y:S05]  /*ae40*/  BSYNC.RECONVERGENT B5 ;  /* 0x0000000000057941 */ /* 0x000fea0003800200 */
.L_x_173:
        /* <DEDUP_REMOVED lines=40> */
[----:B------:R-:W-:Y:S01]  /*b0d0*/  @!P0 MOV R0, 0x1 ;  /* 0x0000000100008802 */ /* 0x000fe20000000f00 */
        /* <DEDUP_REMOVED lines=21> */
.L_x_178:
[----:B------:R-:W-:Y:S05]  /*b230*/  BSYNC.RECONVERGENT B6 ;  /* 0x0000000000067941 */ /* 0x000fea0003800200 */
.L_x_177:
[----:B------:R-:W-:-:S07]  /*b240*/  VIADD R0, R2, 0x1 ;  /* 0x0000000102007836 */ /* 0x000fce0000000000 */
.L_x_176:
[----:B------:R-:W-:Y:S05]  /*b250*/  BSYNC.RECONVERGENT B5 ;  /* 0x0000000000057941 */ /* 0x000fea0003800200 */
.L_x_175:
        /* <DEDUP_REMOVED lines=9> */
[----:B------:R-:W-:Y:S01]  /*b2f0*/  IMAD.MOV.U32 R10, RZ, RZ, 0x20fd8164 ;  /* 0x20fd8164ff0a7424 */ /* 0x000fe200078e00ff */
[----:B------:R-:W-:Y:S01]  /*b300*/  MOV R11, 0x3da8ff83 ;  /* 0x3da8ff83000b7802 */ /* 0x000fe20000000f00 */
[----:B------:R-:W-:Y:S01]  /*b310*/  VIADD R73, R73, 0x1 ;  /* 0x0000000149497836 */ /* 0x000fe20000000000 */
[----:B------:R-:W-:Y:S01]  /*b320*/  ISETP.NE.U32.AND P0, PT, R6, 0x1, PT ;  /* 0x000000010600780c */ /* 0x000fe20003f05070 */
[----:B------:R-:W-:-:S03]  /*b330*/  DMUL R6, R8, R8 ;  /* 0x0000000808067228 */ /* 0x000fc60000000000 */
        /* <DEDUP_REMOVED lines=18> */
[----:B------:R-:W-:Y:S02]  /*b460*/  IMAD.MOV.U32 R2, RZ, RZ, 0x0 ;  /* 0x00000000ff027424 */ /* 0x000fe400078e00ff */
[----:B------:R-:W-:-:S04]  /*b470*/  IMAD.MOV.U32 R3, RZ, RZ, -0x40100000 ;  /* 0xbff00000ff037424 */ /* 0x000fc800078e00ff */
[----:B------:R1:W-:Y:S04]  /*b480*/  ST.E.64 desc[UR36][R66.64+0x8], R70 ;  /* 0x0000084642007985 */ /* 0x0003e8000c101b24 */
[----:B------:R1:W-:Y:S01]  /*b490*/  ST.E.64 desc[UR36][R66.64+0x10], R2 ;  /* 0x0000100242007985 */ /* 0x0003e2000c101b24 */
[----:B------:R-:W-:Y:S05]  /*b4a0*/  @P0 BRA `(.L_x_179) ;  /* 0xfffffff400f00947 */ /* 0x000fea000383ffff */
[----:B------:R-:W-:Y:S05]  /*b4b0*/  BSYNC.RECONVERGENT B4 ;  /* 0x0000000000047941 */ /* 0x000fea0003800200 */
.L_x_172:
[----:B------:R-:W-:Y:S02]  /*b4c0*/  VIADD R0, R62, 0xffffffff ;  /* 0xffffffff3e007836 */ /* 0x000fe40000000000 */
[----:B------:R-:W-:-:S03]  /*b4d0*/  IMAD.MOV.U32 R63, RZ, RZ, RZ ;  /* 0x000000ffff3f7224 */ /* 0x000fc600078e00ff */
[----:B------:R-:W-:-:S13]  /*b4e0*/  ISETP.GE.U32.AND P0, PT, R0, 0x3, PT ;  /* 0x000000030000780c */ /* 0x000fda0003f06070 */
[----:B------:R-:W-:Y:S05]  /*b4f0*/  @!P0 BRA `(.L_x_180) ;  /* 0x0000000000a48947 */ /* 0x000fea0003800000 */
[----:B------:R-:W-:Y:S01]  /*b500*/  BSSY.RECONVERGENT B0, `(.L_x_181) ;  /* 0x0000027000007945 */ /* 0x000fe20003800200 */
[----:B------:R-:W-:Y:S02]  /*b510*/  MOV R63, RZ ;  /* 0x000000ff003f7202 */ /* 0x000fe40000000f00 */
[----:B------:R-:W-:-:S07]  /*b520*/  LOP3.LUT R76, R62, 0x7ffffffc, RZ, 0xc0, !PT ;  /* 0x7ffffffc3e4c7812 */ /* 0x000fce00078ec0ff */
.L_x_182:
[----:B------:R-:W-:-:S04]  /*b530*/  IMAD R73, R63, 0x3, RZ ;  /* 0x000000033f497824 */ /* 0x000fc800078e02ff */
[----:B-1----:R-:W-:-:S05]  /*b540*/  IMAD.WIDE.U32 R2, R73, 0x8, R30 ;  /* 0x0000000849027825 */ /* 0x002fca00078e001e */
        /* <DEDUP_REMOVED lines=30> */
[----:B------:R-:W-:-:S05]  /*b730*/  VIADD R63, R63, 0x4 ;  /* 0x000000043f3f7836 */ /* 0x000fca0000000000 */
[----:B------:R-:W-:Y:S01]  /*b740*/  ISETP.NE.AND P0, PT, R63, R76, PT ;  /* 0x0000004c3f00720c */ /* 0x000fe20003f05270 */
[----:B---3--:R2:W-:-:S12]  /*b750*/  ST.E.64 desc[UR36][R20.64+0x18], R10 ;  /* 0x0000180a14007985 */ /* 0x0085d8000c101b24 */
[----:B------:R-:W-:Y:S05]  /*b760*/  @P0 BRA `(.L_x_182) ;  /* 0xfffffffc00700947 */ /* 0x000fea000383ffff */
[----:B------:R-:W-:Y:S05]  /*b770*/  BSYNC.RECONVERGENT B0 ;  /* 0x0000000000007941 */ /* 0x000fea0003800200 */
.L_x_181:
[----:B------:R-:W-:-:S07]  /*b780*/  IMAD.MOV.U32 R63, RZ, RZ, R76 ;  /* 0x000000ffff3f7224 */ /* 0x000fce00078e004c */
.L_x_180:
[----:B------:R-:W-:-:S13]  /*b790*/  LOP3.LUT P0, R73, R62, 0x3, RZ, 0xc0, !PT ;  /* 0x000000033e497812 */ /* 0x000fda000780c0ff */
[----:B------:R-:W-:Y:S05]  /*b7a0*/  @!P0 BRA `(.L_x_183) ;  /* 0x0000000000a48947 */ /* 0x000fea0003800000 */
[----:B------:R-:W-:Y:S02]  /*b7b0*/  ISETP.NE.AND P0, PT, R73, 0x1, PT ;  /* 0x000000014900780c */ /* 0x000fe40003f05270 */
[----:B------:R-:W-:-:S04]  /*b7c0*/  LOP3.LUT R72, R62, 0x1, RZ, 0xc0, !PT ;  /* 0x000000013e487812 */ /* 0x000fc800078ec0ff */
[----:B------:R-:W-:-:S07]  /*b7d0*/  ISETP.NE.U32.AND P1, PT, R72, 0x1, PT ;  /* 0x000000014800780c */ /* 0x000fce0003f25070 */
[----:B------:R-:W-:Y:S06]  /*b7e0*/  @!P0 BRA `(.L_x_184) ;  /* 0x00000000005c8947 */ /* 0x000fec0003800000 */
[----:B-1----:R-:W-:-:S04]  /*b7f0*/  IMAD R3, R63, 0x3, RZ ;  /* 0x000000033f037824 */ /* 0x002fc800078e02ff */
[----:B------:R-:W-:-:S05]  /*b800*/  IMAD.WIDE.U32 R2, R3, 0x8, R30 ;  /* 0x0000000803027825 */ /* 0x000fca00078e001e */
[----:B--2---:R-:W2:Y:S01]  /*b810*/  LD.E.64 R6, desc[UR36][R2.64] ;  /* 0x0000002402067980 */ /* 0x004ea2000c101b00 */
        /* <DEDUP_REMOVED lines=11> */
[----:B------:R-:W-:-:S03]  /*b8d0*/  IMAD.WIDE.U32 R68, R62, 0x8, R8 ;  /* 0x000000083e447825 */ /* 0x000fc600078e0008 */
[----:B--2---:R3:W-:Y:S04]  /*b8e0*/  ST.E.64 desc[UR36][R8.64+0x8], R66 ;  /* 0x0000084208007985 */ /* 0x0047e8000c101b24 */
[----:B0-----:R-:W2:Y:S01]  /*b8f0*/  LD.E.64 R6, desc[UR36][R2.64+0x20] ;  /* 0x0000202402067980 */ /* 0x001ea2000c101b00 */
[----:B-1----:R-:W-:-:S03]  /*b900*/  IMAD.SHL.U32 R11, R62, 0x2, RZ ;  /* 0x000000023e0b7824 */ /* 0x002fc600078e00ff */
[----:B--2---:R3:W-:Y:S04]  /*b910*/  ST.E.64 desc[UR36][R68.64+0x8], R6 ;  /* 0x0000080644007985 */ /* 0x0047e8000c101b24 */
[----:B------:R-:W2:Y:S01]  /*b920*/  LD.E.64 R70, desc[UR36][R2.64+0x28] ;  /* 0x0000282402467980 */ /* 0x000ea2000c101b00 */
[----:B------:R-:W-:-:S04]  /*b930*/  IMAD.WIDE.U32 R10, R11, 0x8, R8 ;  /* 0x000000080b0a7825 */ /* 0x000fc800078e0008 */
[----:B------:R-:W-:Y:S01]  /*b940*/  VIADD R63, R63, 0x2 ;  /* 0x000000023f3f7836 */ /* 0x000fe20000000000 */
[----:B--2---:R3:W-:Y:S06]  /*b950*/  ST.E.64 desc[UR36][R10.64+0x8], R70 ;  /* 0x000008460a007985 */ /* 0x0047ec000c101b24 */
.L_x_184:
[----:B------:R-:W-:Y:S05]  /*b960*/  @P1 BRA `(.L_x_183) ;  /* 0x0000000000341947 */ /* 0x000fea0003800000 */
[----:B-1----:R-:W-:-:S04]  /*b970*/  IMAD R3, R63, 0x3, RZ ;  /* 0x000000033f037824 */ /* 0x002fc800078e02ff */
[----:B------:R-:W-:-:S05]  /*b980*/  IMAD.WIDE.U32 R2, R3, 0x8, R30 ;  /* 0x0000000803027825 */ /* 0x000fca00078e001e */
[----:B--23--:R-:W2:Y:S01]  /*b990*/  LD.E.64 R6, desc[UR36][R2.64] ;  /* 0x0000002402067980 */ /* 0x00cea2000c101b00 */
        /* <DEDUP_REMOVED lines=10> */
.L_x_183:
[----:B------:R4:W-:Y:S01]  /*ba40*/  ST.E.64 desc[UR36][R34.64], RZ ;  /* 0x000000ff22007985 */ /* 0x0009e2000c101b24 */
[----:B------:R-:W-:Y:S01]  /*ba50*/  HFMA2 R63, -RZ, RZ, 0, 0 ;  /* 0x00000000ff3f7431 */ /* 0x000fe200000001ff */
[----:B------:R-:W-:Y:S02]  /*ba60*/  BSSY.RECONVERGENT B0, `(.L_x_185) ;  /* 0x0000095000007945 */ /* 0x000fe40003800200 */
        /* <DEDUP_REMOVED lines=8> */
.L_x_193:
[----:B------:R-:W-:Y:S01]  /*baf0*/  BSSY.RECONVERGENT B1, `(.L_x_186) ;  /* 0x0000088000017945 */ /* 0x000fe20003800200 */
[----:B-1-3--:R-:W-:Y:S02]  /*bb00*/  IMAD R70, R62, R63, RZ ;  /* 0x0000003f3e467224 */ /* 0x00afe400078e02ff */
[----:B--2--5:R-:W-:-:S07]  /*bb10*/  IMAD.MOV.U32 R68, RZ, RZ, RZ ;  /* 0x000000ffff447224 */ /* 0x024fce00078e00ff */
.L_x_192:
[----:B-123--:R-:W-:-:S04]  /*bb20*/  IMAD R67, R63, 0x3, R68 ;  /* 0x000000033f437824 */ /* 0x00efc800078e0244 */
[----:B------:R-:W-:-:S05]  /*bb30*/  IMAD.WIDE.U32 R66, R67, 0x8, R34 ;  /* 0x0000000843427825 */ /* 0x000fca00078e0022 */
[----:B-----5:R1:W5:Y:S01]  /*bb40*/  LD.E.64 R2, desc[UR36][R66.64] ;  /* 0x0000002442027980 */ /* 0x020362000c101b00 */
[----:B------:R-:W-:Y:S01]  /*bb50*/  ISETP.GE.U32.AND P0, PT, R0, 0x7, PT ;  /* 0x000000070000780c */ /* 0x000fe20003f06070 */
[----:B------:R-:W-:-:S12]  /*bb60*/  IMAD.MOV.U32 R69, RZ, RZ, RZ ;  /* 0x000000ffff457224 */ /* 0x000fd800078e00ff */
[----:B-1----:R-:W-:Y:S05]  /*bb70*/  @!P0 BRA `(.L_x_187) ;  /* 0x0000000000e08947 */ /* 0x002fea0003800000 */
[----:B------:R-:W-:Y:S01]  /*bb80*/  BSSY.RECONVERGENT B4, `(.L_x_188) ;  /* 0x0000036000047945 */ /* 0x000fe20003800200 */
[----:B------:R-:W-:-:S07]  /*bb90*/  IMAD.MOV.U32 R69, RZ, RZ, RZ ;  /* 0x000000ffff457224 */ /* 0x000fce00078e00ff */
.L_x_189:
[----:B0-----:R-:W-:Y:S02]  /*bba0*/  IMAD.IADD R7, R70, 0x1, R69 ;  /* 0x0000000146077824 */ /* 0x001fe400078e0245 */
        /* <DEDUP_REMOVED lines=13> */
[----:B------:R-:W2:Y:S04]  /*bc80*/  LD.E.64 R14, desc[UR36][R14.64] ;  /* 0x000000240e0e7980 */ /* 0x000ea8000c101b00 */
[----:B------:R-:W2:Y:S01]  /*bc90*/  LD.E.64 R12, desc[UR36][R6.64+0x10] ;  /* 0x00001024060c7980 */ /* 0x000ea2000c101b00 */
[----:B------:R-:W-:-:S05]  /*bca0*/  IADD3 R21, PT, PT, R71, 0x9, RZ ;  /* 0x0000000947157810 */ /* 0x000fca0007ffe0ff */
[----:B------:R-:W-:Y:S01]  /*bcb0*/  IMAD.WIDE.U32 R20, R21, 0x8, R30 ;  /* 0x0000000815147825 */ /* 0x000fe200078e001e */
[----:B--2---:R-:W-:-:S07]  /*bcc0*/  DFMA R12, R12, R14, R2 ;  /* 0x0000000e0c0c722b */ /* 0x004fce0000000002 */
[----:B------:R2:W-:Y:S04]  /*bcd0*/  ST.E.64 desc[UR36][R66.64], R12 ;  /* 0x0000000c42007985 */ /* 0x0005e8000c101b24 */
[----:B------:R-:W3:Y:S04]  /*bce0*/  LD.E.64 R20, desc[UR36][R20.64] ;  /* 0x0000002414147980 */ /* 0x000ee8000c101b00 */
[----:B0-----:R-:W3:Y:S01]  /*bcf0*/  LD.E.64 R8, desc[UR36][R6.64+0x18] ;  /* 0x0000182406087980 */ /* 0x001ee2000c101b00 */
[----:B------:R-:W-:-:S04]  /*bd00*/  VIADD R11, R71, 0xc ;  /* 0x0000000c470b7836 */ /* 0x000fc80000000000 */
[----:B------:R-:W-:Y:S01]  /*bd10*/  IMAD.WIDE.U32 R10, R11, 0x8, R30 ;  /* 0x000000080b0a7825 */ /* 0x000fe200078e001e */
[----:B---3--:R-:W-:-:S07]  /*bd20*/  DFMA R8, R8, R20, R12 ;  /* 0x000000140808722b */ /* 0x008fce000000000c */
[----:B------:R0:W-:Y:S04]  /*bd30*/  ST.E.64 desc[UR36][R66.64], R8 ;  /* 0x0000000842007985 */ /* 0x0001e8000c101b24 */
[----:B------:R-:W3:Y:S04]  /*bd40*/  LD.E.64 R10, desc[UR36][R10.64] ;  /* 0x000000240a0a7980 */ /* 0x000ee8000c101b00 */
[----:B-1----:R-:W3:Y:S01]  /*bd50*/  LD.E.64 R2, desc[UR36][R6.64+0x20] ;  /* 0x0000202406027980 */ /* 0x002ee2000c101b00 */
[----:B------:R-:W-:-:S04]  /*bd60*/  VIADD R15, R71, 0xf ;  /* 0x0000000f470f7836 */ /* 0x000fc80000000000 */
[----:B------:R-:W-:Y:S01]  /*bd70*/  IMAD.WIDE.U32 R14, R15, 0x8, R30 ;  /* 0x000000080f0e7825 */ /* 0x000fe200078e001e */
[----:B---3--:R-:W-:-:S07]  /*bd80*/  DFMA R2, R2, R10, R8 ;  /* 0x0000000a0202722b */ /* 0x008fce0000000008 */
[----:B------:R1:W-:Y:S04]  /*bd90*/  ST.E.64 desc[UR36][R66.64], R2 ;  /* 0x0000000242007985 */ /* 0x0003e8000c101b24 */
[----:B------:R-:W3:Y:S04]  /*bda0*/  LD.E.64 R14, desc[UR36][R14.64] ;  /* 0x000000240e0e7980 */ /* 0x000ee8000c101b00 */
[----:B--2---:R-:W3:Y:S01]  /*bdb0*/  LD.E.64 R12, desc[UR36][R6.64+0x28] ;  /* 0x00002824060c7980 */ /* 0x004ee2000c101b00 */
[----:B------:R-:W-:-:S04]  /*bdc0*/  VIADD R21, R71, 0x12 ;  /* 0x0000001247157836 */ /* 0x000fc80000000000 */
[----:B------:R-:W-:Y:S01]  /*bdd0*/  IMAD.WIDE.U32 R20, R21, 0x8, R30 ;  /* 0x0000000815147825 */ /* 0x000fe200078e001e */
[----:B---3--:R-:W-:-:S07]  /*bde0*/  DFMA R12, R12, R14, R2 ;  /* 0x0000000e0c0c722b */ /* 0x008fce0000000002 */
[----:B------:R2:W-:Y:S04]  /*bdf0*/  ST.E.64 desc[UR36][R66.64], R12 ;  /* 0x0000000c42007985 */ /* 0x0005e8000c101b24 */
[----:B------:R-:W3:Y:S04]  /*be00*/  LD.E.64 R20, desc[UR36][R20.64] ;  /* 0x0000002414147980 */ /* 0x000ee8000c101b00 */
[----:B0-----:R-:W3:Y:S01]  /*be10*/  LD.E.64 R8, desc[UR36][R6.64+0x30] ;  /* 0x0000302406087980 */ /* 0x001ee2000c101b00 */
[----:B------:R-:W-:-:S04]  /*be20*/  VIADD R11, R71, 0x15 ;  /* 0x00000015470b7836 */ /* 0x000fc80000000000 */
[----:B------:R-:W-:Y:S01]  /*be30*/  IMAD.WIDE.U32 R10, R11, 0x8, R30 ;  /* 0x000000080b0a7825 */ /* 0x000fe200078e001e */
[----:B---3--:R-:W-:-:S07]  /*be40*/  DFMA R8, R8, R20, R12 ;  /* 0x000000140808722b */ /* 0x008fce000000000c */
[----:B------:R3:W-:Y:S04]  /*be50*/  ST.E.64 desc[UR36][R66.64], R8 ;  /* 0x0000000842007985 */ /* 0x0007e8000c101b24 */
[----:B-1----:R-:W4:Y:S04]  /*be60*/  LD.E.64 R2, desc[UR36][R6.64+0x38] ;  /* 0x0000382406027980 */ /* 0x002f28000c101b00 */
[----:B------:R-:W4:Y:S01]  /*be70*/  LD.E.64 R10, desc[UR36][R10.64] ;  /* 0x000000240a0a7980 */ /* 0x000f22000c101b00 */
[----:B------:R-:W-:Y:S01]  /*be80*/  VIADD R69, R69, 0x8 ;  /* 0x0000000845457836 */ /* 0x000fe20000000000 */
[----:B--2---:R-:W-:-:S04]  /*be90*/  LOP3.LUT R12, R62, 0x7ffffff8, RZ, 0xc0, !PT ;  /* 0x7ffffff83e0c7812 */ /* 0x004fc800078ec0ff */
[----:B------:R-:W-:Y:S01]  /*bea0*/  ISETP.NE.AND P0, PT, R69, R12, PT ;  /* 0x0000000c4500720c */ /* 0x000fe20003f05270 */
[----:B----4-:R-:W-:-:S07]  /*beb0*/  DFMA R2, R2, R10, R8 ;  /* 0x0000000a0202722b */ /* 0x010fce0000000008 */
[----:B------:R3:W-:Y:S05]  /*bec0*/  ST.E.64 desc[UR36][R66.64], R2 ;  /* 0x0000000242007985 */ /* 0x0007ea000c101b24 */
[----:B------:R-:W-:Y:S05]  /*bed0*/  @P0 BRA `(.L_x_189) ;  /* 0xfffffffc00300947 */ /* 0x000fea000383ffff */
[----:B------:R-:W-:Y:S05]  /*bee0*/  BSYNC.RECONVERGENT B4 ;  /* 0x0000000000047941 */ /* 0x000fea0003800200 */
.L_x_188:
[----:B------:R-:W-:-:S07]  /*bef0*/  MOV R69, R12 ;  /* 0x0000000c00457202 */ /* 0x000fce0000000f00 */
.L_x_187:
[----:B0-----:R-:W-:-:S13]  /*bf00*/  LOP3.LUT P0, R6, R62, 0x7, RZ, 0xc0, !PT ;  /* 0x000000073e067812 */ /* 0x001fda000780c0ff */
[----:B------:R-:W-:Y:S05]  /*bf10*/  @!P0 BRA `(.L_x_190) ;  /* 0x0000000400088947 */ /* 0x000fea0003800000 */
[----:B------:R-:W-:Y:S01]  /*bf20*/  VIADD R6, R6, 0xffffffff ;  /* 0xffffffff06067836 */ /* 0x000fe20000000000 */
[----:B------:R-:W-:-:S04]  /*bf30*/  ISETP.NE.AND P0, PT, R73, RZ, PT ;  /* 0x000000ff4900720c */ /* 0x000fc80003f05270 */
[----:B------:R-:W-:-:S13]  /*bf40*/  ISETP.GE.U32.AND P1, PT, R6, 0x3, PT ;  /* 0x000000030600780c */ /* 0x000fda0003f26070 */
[----:B------:R-:W-:Y:S05]  /*bf50*/  @!P1 BRA `(.L_x_191) ;  /* 0x00000000007c9947 */ /* 0x000fea0003800000 */
[----:B------:R-:W-:Y:S02]  /*bf60*/  IMAD.IADD R7, R70, 0x1, R69 ;  /* 0x0000000146077824 */ /* 0x000fe400078e0245 */
[----:B------:R-:W-:Y:S02]  /*bf70*/  IMAD R21, R69, 0x3, R68 ;  /* 0x0000000345157824 */ /* 0x000fe400078e0244 */
[----:B------:R-:W-:-:S04]  /*bf80*/  IMAD.WIDE.U32 R6, R7, 0x8, R32 ;  /* 0x0000000807067825 */ /* 0x000fc800078e0020 */
[C---:B---3--:R-:W-:Y:S02]  /*bf90*/  IMAD.WIDE.U32 R8, R21.reuse, 0x8, R30 ;  /* 0x0000000815087825 */ /* 0x048fe400078e001e */
[----:B------:R-:W2:Y:S04]  /*bfa0*/  LD.E.64 R6, desc[UR36][R6.64] ;  /* 0x0000002406067980 */ /* 0x000ea8000c101b00 */
[----:B------:R-:W2:Y:S01]  /*bfb0*/  LD.E.64 R8, desc[UR36][R8.64] ;  /* 0x0000002408087980 */ /* 0x000ea2000c101b00 */
[----:B------:R-:W-:Y:S01]  /*bfc0*/  IADD3 R11, P1, PT, R70, R69, RZ ;  /* 0x00000045460b7210 */ /* 0x000fe20007f3e0ff */
[----:B------:R-:W-:-:S04]  /*bfd0*/  VIADD R13, R21, 0x3 ;  /* 0x00000003150d7836 */ /* 0x000fc80000000000 */
[----:B------:R-:W-:Y:S01]  /*bfe0*/  IMAD.X R12, RZ, RZ, RZ, P1 ;  /* 0x000000ffff0c7224 */ /* 0x000fe200008e06ff */
        /* <DEDUP_REMOVED lines=17> */
[----:B0-----:R-:W2:Y:S04]  /*c100*/  LD.E.64 R2, desc[UR36][R10.64+0x18] ;  /* 0x000018240a027980 */ /* 0x001ea8000c101b00 */
[----:B------:R-:W2:Y:S01]  /*c110*/  LD.E.64 R20, desc[UR36][R20.64] ;  /* 0x0000002414147980 */ /* 0x000ea2000c101b00 */
[----:B------:R-:W-:Y:S01]  /*c120*/  VIADD R69, R69, 0x4 ;  /* 0x0000000445457836 */ /* 0x000fe20000000000 */
[----:B--2---:R-:W-:-:S07]  /*c130*/  DFMA R2, R2, R20, R8 ;  /* 0x000000140202722b */ /* 0x004fce0000000008 */
[----:B------:R1:W-:Y:S04]  /*c140*/  ST.E.64 desc[UR36][R66.64], R2 ;  /* 0x0000000242007985 */ /* 0x0003e8000c101b24 */
.L_x_191:
[----:B------:R-:W-:Y:S05]  /*c150*/  @!P0 BRA `(.L_x_190) ;  /* 0x0000000000788947 */ /* 0x000fea0003800000 */
[----:B------:R-:W-:-:S13]  /*c160*/  ISETP.NE.AND P0, PT, R73, 0x1, PT ;  /* 0x000000014900780c */ /* 0x000fda0003f05270 */
[----:B------:R-:W-:Y:S02]  /*c170*/  @P0 IMAD.IADD R11, R70, 0x1, R69 ;  /* 0x00000001460b0824 */ /* 0x000fe400078e0245 */
[----:B------:R-:W-:Y:S02]  /*c180*/  @P0 IMAD R15, R69, 0x3, R68 ;  /* 0x00000003450f0824 */ /* 0x000fe400078e0244 */
[----:B------:R-:W-:-:S04]  /*c190*/  @P0 IMAD.WIDE.U32 R10, R11, 0x8, R32 ;  /* 0x000000080b0a0825 */ /* 0x000fc800078e0020 */
[C---:B------:R-:W-:Y:S01]  /*c1a0*/  @P0 IMAD.WIDE.U32 R12, R15.reuse, 0x8, R30 ;  /* 0x000000080f0c0825 */ /* 0x040fe200078e001e */
[----:B-1----:R-:W2:Y:S04]  /*c1b0*/  @P0 LD.E.64 R6, desc[UR36][R10.64] ;  /* 0x000000240a060980 */ /* 0x002ea8000c101b00 */
[----:B---3--:R-:W2:Y:S01]  /*c1c0*/  @P0 LD.E.64 R8, desc[UR36][R12.64] ;  /* 0x000000240c080980 */ /* 0x008ea2000c101b00 */
[----:B------:R-:W-:Y:S01]  /*c1d0*/  @P0 IADD3 R21, P1, PT, R70, R69, RZ ;  /* 0x0000004546150210 */ /* 0x000fe20007f3e0ff */
[----:B------:R-:W-:-:S04]  /*c1e0*/  @P0 VIADD R71, R15, 0x3 ;  /* 0x000000030f470836 */ /* 0x000fc80000000000 */
[----:B------:R-:W-:Y:S01]  /*c1f0*/  @P0 IMAD.X R20, RZ, RZ, RZ, P1 ;  /* 0x000000ffff140224 */ /* 0x000fe200008e06ff */
[----:B------:R-:W-:-:S04]  /*c200*/  @P0 LEA R14, P1, R21, R32, 0x3 ;  /* 0x00000020150e0211 */ /* 0x000fc800078218ff */
[----:B------:R-:W-:Y:S01]  /*c210*/  @P0 LEA.HI.X R15, R21, R33, R20, 0x3, P1 ;  /* 0x00000021150f0211 */ /* 0x000fe200008f1c14 */
[----:B------:R-:W-:Y:S01]  /*c220*/  @P0 IMAD.WIDE.U32 R20, R71, 0x8, R30 ;  /* 0x0000000847140825 */ /* 0x000fe200078e001e */
[----:B--2--5:R-:W-:-:S07]  /*c230*/  @P0 DFMA R6, R6, R8, R2 ;  /* 0x000000080606022b */ /* 0x024fce0000000002 */
[----:B------:R0:W-:Y:S04]  /*c240*/  @P0 ST.E.64 desc[UR36][R66.64], R6 ;  /* 0x0000000642000985 */ /* 0x0001e8000c101b24 */
[----:B------:R-:W2:Y:S04]  /*c250*/  @P0 LD.E.64 R8, desc[UR36][R14.64+0x8] ;  /* 0x000008240e080980 */ /* 0x000ea8000c101b00 */
[----:B------:R-:W2:Y:S01]  /*c260*/  @P0 LD.E.64 R10, desc[UR36][R20.64] ;  /* 0x00000024140a0980 */ /* 0x000ea2000c101b00 */
[----:B------:R-:W-:Y:S01]  /*c270*/  LOP3.LUT R72, R62, 0x1, RZ, 0xc0, !PT ;  /* 0x000000013e487812 */ /* 0x000fe200078ec0ff */
[----:B------:R-:W-:-:S03]  /*c280*/  @P0 VIADD R69, R69, 0x2 ;  /* 0x0000000245450836 */ /* 0x000fc60000000000 */
[----:B------:R-:W-:-:S13]  /*c290*/  ISETP.NE.U32.AND P1, PT, R72, 0x1, PT ;  /* 0x000000014800780c */ /* 0x000fda0003f25070 */
[----:B------:R-:W-:Y:S01]  /*c2a0*/  @!P1 IADD3 R13, PT, PT, R70, R69, RZ ;  /* 0x00000045460d9210 */ /* 0x000fe20007ffe0ff */
[----:B------:R-:W-:Y:S01]  /*c2b0*/  @!P1 IMAD R69, R69, 0x3, R68 ;  /* 0x0000000345459824 */ /* 0x000fe200078e0244 */
[----:B--2---:R-:W-:-:S03]  /*c2c0*/  @P0 DFMA R2, R8, R10, R6 ;  /* 0x0000000a0802022b */ /* 0x004fc60000000006 */
[----:B------:R-:W-:-:S04]  /*c2d0*/  @!P1 IMAD.WIDE.U32 R8, R13, 0x8, R32 ;  /* 0x000000080d089825 */ /* 0x000fc800078e0020 */
[----:B------:R-:W-:Y:S01]  /*c2e0*/  @!P1 IMAD.WIDE.U32 R10, R69, 0x8, R30 ;  /* 0x00000008450a9825 */ /* 0x000fe200078e001e */
[----:B------:R2:W-:Y:S04]  /*c2f0*/  @P0 ST.E.64 desc[UR36][R66.64], R2 ;  /* 0x0000000242000985 */ /* 0x0005e8000c101b24 */
[----:B------:R-:W0:Y:S04]  /*c300*/  @!P1 LD.E.64 R8, desc[UR36][R8.64] ;  /* 0x0000002408089980 */ /* 0x000e28000c101b00 */
[----:B------:R-:W0:Y:S02]  /*c310*/  @!P1 LD.E.64 R10, desc[UR36][R10.64] ;  /* 0x000000240a0a9980 */ /* 0x000e24000c101b00 */
[----:B0-----:R-:W-:-:S07]  /*c320*/  @!P1 DFMA R6, R8, R10, R2 ;  /* 0x0000000a0806922b */ /* 0x001fce0000000002 */
[----:B------:R2:W-:Y:S04]  /*c330*/  @!P1 ST.E.64 desc[UR36][R66.64], R6 ;  /* 0x0000000642009985 */ /* 0x0005e8000c101b24 */
.L_x_190:
[----:B------:R-:W-:-:S05]  /*c340*/  VIADD R68, R68, 0x1 ;  /* 0x0000000144447836 */ /* 0x000fca0000000000 */
[----:B------:R-:W-:-:S13]  /*c350*/  ISETP.NE.AND P0, PT, R68, 0x3, PT ;  /* 0x000000034400780c */ /* 0x000fda0003f05270 */
[----:B------:R-:W-:Y:S05]  /*c360*/  @P0 BRA `(.L_x_192) ;  /* 0xfffffff400ec0947 */ /* 0x000fea000383ffff */
[----:B------:R-:W-:Y:S05]  /*c370*/  BSYNC.RECONVERGENT B1 ;  /* 0x0000000000017941 */ /* 0x000fea0003800200 */
.L_x_186:
[----:B------:R-:W-:-:S05]  /*c380*/  VIADD R63, R63, 0x1 ;  /* 0x000000013f3f7836 */ /* 0x000fca0000000000 */
[----:B------:R-:W-:-:S13]  /*c390*/  ISETP.NE.AND P0, PT, R63, 0x3, PT ;  /* 0x000000033f00780c */ /* 0x000fda0003f05270 */
[----:B------:R-:W-:Y:S05]  /*c3a0*/  @P0 BRA `(.L_x_193) ;  /* 0xfffffff400d00947 */ /* 0x000fea000383ffff */
[----:B------:R-:W-:Y:S05]  /*c3b0*/  BSYNC.RECONVERGENT B0 ;  /* 0x0000000000007941 */ /* 0x000fea0003800200 */
.L_x_185:
[----:B------:R-:W-:Y:S05]  /*c3c0*/  BRA `(.L_x_194) ;  /* 0x0000000000247947 */ /* 0x000fea0003800000 */
.L_x_171:
        /* <DEDUP_REMOVED lines=9> */
.L_x_194:
[----:B------:R-:W-:-:S13]  /*c460*/  ISETP.GE.AND P0, PT, R62, 0x1, PT ;  /* 0x000000013e00780c */ /* 0x000fda0003f06270 */
[----:B------:R-:W-:Y:S05]  /*c470*/  @!P0 BRA `(.L_x_195) ;  /* 0x0000002000088947 */ /* 0x000fea0003800000 */
[----:B------:R-:W-:Y:S02]  /*c480*/  ISETP.NE.AND P0, PT, R62, 0x1, PT ;  /* 0x000000013e00780c */ /* 0x000fe40003f05270 */
[----:B0123-5:R-:W-:-:S11]  /*c490*/  CS2R R2, SRZ ;  /* 0x0000000000027805 */ /* 0x02ffd6000001ff00 */
[----:B------:R-:W-:Y:S05]  /*c4a0*/  @!P0 BRA `(.L_x_196) ;  /* 0x0000000800308947 */ /* 0x000fea0003800000 */
[----:B------:R-:W-:Y:S01]  /*c4b0*/  BSSY.RECONVERGENT B4, `(.L_x_197) ;  /* 0x000008a000047945 */ /* 0x000fe20003800200 */
[----:B------:R-:W-:-:S07]  /*c4c0*/  IMAD.MOV.U32 R75, RZ, RZ, RZ ;  /* 0x000000ffff4b7224 */ /* 0x000fce00078e00ff */
.L_x_203:
        /* <DEDUP_REMOVED lines=30> */
[----:B----45:R-:W-:Y:S05]  /*c6b0*/  CALL.REL.NOINC `($_Z10XTI_kernelPtS_PjS0_S0_PdS1_S1_S1_S1_$__internal_trig_reduction_slowpathd) ;  /* 0x00000124009c7944 */ /* 0x030fea0003c00000 */
[----:B------:R-:W-:-:S07]  /*c6c0*/  MOV R0, R2 ;  /* 0x0000000200007202 */ /* 0x000fce0000000f00 */
.L_x_199:
[----:B------:R-:W-:Y:S05]  /*c6d0*/  BSYNC.RECONVERGENT B5 ;  /* 0x0000000000057941 */ /* 0x000fea0003800200 */
.L_x_198:
        /* <DEDUP_REMOVED lines=62> */
[----:B------:R-:W-:Y:S06]  /*cac0*/  BRA `(.L_x_202) ;  /* 0x0000000000087947 */ /* 0x000fec0003800000 */
.L_x_201:
[----:B------:R-:W-:Y:S01]  /*cad0*/  DMUL R8, RZ, R14 ;  /* 0x0000000eff087228 */ /* 0x000fe20000000000 */
[----:B------:R-:W-:-:S10]  /*cae0*/  IMAD.MOV.U32 R0, RZ, RZ, RZ ;  /* 0x000000ffff007224 */ /* 0x000fd400078e00ff */
.L_x_202:
[----:B------:R-:W-:Y:S05]  /*caf0*/  BSYNC.RECONVERGENT B5 ;  /* 0x0000000000057941 */ /* 0x000fea0003800200 */
.L_x_200:
        /* <DEDUP_REMOVED lines=15> */
[----:B------:R-:W-:Y:S02]  /*cbf0*/  FSEL R21, -R21, 0.11223486810922622681, !P0 ;  /* 0x3de5db6515157808 */ /* 0x000fe40004000100 */
[----:B------:R-:W-:-:S04]  /*cc00*/  IADD3 R75, PT, PT, R75, 0x2, RZ ;  /* 0x000000024b4b7810 */ /* 0x000fc80007ffe0ff */
        /* <DEDUP_REMOVED lines=21> */
.L_x_197:
[----:B------:R-:W-:-:S07]  /*cd60*/  IMAD.MOV.U32 R3, RZ, RZ, RZ ;  /* 0x000000ffff037224 */ /* 0x000fce00078e00ff */
.L_x_196:
        /* <DEDUP_REMOVED lines=36> */
[----:B------:R-:W-:Y:S01]  /*cfb0*/  MOV R0, R2 ;  /* 0x0000000200007202 */ /* 0x000fe20000000f00 */
[----:B------:R-:W-:Y:S06]  /*cfc0*/  BRA `(.L_x_207) ;  /* 0x0000000000087947 */ /* 0x000fec0003800000 */
.L_x_206:
[----:B------:R-:W-:Y:S01]  /*cfd0*/  DMUL R8, RZ, R14 ;  /* 0x0000000eff087228 */ /* 0x000fe20000000000 */
[----:B------:R-:W-:-:S10]  /*cfe0*/  IMAD.MOV.U32 R0, RZ, RZ, RZ ;  /* 0x000000ffff007224 */ /* 0x000fd400078e00ff */
.L_x_207:
[----:B------:R-:W-:Y:S05]  /*cff0*/  BSYNC.RECONVERGENT B4 ;  /* 0x0000000000047941 */ /* 0x000fea0003800200 */
.L_x_205:
        /* <DEDUP_REMOVED lines=31> */
[----:B------:R-:W-:-:S04]  /*d1f0*/  IADD3 R2, P0, PT, R36, R73, RZ ;  /* 0x0000004924027210 */ /* 0x000fc80007f1e0ff */
[----:B------:R-:W-:-:S03]  /*d200*/  IADD3.X R3, PT, PT, R37, R71, RZ, P0, !PT ;  /* 0x0000004725037210 */ /* 0x000fc600007fe4ff */
[----:B------:R-:W-:-:S07]  /*d210*/  DADD R10, R66, -R10 ;  /* 0x00000000420a7229 */ /* 0x000fce000000080a */
[----:B------:R0:W-:Y:S04]  /*d220*/  ST.E.64 desc[UR36][R2.64], R10 ;  /* 0x0000000a02007985 */ /* 0x0001e8000c101b24 */
.L_x_204:
[----:B------:R-:W-:Y:S02]  /*d230*/  VIADD R63, R62, 0xffffffff ;  /* 0xffffffff3e3f7836 */ /* 0x000fe40000000000 */
[----:B------:R-:W-:-:S03]  /*d240*/  IMAD.MOV.U32 R69, RZ, RZ, RZ ;  /* 0x000000ffff457224 */ /* 0x000fc600078e00ff */
[----:B------:R-:W-:-:S13]  /*d250*/  ISETP.GE.U32.AND P0, PT, R63, 0xf, PT ;  /* 0x0000000f3f00780c */ /* 0x000fda0003f06070 */
[----:B------:R-:W-:Y:S05]  /*d260*/  @!P0 BRA `(.L_x_208) ;  /* 0x0000000000a88947 */ /* 0x000fea0003800000 */
[----:B------:R-:W-:Y:S01]  /*d270*/  BSSY.RECONVERGENT B0, `(.L_x_209) ;  /* 0x0000028000007945 */ /* 0x000fe20003800200 */
[----:B------:R-:W-:-:S07]  /*d280*/  IMAD.MOV.U32 R69, RZ, RZ, RZ ;  /* 0x000000ffff457224 */ /* 0x000fce00078e00ff */
.L_x_210:
[----:B0-----:R-:W-:-:S05]  /*d290*/  IMAD.WIDE.U32 R2, R69, 0x8, R36 ;  /* 0x0000000845027825 */ /* 0x001fca00078e0024 */
        /* <DEDUP_REMOVED lines=9> */
[----:B------:R-:W5:Y:S04]  /*d330*/  LD.E.64 R20, desc[UR36][R2.64+0x20] ;  /* 0x0000202402147980 */ /* 0x000f68000c101b00 */
[----:B-----5:R5:W-:Y:S04]  /*d340*/  ST.E.64 desc[UR36][R8.64+0x20], R20 ;  /* 0x0000201408007985 */ /* 0x020be8000c101b24 */
[----:B------:R-:W4:Y:S04]  /*d350*/  LD.E.64 R66, desc[UR36][R2.64+0x28] ;  /* 0x0000282402427980 */ /* 0x000f28000c101b00 */
[----:B----4-:R4:W-:Y:S04]  /*d360*/  ST.E.64 desc[UR36][R8.64+0x28], R66 ;  /* 0x0000284208007985 */ /* 0x0109e8000c101b24 */
        /* <DEDUP_REMOVED lines=8> */
[----:B-----5:R-:W5:Y:S04]  /*d3f0*/  LD.E.64 R20, desc[UR36][R2.64+0x50] ;  /* 0x0000502402147980 */ /* 0x020f68000c101b00 */
[----:B-----5:R0:W-:Y:S04]  /*d400*/  ST.E.64 desc[UR36][R8.64+0x50], R20 ;  /* 0x0000501408007985 */ /* 0x0201e8000c101b24 */
[----:B----4-:R-:W4:Y:S04]  /*d410*/  LD.E.64 R66, desc[UR36][R2.64+0x58] ;  /* 0x0000582402427980 */ /* 0x010f28000c101b00 */
[----:B----4-:R4:W-:Y:S04]  /*d420*/  ST.E.64 desc[UR36][R8.64+0x58], R66 ;  /* 0x0000584208007985 */ /* 0x0109e8000c101b24 */
[----:B0-----:R-:W5:Y:S04]  /*d430*/  LD.E.64 R6, desc[UR36][R2.64+0x60] ;  /* 0x0000602402067980 */ /* 0x001f68000c101b00 */
[----:B-----5:R4:W-:Y:S04]  /*d440*/  ST.E.64 desc[UR36][R8.64+0x60], R6 ;  /* 0x0000600608007985 */ /* 0x0209e8000c101b24 */
[----:B-1----:R-:W5:Y:S04]  /*d450*/  LD.E.64 R10, desc[UR36][R2.64+0x68] ;  /* 0x00006824020a7980 */ /* 0x002f68000c101b00 */
[----:B-----5:R4:W-:Y:S04]  /*d460*/  ST.E.64 desc[UR36][R8.64+0x68], R10 ;  /* 0x0000680a08007985 */ /* 0x0209e8000c101b24 */
[----:B--2---:R-:W2:Y:S04]  /*d470*/  LD.E.64 R12, desc[UR36][R2.64+0x70] ;  /* 0x00007024020c7980 */ /* 0x004ea8000c101b00 */
[----:B--2---:R4:W-:Y:S04]  /*d480*/  ST.E.64 desc[UR36][R8.64+0x70], R12 ;  /* 0x0000700c08007985 */ /* 0x0049e8000c101b24 */
[----:B---3--:R-:W2:Y:S01]  /*d490*/  LD.E.64 R14, desc[UR36][R2.64+0x78] ;  /* 0x00007824020e7980 */ /* 0x008ea2000c101b00 */
[----:B------:R-:W-:Y:S01]  /*d4a0*/  VIADD R69, R69, 0x10 ;  /* 0x0000001045457836 */ /* 0x000fe20000000000 */
[----:B------:R-:W-:-:S04]  /*d4b0*/  LOP3.LUT R0, R62, 0x7ffffff0, RZ, 0xc0, !PT ;  /* 0x7ffffff03e007812 */ /* 0x000fc800078ec0ff */
[----:B------:R-:W-:Y:S01]  /*d4c0*/  ISETP.NE.AND P0, PT, R69, R0, PT ;  /* 0x000000004500720c */ /* 0x000fe20003f05270 */
[----:B--2---:R4:W-:-:S12]  /*d4d0*/  ST.E.64 desc[UR36][R8.64+0x78], R14 ;  /* 0x0000780e08007985 */ /* 0x0049d8000c101b24 */
[----:B------:R-:W-:Y:S05]  /*d4e0*/  @P0 BRA `(.L_x_210) ;  /* 0xfffffffc00680947 */ /* 0x000fea000383ffff */
[----:B------:R-:W-:Y:S05]  /*d4f0*/  BSYNC.RECONVERGENT B0 ;  /* 0x0000000000007941 */ /* 0x000fea0003800200 */
.L_x_209:
[----:B------:R-:W-:-:S07]  /*d500*/  IMAD.MOV.U32 R69, RZ, RZ, R0 ;  /* 0x000000ffff457224 */ /* 0x000fce00078e0000 */
.L_x_208:
[C---:B------:R-:W-:Y:S02]  /*d510*/  LOP3.LUT P0, R70, R62.reuse, 0xf, RZ, 0xc0, !PT ;  /* 0x0000000f3e467812 */ /* 0x040fe4000780c0ff */
[C---:B------:R-:W-:Y:S02]  /*d520*/  LOP3.LUT R71, R62.reuse, 0x3, RZ, 0xc0, !PT ;  /* 0x000000033e477812 */ /* 0x040fe400078ec0ff */
[----:B------:R-:W-:-:S09]  /*d530*/  LOP3.LUT R73, R62, 0x7, RZ, 0xc0, !PT ;  /* 0x000000073e497812 */ /* 0x000fd200078ec0ff */
[----:B------:R-:W-:Y:S05]  /*d540*/  @!P0 BRA `(.L_x_211) ;  /* 0x0000000000d08947 */ /* 0x000fea0003800000 */
[----:B------:R-:W-:Y:S02]  /*d550*/  IADD3 R0, PT, PT, R70, -0x1, RZ ;  /* 0xffffffff46007810 */ /* 0x000fe40007ffe0ff */
[----:B------:R-:W-:Y:S02]  /*d560*/  ISETP.NE.AND P1, PT, R73, RZ, PT ;  /* 0x000000ff4900720c */ /* 0x000fe40003f25270 */
[----:B------:R-:W-:-:S13]  /*d570*/  ISETP.GE.U32.AND P0, PT, R0, 0x7, PT ;  /* 0x000000070000780c */ /* 0x000fda0003f06070 */
[----:B------:R-:W-:Y:S05]  /*d580*/  @!P0 BRA `(.L_x_212) ;  /* 0x00000000004c8947 */ /* 0x000fea0003800000 */
        /* <DEDUP_REMOVED lines=19> */
.L_x_212:
[----:B------:R-:W-:Y:S05]  /*d6c0*/  @!P1 BRA `(.L_x_211) ;  /* 0x0000000000709947 */ /* 0x000fea0003800000 */
[----:B------:R-:W-:Y:S01]  /*d6d0*/  VIADD R0, R73, 0xffffffff ;  /* 0xffffffff49007836 */ /* 0x000fe20000000000 */
[----:B------:R-:W-:-:S04]  /*d6e0*/  ISETP.NE.AND P1, PT, R71, RZ, PT ;  /* 0x000000ff4700720c */ /* 0x000fc80003f25270 */
[----:B------:R-:W-:-:S13]  /*d6f0*/  ISETP.GE.U32.AND P0, PT, R0, 0x3, PT ;  /* 0x000000030000780c */ /* 0x000fda0003f06070 */
[----:B------:R-:W-:Y:S05]  /*d700*/  @!P0 BRA `(.L_x_213) ;  /* 0x00000000002c8947 */ /* 0x000fea0003800000 */
[----:B--2-4-:R-:W-:-:S05]  /*d710*/  IMAD.WIDE.U32 R12, R69, 0x8, R36 ;  /* 0x00000008450c7825 */ /* 0x014fca00078e0024 */
[----:B0-----:R-:W2:Y:S01]  /*d720*/  LD.E.64 R2, desc[UR36][R12.64] ;  /* 0x000000240c027980 */ /* 0x001ea2000c101b00 */
[----:B------:R-:W-:-:S05]  /*d730*/  IMAD.WIDE.U32 R14, R69, 0x8, R56 ;  /* 0x00000008450e7825 */ /* 0x000fca00078e0038 */
[----:B--2---:R1:W-:Y:S04]  /*d740*/  ST.E.64 desc[UR36][R14.64], R2 ;  /* 0x000000020e007985 */ /* 0x0043e8000c101b24 */
[----:B------:R-:W2:Y:S04]  /*d750*/  LD.E.64 R6, desc[UR36][R12.64+0x8] ;  /* 0x000008240c067980 */ /* 0x000ea8000c101b00 */
[----:B--2---:R1:W-:Y:S04]  /*d760*/  ST.E.64 desc[UR36][R14.64+0x8], R6 ;  /* 0x000008060e007985 */ /* 0x0043e8000c101b24 */
[----:B------:R-:W2:Y:S04]  /*d770*/  LD.E.64 R8, desc[UR36][R12.64+0x10] ;  /* 0x000010240c087980 */ /* 0x000ea8000c101b00 */
[----:B--2---:R1:W-:Y:S04]  /*d780*/  ST.E.64 desc[UR36][R14.64+0x10], R8 ;  /* 0x000010080e007985 */ /* 0x0043e8000c101b24 */
[----:B------:R-:W2:Y:S01]  /*d790*/  LD.E.64 R10, desc[UR36][R12.64+0x18] ;  /* 0x000018240c0a7980 */ /* 0x000ea2000c101b00 */
[----:B------:R-:W-:-:S03]  /*d7a0*/  VIADD R69, R69, 0x4 ;  /* 0x0000000445457836 */ /* 0x000fc60000000000 */
[----:B--2---:R1:W-:Y:S04]  /*d7b0*/  ST.E.64 desc[UR36][R14.64+0x18], R10 ;  /* 0x0000180a0e007985 */ /* 0x0043e8000c101b24 */
.L_x_213:
[----:B------:R-:W-:Y:S05]  /*d7c0*/  @!P1 BRA `(.L_x_211) ;  /* 0x0000000000309947 */ /* 0x000fea0003800000 */
[----:B-12-4-:R-:W-:-:S05]  /*d7d0*/  IMAD.WIDE.U32 R6, R69, 0x8, R36 ;  /* 0x0000000845067825 */ /* 0x016fca00078e0024 */
[----:B0-----:R-:W2:Y:S01]  /*d7e0*/  LD.E.64 R2, desc[UR36][R6.64] ;  /* 0x0000002406027980 */ /* 0x001ea2000c101b00 */
[----:B------:R-:W-:Y:S01]  /*d7f0*/  IMAD.WIDE.U32 R8, R69, 0x8, R56 ;  /* 0x0000000845087825 */ /* 0x000fe200078e0038 */
[----:B------:R-:W-:-:S04]  /*d800*/  ISETP.NE.AND P0, PT, R71, 0x1, PT ;  /* 0x000000014700780c */ /* 0x000fc80003f05270 */
[----:B--2---:R3:W-:Y:S09]  /*d810*/  ST.E.64 desc[UR36][R8.64], R2 ;  /* 0x0000000208007985 */ /* 0x0047f2000c101b24 */
[----:B------:R-:W-:Y:S05]  /*d820*/  @!P0 BRA `(.L_x_211) ;  /* 0x0000000000188947 */ /* 0x000fea0003800000 */
[----:B---3--:R-:W2:Y:S01]  /*d830*/  LD.E.64 R2, desc[UR36][R6.64+0x8] ;  /* 0x0000082406027980 */ /* 0x008ea2000c101b00 */
[----:B------:R-:W-:-:S03]  /*d840*/  ISETP.NE.AND P0, PT, R71, 0x2, PT ;  /* 0x000000024700780c */ /* 0x000fc60003f05270 */
[----:B--2---:R0:W-:Y:S10]  /*d850*/  ST.E.64 desc[UR36][R8.64+0x8], R2 ;  /* 0x0000080208007985 */ /* 0x0041f4000c101b24 */
[----:B------:R-:W-:Y:S05]  /*d860*/  @!P0 BRA `(.L_x_211) ;  /* 0x0000000000088947 */ /* 0x000fea0003800000 */
[----:B0-----:R-:W2:Y:S04]  /*d870*/  LD.E.64 R2, desc[UR36][R6.64+0x10] ;  /* 0x0000102406027980 */ /* 0x001ea8000c101b00 */
[----:B--2---:R0:W-:Y:S02]  /*d880*/  ST.E.64 desc[UR36][R8.64+0x10], R2 ;  /* 0x0000100208007985 */ /* 0x0041e4000c101b24 */
.L_x_211:
[----:B------:R0:W-:Y:S01]  /*d890*/  ST.E.64 desc[UR36][R54.64], RZ ;  /* 0x000000ff36007985 */ /* 0x0001e2000c101b24 */
[----:B------:R-:W-:Y:S01]  /*d8a0*/  BSSY.RECONVERGENT B0, `(.L_x_214) ;  /* 0x00000bb000007945 */ /* 0x000fe20003800200 */
[----:B-12-4-:R-:W-:Y:S02]  /*d8b0*/  IMAD.MOV.U32 R7, RZ, RZ, RZ ;  /* 0x000000ffff077224 */ /* 0x016fe400078e00ff */
[----:B------:R0:W-:Y:S04]  /*d8c0*/  ST.E.64 desc[UR36][R54.64+0x8], RZ ;  /* 0x000008ff36007985 */ /* 0x0001e8000c101b24 */
[----:B------:R0:W-:Y:S02]  /*d8d0*/  ST.E.64 desc[UR36][R54.64+0x10], RZ ;  /* 0x000010ff36007985 */ /* 0x0001e4000c101b24 */
.L_x_221:
[----:B01234-:R-:W-:-:S05]  /*d8e0*/  IMAD.WIDE.U32 R2, R7, 0x8, R54 ;  /* 0x0000000807027825 */ /* 0x01ffca00078e0036 */
[----:B-----5:R0:W5:Y:S01]  /*d8f0*/  LD.E.64 R8, desc[UR36][R2.64] ;  /* 0x0000002402087980 */ /* 0x020162000c101b00 */
[----:B------:R-:W-:Y:S01]  /*d900*/  ISETP.GE.U32.AND P1, PT, R63, 0xf, PT ;  /* 0x0000000f3f00780c */ /* 0x000fe20003f26070 */
[----:B------:R-:W-:Y:S01]  /*d910*/  IMAD R0, R62, R7, RZ ;  /* 0x000000073e007224 */ /* 0x000fe200078e02ff */
[----:B------:R-:W-:Y:S01]  /*d920*/  MOV R75, RZ ;  /* 0x000000ff004b7202 */ /* 0x000fe20000000f00 */
[----:B------:R-:W-:-:S05]  /*d930*/  VIADD R7, R7, 0x1 ;  /* 0x0000000107077836 */ /* 0x000fca0000000000 */
[----:B------:R-:W-:-:S05]  /*d940*/  ISETP.NE.AND P0, PT, R7, 0x3, PT ;  /* 0x000000030700780c */ /* 0x000fca0003f05270 */
[----:B0-----:R-:W-:Y:S08]  /*d950*/  @!P1 BRA `(.L_x_215) ;  /* 0x00000004002c9947 */ /* 0x001ff00003800000 */
[----:B------:R-:W-:Y:S01]  /*d960*/  BSSY.RECONVERGENT B1, `(.L_x_216) ;  /* 0x0000049000017945 */ /* 0x000fe20003800200 */
[----:B------:R-:W-:-:S07]  /*d970*/  IMAD.MOV.U32 R75, RZ, RZ, RZ ;  /* 0x000000ffff4b7224 */ /* 0x000fce00078e00ff */
.L_x_217:
[----:B------:R-:W-:Y:S02]  /*d980*/  IMAD.IADD R11, R0, 0x1, R75 ;  /* 0x00000001000b7824 */ /* 0x000fe400078e024b */
[----:B------:R-:W-:-:S04]  /*d990*/  IMAD.WIDE.U32 R14, R75, 0x8, R56 ;  /* 0x000000084b0e7825 */ /* 0x000fc800078e0038 */
[----:B------:R-:W-:Y:S01]  /*d9a0*/  IMAD.WIDE.U32 R10, R11, 0x8, R32 ;  /* 0x000000080b0a7825 */ /* 0x000fe200078e0020 */
[----:B0-----:R-:W2:Y:S04]  /*d9b0*/  LD.E.64 R20, desc[UR36][R14.64] ;  /* 0x000000240e147980 */ /* 0x001ea8000c101b00 */
[----:B------:R-:W2:Y:S02]  /*d9c0*/  LD.E.64 R12, desc[UR36][R10.64] ;  /* 0x000000240a0c7980 */ /* 0x000ea4000c101b00 */
        /* <DEDUP_REMOVED lines=14> */
[----:B0-----:R-:W4:Y:S04]  /*dab0*/  LD.E.64 R12, desc[UR36][R10.64+0x20] ;  /* 0x000020240a0c7980 */ /* 0x001f28000c101b00 */
[----:B------:R-:W4:Y:S02]  /*dac0*/  LD.E.64 R68, desc[UR36][R14.64+0x20] ;  /* 0x000020240e447980 */ /* 0x000f24000c101b00 */
[----:B----4-:R-:W-:-:S07]  /*dad0*/  DFMA R12, R12, R68, R66 ;  /* 0x000000440c0c722b */ /* 0x010fce0000000042 */
[----:B------:R0:W-:Y:S04]  /*dae0*/  ST.E.64 desc[UR36][R2.64], R12 ;  /* 0x0000000c02007985 */ /* 0x0001e8000c101b24 */
[----:B-1----:R-:W4:Y:S04]  /*daf0*/  LD.E.64 R8, desc[UR36][R10.64+0x28] ;  /* 0x000028240a087980 */ /* 0x002f28000c101b00 */
[----:B------:R-:W4:Y:S02]  /*db00*/  LD.E.64 R68, desc[UR36][R14.64+0x28] ;  /* 0x000028240e447980 */ /* 0x000f24000c101b00 */
[----:B----4-:R-:W-:-:S07]  /*db10*/  DFMA R8, R8, R68, R12 ;  /* 0x000000440808722b */ /* 0x010fce000000000c */
[----:B------:R1:W-:Y:S04]  /*db20*/  ST.E.64 desc[UR36][R2.64], R8 ;  /* 0x0000000802007985 */ /* 0x0003e8000c101b24 */
[----:B--2---:R-:W2:Y:S04]  /*db30*/  LD.E.64 R20, desc[UR36][R10.64+0x30] ;  /* 0x000030240a147980 */ /* 0x004ea8000c101b00 */
[----:B------:R-:W2:Y:S02]  /*db40*/  LD.E.64 R68, desc[UR36][R14.64+0x30] ;  /* 0x000030240e447980 */ /* 0x000ea4000c101b00 */
[----:B--2---:R-:W-:-:S07]  /*db50*/  DFMA R20, R20, R68, R8 ;  /* 0x000000441414722b */ /* 0x004fce0000000008 */
[----:B------:R2:W-:Y:S04]  /*db60*/  ST.E.64 desc[UR36][R2.64], R20 ;  /* 0x0000001402007985 */ /* 0x0005e8000c101b24 */
[----:B---3--:R-:W3:Y:S04]  /*db70*/  LD.E.64 R66, desc[UR36][R10.64+0x38] ;  /* 0x000038240a427980 */ /* 0x008ee8000c101b00 */
        /* <DEDUP_REMOVED lines=27> */
[----:B------:R-:W4:Y:S04]  /*dd30*/  LD.E.64 R8, desc[UR36][R10.64+0x70] ;  /* 0x000070240a087980 */ /* 0x000f28000c101b00 */
[----:B--2---:R-:W4:Y:S02]  /*dd40*/  LD.E.64 R20, desc[UR36][R14.64+0x70] ;  /* 0x000070240e147980 */ /* 0x004f24000c101b00 */
[----:B----4-:R-:W-:-:S07]  /*dd50*/  DFMA R20, R8, R20, R68 ;  /* 0x000000140814722b */ /* 0x010fce0000000044 */
[----:B------:R0:W-:Y:S04]  /*dd60*/  ST.E.64 desc[UR36][R2.64], R20 ;  /* 0x0000001402007985 */ /* 0x0001e8000c101b24 */
[----:B------:R-:W2:Y:S04]  /*dd70*/  LD.E.64 R8, desc[UR36][R10.64+0x78] ;  /* 0x000078240a087980 */ /* 0x000ea8000c101b00 */
[----:B---3--:R-:W2:Y:S01]  /*dd80*/  LD.E.64 R66, desc[UR36][R14.64+0x78] ;  /* 0x000078240e427980 */ /* 0x008ea2000c101b00 */
[----:B------:R-:W-:Y:S01]  /*dd90*/  VIADD R75, R75, 0x10 ;  /* 0x000000104b4b7836 */ /* 0x000fe20000000000 */
[----:B------:R-:W-:-:S04]  /*dda0*/  LOP3.LUT R6, R62, 0x7ffffff0, RZ, 0xc0, !PT ;  /* 0x7ffffff03e067812 */ /* 0x000fc800078ec0ff */
[----:B------:R-:W-:Y:S01]  /*ddb0*/  ISETP.NE.AND P1, PT, R75, R6, PT ;  /* 0x000000064b00720c */ /* 0x000fe20003f25270 */
[----:B--2---:R-:W-:-:S07]  /*ddc0*/  DFMA R8, R8, R66, R20 ;  /* 0x000000420808722b */ /* 0x004fce0000000014 */
[----:B------:R0:W-:Y:S05]  /*ddd0*/  ST.E.64 desc[UR36][R2.64], R8 ;  /* 0x0000000802007985 */ /* 0x0001ea000c101b24 */
[----:B------:R-:W-:Y:S05]  /*dde0*/  @P1 BRA `(.L_x_217) ;  /* 0xfffffff800e41947 */ /* 0x000fea000383ffff */
[----:B------:R-:W-:Y:S05]  /*ddf0*/  BSYNC.RECONVERGENT B1 ;  /* 0x0000000000017941 */ /* 0x000fea0003800200 */
.L_x_216:
[----:B------:R-:W-:-:S07]  /*de00*/  IMAD.MOV.U32 R75, RZ, RZ, R6 ;  /* 0x000000ffff4b7224 */ /* 0x000fce00078e0006 */
.L_x_215:
[----:B------:R-:W-:-:S13]  /*de10*/  ISETP.NE.AND P1, PT, R70, RZ, PT ;  /* 0x000000ff4600720c */ /* 0x000fda0003f25270 */
[----:B------:R-:W-:Y:S05]  /*de20*/  @!P1 BRA `(.L_x_218) ;  /* 0x0000000400849947 */ /* 0x000fea0003800000 */
[----:B------:R-:W-:Y:S01]  /*de30*/  VIADD R6, R70, 0xffffffff ;  /* 0xffffffff46067836 */ /* 0x000fe20000000000 */
[----:B------:R-:W-:-:S04]  /*de40*/  ISETP.NE.AND P2, PT, R73, RZ, PT ;  /* 0x000000ff4900720c */ /* 0x000fc80003f45270 */
[----:B------:R-:W-:-:S13]  /*de50*/  ISETP.GE.U32.AND P1, PT, R6, 0x7, PT ;  /* 0x000000070600780c */ /* 0x000fda0003f26070 */
[----:B------:R-:W-:Y:S05]  /*de60*/  @!P1 BRA `(.L_x_219) ;  /* 0x0000000000a09947 */ /* 0x000fea0003800000 */
[----:B------:R-:W-:Y:S01]  /*de70*/  IADD3 R11, PT, PT, R0, R75, RZ ;  /* 0x0000004b000b7210 */ /* 0x000fe20007ffe0ff */
[----:B0-----:R-:W-:-:S04]  /*de80*/  IMAD.WIDE.U32 R12, R75, 0x8, R56 ;  /* 0x000000084b0c7825 */ /* 0x001fc800078e0038 */
        /* <DEDUP_REMOVED lines=34> */
[----:B---3--:R-:W2:Y:S01]  /*e0b0*/  LD.E.64 R66, desc[UR36][R12.64+0x38] ;  /* 0x000038240c427980 */ /* 0x008ea2000c101b00 */
[----:B------:R-:W-:Y:S01]  /*e0c0*/  VIADD R75, R75, 0x8 ;  /* 0x000000084b4b7836 */ /* 0x000fe20000000000 */
[----:B--2---:R-:W-:-:S07]  /*e0d0*/  DFMA R8, R8, R66, R10 ;  /* 0x000000420808722b */ /* 0x004fce000000000a */
[----:B------:R4:W-:Y:S04]  /*e0e0*/  ST.E.64 desc[UR36][R2.64], R8 ;  /* 0x0000000802007985 */ /* 0x0009e8000c101b24 */
.L_x_219:
[----:B------:R-:W-:Y:S05]  /*e0f0*/  @!P2 BRA `(.L_x_218) ;  /* 0x0000000000d0a947 */ /* 0x000fea0003800000 */
[----:B------:R-:W-:Y:S01]  /*e100*/  VIADD R6, R73, 0xffffffff ;  /* 0xffffffff49067836 */ /* 0x000fe20000000000 */
[----:B------:R-:W-:-:S04]  /*e110*/  ISETP.NE.AND P2, PT, R71, RZ, PT ;  /* 0x000000ff4700720c */ /* 0x000fc80003f45270 */
[----:B------:R-:W-:-:S13]  /*e120*/  ISETP.GE.U32.AND P1, PT, R6, 0x3, PT ;  /* 0x000000030600780c */ /* 0x000fda0003f26070 */
[----:B------:R-:W-:Y:S05]  /*e130*/  @!P1 BRA `(.L_x_220) ;  /* 0x0000000000609947 */ /* 0x000fea0003800000 */
[----:B----4-:R-:W-:Y:S02]  /*e140*/  IMAD.IADD R15, R0, 0x1, R75 ;  /* 0x00000001000f7824 */ /* 0x010fe400078e024b */
[----:B------:R-:W-:-:S04]  /*e150*/  IMAD.WIDE.U32 R66, R75, 0x8, R56 ;  /* 0x000000084b427825 */ /* 0x000fc800078e0038 */
[----:B------:R-:W-:Y:S01]  /*e160*/  IMAD.WIDE.U32 R14, R15, 0x8, R32 ;  /* 0x000000080f0e7825 */ /* 0x000fe200078e0020 */
[----:B0-----:R-:W2:Y:S04]  /*e170*/  LD.E.64 R12, desc[UR36][R66.64] ;  /* 0x00000024420c7980 */ /* 0x001ea8000c101b00 */
        /* <DEDUP_REMOVED lines=17> */
[----:B------:R-:W-:Y:S01]  /*e290*/  IADD3 R75, PT, PT, R75, 0x4, RZ ;  /* 0x000000044b4b7810 */ /* 0x000fe20007ffe0ff */
[----:B--2---:R-:W-:-:S07]  /*e2a0*/  DFMA R8, R8, R20, R14 ;  /* 0x000000140808722b */ /* 0x004fce000000000e */
[----:B------:R1:W-:Y:S04]  /*e2b0*/  ST.E.64 desc[UR36][R2.64], R8 ;  /* 0x0000000802007985 */ /* 0x0003e8000c101b24 */
.L_x_220:
[----:B------:R-:W-:Y:S05]  /*e2c0*/  @!P2 BRA `(.L_x_218) ;  /* 0x00000000005ca947 */ /* 0x000fea0003800000 */
[----:B-1--4-:R-:W-:Y:S02]  /*e2d0*/  IMAD.IADD R11, R0, 0x1, R75 ;  /* 0x00000001000b7824 */ /* 0x012fe400078e024b */
[----:B------:R-:W-:-:S04]  /*e2e0*/  IMAD.WIDE.U32 R14, R75, 0x8, R56 ;  /* 0x000000084b0e7825 */ /* 0x000fc800078e0038 */
[----:B------:R-:W-:Y:S01]  /*e2f0*/  IMAD.WIDE.U32 R10, R11, 0x8, R32 ;  /* 0x000000080b0a7825 */ /* 0x000fe200078e0020 */
[----:B0-----:R-:W2:Y:S05]  /*e300*/  LD.E.64 R12, desc[UR36][R14.64] ;  /* 0x000000240e0c7980 */ /* 0x001eaa000c101b00 */
[----:B------:R-:W2:Y:S01]  /*e310*/  LD.E.64 R10, desc[UR36][R10.64] ;  /* 0x000000240a0a7980 */ /* 0x000ea2000c101b00 */
[----:B------:R-:W-:Y:S01]  /*e320*/  ISETP.NE.AND P1, PT, R71, 0x1, PT ;  /* 0x000000014700780c */ /* 0x000fe20003f25270 */
[----:B--2--5:R-:W-:-:S07]  /*e330*/  DFMA R12, R10, R12, R8 ;  /* 0x0000000c0a0c722b */ /* 0x024fce0000000008 */
[----:B------:R2:W-:Y:S05]  /*e340*/  ST.E.64 desc[UR36][R2.64], R12 ;  /* 0x0000000c02007985 */ /* 0x0005ea000c101b24 */
[----:B------:R-:W-:Y:S05]  /*e350*/  @!P1 BRA `(.L_x_218) ;  /* 0x0000000000389947 */ /* 0x000fea0003800000 */
[----:B------:R-:W-:Y:S01]  /*e360*/  IADD3 R75, P1, PT, R0, R75, RZ ;  /* 0x0000004b004b7210 */ /* 0x000fe20007f3e0ff */
[----:B------:R-:W2:Y:S04]  /*e370*/  LD.E.64 R10, desc[UR36][R14.64+0x8] ;  /* 0x000008240e0a7980 */ /* 0x000ea8000c101b00 */
[----:B------:R-:W-:Y:S01]  /*e380*/  IMAD.X R0, RZ, RZ, RZ, P1 ;  /* 0x000000ffff007224 */ /* 0x000fe200008e06ff */
[----:B------:R-:W-:-:S04]  /*e390*/  LEA R20, P1, R75, R32, 0x3 ;  /* 0x000000204b147211 */ /* 0x000fc800078218ff */
[----:B------:R-:W-:-:S05]  /*e3a0*/  LEA.HI.X R21, R75, R33, R0, 0x3, P1 ;  /* 0x000000214b157211 */ /* 0x000fca00008f1c00 */
[----:B------:R-:W2:Y:S01]  /*e3b0*/  LD.E.64 R8, desc[UR36][R20.64+0x8] ;  /* 0x0000082414087980 */ /* 0x000ea2000c101b00 */
[----:B------:R-:W-:Y:S01]  /*e3c0*/  ISETP.NE.AND P1, PT, R71, 0x2, PT ;  /* 0x000000024700780c */ /* 0x000fe20003f25270 */
[----:B--2---:R-:W-:-:S07]  /*e3d0*/  DFMA R12, R8, R10, R12 ;  /* 0x0000000a080c722b */ /* 0x004fce000000000c */
[----:B------:R3:W-:Y:S05]  /*e3e0*/  ST.E.64 desc[UR36][R2.64], R12 ;  /* 0x0000000c02007985 */ /* 0x0007ea000c101b24 */
[----:B------:R-:W-:Y:S05]  /*e3f0*/  @!P1 BRA `(.L_x_218) ;  /* 0x0000000000109947 */ /* 0x000fea0003800000 */
[----:B------:R-:W2:Y:S04]  /*e400*/  LD.E.64 R8, desc[UR36][R20.64+0x10] ;  /* 0x0000102414087980 */ /* 0x000ea8000c101b00 */
[----:B------:R-:W2:Y:S02]  /*e410*/  LD.E.64 R10, desc[UR36][R14.64+0x10] ;  /* 0x000010240e0a7980 */ /* 0x000ea4000c101b00 */
[----:B--2---:R-:W-:-:S07]  /*e420*/  DFMA R8, R8, R10, R12 ;  /* 0x0000000a0808722b */ /* 0x004fce000000000c */
[----:B------:R0:W-:Y:S04]  /*e430*/  ST.E.64 desc[UR36][R2.64], R8 ;  /* 0x0000000802007985 */ /* 0x0001e8000c101b24 */
.L_x_218:
[----:B------:R-:W-:Y:S05]  /*e440*/  @P0 BRA `(.L_x_221) ;  /* 0xfffffff400240947 */ /* 0x000fea000383ffff */
[----:B------:R-:W-:Y:S05]  /*e450*/  BSYNC.RECONVERGENT B0 ;  /* 0x0000000000007941 */ /* 0x000fea0003800200 */
.L_x_214:
[----:B01234-:R0:W5:Y:S04]  /*e460*/  LD.E.64 R2, desc[UR36][R54.64] ;  /* 0x0000002436027980 */ /* 0x01f168000c101b00 */
[----:B------:R0:W5:Y:S04]  /*e470*/  LD.E.64 R6, desc[UR36][R54.64+0x8] ;  /* 0x0000082436067980 */ /* 0x000168000c101b00 */
[----:B-----5:R0:W5:Y:S01]  /*e480*/  LD.E.64 R8, desc[UR36][R54.64+0x10] ;  /* 0x0000102436087980 */ /* 0x020162000c101b00 */
[----:B------:R-:W-:Y:S05]  /*e490*/  BRA `(.L_x_222) ;  /* 0x0000000000187947 */ /* 0x000fea0003800000 */
.L_x_195:
[----:B------:R4:W-:Y:S01]  /*e4a0*/  ST.E.64 desc[UR36][R54.64], RZ ;  /* 0x000000ff36007985 */ /* 0x0009e2000c101b24 */
[----:B01-3--:R-:W-:Y:S02]  /*e4b0*/  CS2R R8, SRZ ;  /* 0x0000000000087805 */ /* 0x00bfe4000001ff00 */
[----:B--2---:R-:W-:Y:S02]  /*e4c0*/  CS2R R6, SRZ ;  /* 0x0000000000067805 */ /* 0x004fe4000001ff00 */
[----:B-----5:R-:W-:Y:S01]  /*e4d0*/  CS2R R2, SRZ ;  /* 0x0000000000027805 */ /* 0x020fe2000001ff00 */
[----:B------:R4:W-:Y:S04]  /*e4e0*/  ST.E.64 desc[UR36][R54.64+0x8], RZ ;  /* 0x000008ff36007985 */ /* 0x0009e8000c101b24 */
[----:B------:R4:W-:Y:S02]  /*e4f0*/  ST.E.64 desc[UR36][R54.64+0x10], RZ ;  /* 0x000010ff36007985 */ /* 0x0009e4000c101b24 */
.L_x_222:
[----:B------:R-:W-:Y:S01]  /*e500*/  DMUL R6, R6, R6 ;  /* 0x0000000606067228 */ /* 0x000fe20000000000 */
[----:B------:R-:W-:Y:S07]  /*e510*/  BSSY.RECONVERGENT B1, `(.L_x_223) ;  /* 0x000001e000017945 */ /* 0x000fee0003800200 */
[----:B------:R-:W-:-:S08]  /*e520*/  DFMA R6, R2, R2, R6 ;  /* 0x000000020206722b */ /* 0x000fd00000000006 */
[----:B-----5:R-:W-:Y:S01]  /*e530*/  DFMA R10, R8, R8, R6 ;  /* 0x00000008080a722b */ /* 0x020fe20000000006 */
[----:B------:R-:W-:Y:S02]  /*e540*/  IMAD.MOV.U32 R8, RZ, RZ, 0x0 ;  /* 0x00000000ff087424 */ /* 0x000fe400078e00ff */
[----:B------:R-:W-:-:S03]  /*e550*/  IMAD.MOV.U32 R9, RZ, RZ, 0x3fd80000 ;  /* 0x3fd80000ff097424 */ /* 0x000fc600078e00ff */
        /* <DEDUP_REMOVED lines=22> */
[----:B0---4-:R-:W-:Y:S05]  /*e6c0*/  CALL.REL.NOINC `($__internal_1_$__cuda_sm20_dsqrt_rn_f64_mediumpath_v1) ;  /* 0x000000f800287944 */ /* 0x011fea0003c00000 */
[----:B------:R-:W-:Y:S02]  /*e6d0*/  IMAD.MOV.U32 R6, RZ, RZ, R0 ;  /* 0x000000ffff067224 */ /* 0x000fe400078e0000 */
[----:B------:R-:W-:-:S07]  /*e6e0*/  IMAD.MOV.U32 R7, RZ, RZ, R9 ;  /* 0x000000ffff077224 */ /* 0x000fce00078e0009 */
.L_x_224:
[----:B------:R-:W-:Y:S05]  /*e6f0*/  BSYNC.RECONVERGENT B1 ;  /* 0x0000000000017941 */ /* 0x000fea0003800200 */
.L_x_223:
[----:B------:R-:W-:Y:S01]  /*e700*/  IMAD.MOV.U32 R2, RZ, RZ, 0x0 ;  /* 0x00000000ff027424 */ /* 0x000fe200078e00ff */
[----:B------:R-:W-:Y:S01]  /*e710*/  MOV R3, 0x40000000 ;  /* 0x4000000000037802 */ /* 0x000fe20000000f00 */
[----:B------:R-:W-:Y:S01]  /*e720*/  UMOV UR4, 0xe0000000 ;  /* 0xe000000000047882 */ /* 0x000fe20000000000 */
[----:B------:R-:W-:Y:S01]  /*e730*/  UMOV UR5, 0x3e45798e ;  /* 0x3e45798e00057882 */ /* 0x000fe20000000000 */
[----:B------:R-:W-:Y:S01]  /*e740*/  BSSY.RECONVERGENT B0, `(.L_x_225) ;  /* 0x0000008000007945 */ /* 0x000fe20003800200 */
[----:B------:R-:W-:Y:S01]  /*e750*/  DSETP.GTU.AND P0, PT, R6, UR4, PT ;  /* 0x0000000406007e2a */ /* 0x000fe2000bf0c000 */
[----:B------:R-:W-:Y:S01]  /*e760*/  MOV R0, 0xe7c0 ;  /* 0x0000e7c000007802 */ /* 0x000fe20000000f00 */
[----:B------:R-:W-:-:S08]  /*e770*/  DFMA R4, R4, R2, -1 ;  /* 0xbff000000404742b */ /* 0x000fd00000000002 */
[----:B------:R-:W-:-:S10]  /*e780*/  DADD R2, -RZ, |R4| ;  /* 0x00000000ff027229 */ /* 0x000fd40000000504 */
[----:B------:R-:W-:Y:S02]  /*e790*/  IMAD.MOV.U32 R6, RZ, RZ, R2 ;  /* 0x000000ffff067224 */ /* 0x000fe400078e0002 */
[----:B------:R-:W-:-:S07]  /*e7a0*/  IMAD.MOV.U32 R63, RZ, RZ, R3 ;  /* 0x000000ffff3f7224 */ /* 0x000fce00078e0003 */
[----:B0---4-:R-:W-:Y:S05]  /*e7b0*/  CALL.REL.NOINC `($_Z10XTI_kernelPtS_PjS0_S0_PdS1_S1_S1_S1_$__internal_accurate_pow) ;  /* 0x000000f800ac7944 */ /* 0x011fea0003c00000 */
[----:B------:R-:W-:Y:S05]  /*e7c0*/  BSYNC.RECONVERGENT B0 ;  /* 0x0000000000007941 */ /* 0x000fea0003800200 */
.L_x_225:
[----:B------:R-:W-:Y:S01]  /*e7d0*/  IMAD.MOV.U32 R6, RZ, RZ, R9 ;  /* 0x000000ffff067224 */ /* 0x000fe200078e0009 */
[C---:B------:R-:W-:Y:S01]  /*e7e0*/  DADD R2, R4.reuse, 3 ;  /* 0x4008000004027429 */ /* 0x040fe20000000000 */
[----:B------:R-:W-:Y:S01]  /*e7f0*/  IMAD.MOV.U32 R7, RZ, RZ, R8 ;  /* 0x000000ffff077224 */ /* 0x000fe200078e0008 */
[C---:B------:R-:W-:Y:S01]  /*e800*/  DSETP.NEU.AND P4, PT, |R4|.reuse, +INF , PT ;  /* 0x7ff000000400742a */ /* 0x040fe20003f8d200 */
[----:B------:R-:W-:Y:S01]  /*e810*/  ISETP.GE.AND P1, PT, R5, RZ, PT ;  /* 0x000000ff0500720c */ /* 0x000fe20003f26270 */
[----:B------:R-:W-:Y:S01]  /*e820*/  DSETP.NEU.AND P2, PT, R4, RZ, PT ;  /* 0x000000ff0400722a */ /* 0x000fe20003f4d000 */
[----:B------:R-:W-:Y:S01]  /*e830*/  IMAD.MOV.U32 R0, RZ, RZ, -0x100000 ;  /* 0xfff00000ff007424 */ /* 0x000fe200078e00ff */
[----:B------:R-:W-:Y:S01]  /*e840*/  UMOV UR4, 0x60000000 ;  /* 0x6000000000047882 */ /* 0x000fe20000000000 */
[----:B------:R-:W-:Y:S01]  /*e850*/  DADD R6, -RZ, -R6 ;  /* 0x00000000ff067229 */ /* 0x000fe20000000906 */
[----:B------:R-:W-:Y:S01]  /*e860*/  UMOV UR5, 0x3fd55555 ;  /* 0x3fd5555500057882 */ /* 0x000fe20000000000 */
[----:B------:R-:W-:-:S02]  /*e870*/  MOV R75, 0x2 ;  /* 0x00000002004b7802 */ /* 0x000fc40000000f00 */
[----:B------:R-:W-:Y:S02]  /*e880*/  LOP3.LUT R2, R3, 0x7ff00000, RZ, 0xc0, !PT ;  /* 0x7ff0000003027812 */ /* 0x000fe400078ec0ff */
[----:B------:R-:W-:Y:S02]  /*e890*/  SEL R0, R0, 0x7ff00000, !P1 ;  /* 0x7ff0000000007807 */ /* 0x000fe40004800000 */
[----:B------:R-:W-:Y:S02]  /*e8a0*/  ISETP.NE.AND P3, PT, R2, 0x7ff00000, PT ;  /* 0x7ff000000200780c */ /* 0x000fe40003f65270 */
[----:B------:R-:W-:Y:S02]  /*e8b0*/  FSEL R3, R7, R8, !P1 ;  /* 0x0000000807037208 */ /* 0x000fe40004800000 */
[----:B------:R-:W-:Y:S01]  /*e8c0*/  FSEL R6, R6, R9, !P1 ;  /* 0x0000000906067208 */ /* 0x000fe20004800000 */
[----:B------:R-:W-:Y:S01]  /*e8d0*/  DSETP.NEU.AND P1, PT, R4, 1, PT ;  /* 0x3ff000000400742a */ /* 0x000fe20003f2d000 */
[----:B------:R-:W-:-:S02]  /*e8e0*/  FSEL R3, R5, R3, !P2 ;  /* 0x0000000305037208 */ /* 0x000fc40005000000 */
[----:B------:R-:W-:Y:S02]  /*e8f0*/  FSEL R2, R6, RZ, P2 ;  /* 0x000000ff06027208 */ /* 0x000fe40001000000 */
[----:B------:R-:W-:Y:S02]  /*e900*/  @!P4 FSEL R3, R0, R3, !P3 ;  /* 0x000000030003c208 */ /* 0x000fe40005800000 */
[----:B------:R-:W-:-:S06]  /*e910*/  @!P4 FSEL R2, R2, RZ, P3 ;  /* 0x000000ff0202c208 */ /* 0x000fcc0001800000 */
[----:B------:R-:W-:-:S10]  /*e920*/  DADD R2, -R2, 1 ;  /* 0x3ff0000002027429 */ /* 0x000fd40000000100 */
[----:B------:R-:W-:Y:S02]  /*e930*/  FSEL R2, R2, RZ, P1 ;  /* 0x000000ff02027208 */ /* 0x000fe40000800000 */
[----:B------:R-:W-:-:S06]  /*e940*/  FSEL R3, R3, RZ, P1 ;  /* 0x000000ff03037208 */ /* 0x000fcc0000800000 */
[----:B------:R-:W-:-:S06]  /*e950*/  DSETP.GTU.AND P1, PT, R2, UR4, PT ;  /* 0x0000000402007e2a */ /* 0x000fcc000bf2c000 */
[----:B------:R-:W-:Y:S02]  /*e960*/  FSEL R2, R2, 3.68934881474191032320e+19, P1 ;  /* 0x6000000002027808 */ /* 0x000fe40000800000 */
[----:B------:R-:W-:-:S06]  /*e970*/  FSEL R3, R3, 1.6666666269302368164, P1 ;  /* 0x3fd5555503037808 */ /* 0x000fcc0000800000 */
[----:B------:R-:W-:Y:S01]  /*e980*/  DMUL R64, R64, R2 ;  /* 0x0000000240407228 */ /* 0x000fe20000000000 */
[----:B------:R-:W-:Y:S10]  /*e990*/  BRA `(.L_x_128) ;  /* 0x0000000000107947 */ /* 0x000ff40003800000 */
.L_x_170:
[----:B------:R0:W1:Y:S01]  /*e9a0*/  I2F.F64 R2, R75 ;  /* 0x0000004b00027312 */ /* 0x0000620000201c00 */
[----:B------:R-:W-:Y:S01]  /*e9b0*/  PLOP3.LUT P0, PT, PT, PT, PT, 0x80, 0x8 ;  /* 0x000000000008781c */ /* 0x000fe20003f0f070 */
[----:B0-----:R-:W-:Y:S01]  /*e9c0*/  IMAD.SHL.U32 R75, R75, 0x2, RZ ;  /* 0x000000024b4b7824 */ /* 0x001fe200078e00ff */
[----:B-1----:R-:W-:-:S11]  /*e9d0*/  DMUL R64, R64, R2 ;  /* 0x0000000240407228 */ /* 0x002fd60000000000 */
.L_x_128:
[----:B------:R-:W-:Y:S05]  /*e9e0*/  BSYNC.RECONVERGENT B3 ;  /* 0x0000000000037941 */ /* 0x000fea0003800200 */
.L_x_127:
[C---:B------:R-:W-:Y:S01]  /*e9f0*/  ISETP.LT.U32.AND P1, PT, R74.reuse, 0x3e7, PT ;  /* 0x000003e74a00780c */ /* 0x040fe20003f21070 */
[----:B------:R-:W-:-:S12]  /*ea00*/  VIADD R74, R74, 0x1 ;  /* 0x000000014a4a7836 */ /* 0x000fd80000000000 */
[----:B------:R-:W-:Y:S05]  /*ea10*/  @P0 BRA P1, `(.L_x_226) ;  /* 0xffffff7800c80947 */ /* 0x000fea000083ffff */
.L_x_104:
[----:B------:R-:W-:Y:S05]  /*ea20*/  BSYNC.RECONVERGENT B2 ;  /* 0x0000000000027941 */ /* 0x000fea0003800200 */
.L_x_103:
[----:B------:R-:W2:Y:S04]  /*ea30*/  LD.E.64 R2, desc[UR36][R50.64] ;  /* 0x0000002432027980 */ /* 0x000ea8000c101b00 */
[----:B--2---:R1:W-:Y:S04]  /*ea40*/  ST.E.64 desc[UR36][R28.64], R2 ;  /* 0x000000021c007985 */ /* 0x0043e8000c101b24 */
[----:B------:R-:W2:Y:S01]  /*ea50*/  LD.E.64 R6, desc[UR36][R50.64+0x8] ;  /* 0x0000082432067980 */ /* 0x000ea2000c101b00 */
[----:B------:R-:W-:-:S03]  /*ea60*/  MOV R62, 0x8 ;  /* 0x00000008003e7802 */ /* 0x000fc60000000f00 */
[----:B--2---:R1:W-:Y:S04]  /*ea70*/  ST.E.64 desc[UR36][R28.64+0x8], R6 ;  /* 0x000008061c007985 */ /* 0x0043e8000c101b24 */
[----:B------:R-:W2:Y:S01]  /*ea80*/  LD.E.64 R8, desc[UR36][R50.64+0x10] ;  /* 0x0000102432087980 */ /* 0x000ea2000c101b00 */
[----:B------:R1:W3:Y:S01]  /*ea90*/  LDC.64 R10, c[0x4][R62] ;  /* 0x010000003e0a7b82 */ /* 0x0002e20000000a00 */
[----:B------:R-:W-:Y:S01]  /*eaa0*/  ISETP.NE.AND P0, PT, R60, RZ, PT ;  /* 0x000000ff3c00720c */ /* 0x000fe20003f05270 */
[----:B------:R-:W-:Y:S02]  /*eab0*/  IMAD.MOV.U32 R4, RZ, RZ, R30 ;  /* 0x000000ffff047224 */ /* 0x000fe400078e001e */
[----:B------:R-:W-:Y:S01]  /*eac0*/  IMAD.MOV.U32 R5, RZ, RZ, R31 ;  /* 0x000000ffff057224 */ /* 0x000fe200078e001f */
[----:B------:R-:W-:Y:S01]  /*ead0*/  P2R R0, PR, RZ, 0x1 ;  /* 0x00000001ff007803 */ /* 0x000fe20000000000 */
[----:B--23--:R1:W-:Y:S08]  /*eae0*/  ST.E.64 desc[UR36][R28.64+0x10], R8 ;  /* 0x000010081c007985 */ /* 0x00c3f0000c101b24 */
[----:B------:R-:W-:-:S07]  /*eaf0*/  LEPC R20, `(.L_x_227) ;  /* 0x000000001014794e */ /* 0x000fce0000000000 */
[----:B01----:R-:W-:Y:S05]  /*eb00*/  CALL.ABS.NOINC R10 ;  /* 0x000000000a007343 */ /* 0x003fea0003c00000 */
.L_x_227:
[----:B------:R0:W1:Y:S01]  /*eb10*/  LDC.64 R2, c[0x4][R62] ;  /* 0x010000003e027b82 */ /* 0x0000620000000a00 */
[----:B------:R-:W-:Y:S01]  /*eb20*/  IMAD.MOV.U32 R4, RZ, RZ, R32 ;  /* 0x000000ffff047224 */ /* 0x000fe200078e0020 */
[----:B------:R-:W-:-:S07]  /*eb30*/  MOV R5, R33 ;  /* 0x0000002100057202 */ /* 0x000fce0000000f00 */
[----:B------:R-:W-:-:S07]  /*eb40*/  LEPC R20, `(.L_x_228) ;  /* 0x000000001014794e */ /* 0x000fce0000000000 */
[----:B01----:R-:W-:Y:S05]  /*eb50*/  CALL.ABS.NOINC R2 ;  /* 0x0000000002007343 */ /* 0x003fea0003c00000 */
.L_x_228:
[----:B------:R0:W1:Y:S01]  /*eb60*/  LDC.64 R2, c[0x4][R62] ;  /* 0x010000003e027b82 */ /* 0x0000620000000a00 */
[----:B------:R-:W-:Y:S02]  /*eb70*/  IMAD.MOV.U32 R4, RZ, RZ, R34 ;  /* 0x000000ffff047224 */ /* 0x000fe400078e0022 */
[----:B------:R-:W-:-:S07]  /*eb80*/  IMAD.MOV.U32 R5, RZ, RZ, R35 ;  /* 0x000000ffff057224 */ /* 0x000fce00078e0023 */
[----:B------:R-:W-:-:S07]  /*eb90*/  LEPC R20, `(.L_x_229) ;  /* 0x000000001014794e */ /* 0x000fce0000000000 */
[----:B01----:R-:W-:Y:S05]  /*eba0*/  CALL.ABS.NOINC R2 ;  /* 0x0000000002007343 */ /* 0x003fea0003c00000 */
.L_x_229:
[----:B------:R0:W1:Y:S01]  /*ebb0*/  LDC.64 R2, c[0x4][R62] ;  /* 0x010000003e027b82 */ /* 0x0000620000000a00 */
[----:B------:R-:W-:Y:S02]  /*ebc0*/  IMAD.MOV.U32 R4, RZ, RZ, R36 ;  /* 0x000000ffff047224 */ /* 0x000fe400078e0024 */
[----:B------:R-:W-:-:S07]  /*ebd0*/  IMAD.MOV.U32 R5, RZ, RZ, R37 ;  /* 0x000000ffff057224 */ /* 0x000fce00078e0025 */
[----:B------:R-:W-:-:S07]  /*ebe0*/  LEPC R20, `(.L_x_230) ;  /* 0x000000001014794e */ /* 0x000fce0000000000 */
[----:B01----:R-:W-:Y:S05]  /*ebf0*/  CALL.ABS.NOINC R2 ;  /* 0x0000000002007343 */ /* 0x003fea0003c00000 */
.L_x_230:
[----:B------:R0:W1:Y:S01]  /*ec00*/  LDC.64 R2, c[0x4][R62] ;  /* 0x010000003e027b82 */ /* 0x0000620000000a00 */
[----:B------:R-:W-:Y:S01]  /*ec10*/  IMAD.MOV.U32 R4, RZ, RZ, R56 ;  /* 0x000000ffff047224 */ /* 0x000fe200078e0038 */
[----:B------:R-:W-:-:S07]  /*ec20*/  MOV R5, R57 ;  /* 0x0000003900057202 */ /* 0x000fce0000000f00 */
[----:B------:R-:W-:-:S07]  /*ec30*/  LEPC R20, `(.L_x_231) ;  /* 0x000000001014794e */ /* 0x000fce0000000000 */
[----:B01----:R-:W-:Y:S05]  /*ec40*/  CALL.ABS.NOINC R2 ;  /* 0x0000000002007343 */ /* 0x003fea0003c00000 */
.L_x_231:
[----:B------:R0:W1:Y:S01]  /*ec50*/  LDC.64 R2, c[0x4][R62] ;  /* 0x010000003e027b82 */ /* 0x0000620000000a00 */
[----:B------:R-:W-:Y:S02]  /*ec60*/  IMAD.MOV.U32 R4, RZ, RZ, R54 ;  /* 0x000000ffff047224 */ /* 0x000fe400078e0036 */
[----:B------:R-:W-:-:S07]  /*ec70*/  IMAD.MOV.U32 R5, RZ, RZ, R55 ;  /* 0x000000ffff057224 */ /* 0x000fce00078e0037 */
[----:B------:R-:W-:-:S07]  /*ec80*/  LEPC R20, `(.L_x_232) ;  /* 0x000000001014794e */ /* 0x000fce0000000000 */
[----:B01----:R-:W-:Y:S05]  /*ec90*/  CALL.ABS.NOINC R2 ;  /* 0x0000000002007343 */ /* 0x003fea0003c00000 */
.L_x_232:
[----:B------:R0:W1:Y:S01]  /*eca0*/  LDC.64 R2, c[0x4][R62] ;  /* 0x010000003e027b82 */ /* 0x0000620000000a00 */
[----:B------:R-:W-:Y:S02]  /*ecb0*/  IMAD.MOV.U32 R4, RZ, RZ, R48 ;  /* 0x000000ffff047224 */ /* 0x000fe400078e0030 */
[----:B------:R-:W-:-:S07]  /*ecc0*/  IMAD.MOV.U32 R5, RZ, RZ, R49 ;  /* 0x000000ffff057224 */ /* 0x000fce00078e0031 */
[----:B------:R-:W-:-:S07]  /*ecd0*/  LEPC R20, `(.L_x_233) ;  /* 0x000000001014794e */ /* 0x000fce0000000000 */
[----:B01----:R-:W-:Y:S05]  /*ece0*/  CALL.ABS.NOINC R2 ;  /* 0x0000000002007343 */ /* 0x003fea0003c00000 */
.L_x_233:
[----:B------:R0:W1:Y:S01]  /*ecf0*/  LDC.64 R2, c[0x4][R62] ;  /* 0x010000003e027b82 */ /* 0x0000620000000a00 */
[----:B------:R-:W-:Y:S01]  /*ed00*/  IMAD.MOV.U32 R4, RZ, RZ, R52 ;  /* 0x000000ffff047224 */ /* 0x000fe200078e0034 */
[----:B------:R-:W-:-:S07]  /*ed10*/  MOV R5, R53 ;  /* 0x0000003500057202 */ /* 0x000fce0000000f00 */
[----:B------:R-:W-:-:S07]  /*ed20*/  LEPC R20, `(.L_x_234) ;  /* 0x000000001014794e */ /* 0x000fce0000000000 */
[----:B01----:R-:W-:Y:S05]  /*ed30*/  CALL.ABS.NOINC R2 ;  /* 0x0000000002007343 */ /* 0x003fea0003c00000 */
.L_x_234:
[----:B------:R0:W1:Y:S01]  /*ed40*/  LDC.64 R2, c[0x4][R62] ;  /* 0x010000003e027b82 */ /* 0x0000620000000a00 */
[----:B------:R-:W-:Y:S02]  /*ed50*/  IMAD.MOV.U32 R4, RZ, RZ, R50 ;  /* 0x000000ffff047224 */ /* 0x000fe400078e0032 */
[----:B------:R-:W-:-:S07]  /*ed60*/  IMAD.MOV.U32 R5, RZ, RZ, R51 ;  /* 0x000000ffff057224 */ /* 0x000fce00078e0033 */
[----:B------:R-:W-:-:S07]  /*ed70*/  LEPC R20, `(.L_x_235) ;  /* 0x000000001014794e */ /* 0x000fce0000000000 */
[----:B01----:R-:W-:Y:S05]  /*ed80*/  CALL.ABS.NOINC R2 ;  /* 0x0000000002007343 */ /* 0x003fea0003c00000 */
.L_x_235:
[----:B------:R0:W1:Y:S01]  /*ed90*/  LDC.64 R2, c[0x4][R62] ;  /* 0x010000003e027b82 */ /* 0x0000620000000a00 */
[----:B------:R-:W-:Y:S02]  /*eda0*/  IMAD.MOV.U32 R4, RZ, RZ, R46 ;  /* 0x000000ffff047224 */ /* 0x000fe400078e002e */
[----:B------:R-:W-:-:S07]  /*edb0*/  IMAD.MOV.U32 R5, RZ, RZ, R47 ;  /* 0x000000ffff057224 */ /* 0x000fce00078e002f */
[----:B------:R-:W-:-:S07]  /*edc0*/  LEPC R20, `(.L_x_236) ;  /* 0x000000001014794e */ /* 0x000fce0000000000 */
[----:B01----:R-:W-:Y:S05]  /*edd0*/  CALL.ABS.NOINC R2 ;  /* 0x0000000002007343 */ /* 0x003fea0003c00000 */
.L_x_236:
[----:B------:R0:W1:Y:S01]  /*ede0*/  LDC.64 R2, c[0x4][R62] ;  /* 0x010000003e027b82 */ /* 0x0000620000000a00 */
[----:B------:R-:W-:Y:S01]  /*edf0*/  IMAD.MOV.U32 R4, RZ, RZ, R44 ;  /* 0x000000ffff047224 */ /* 0x000fe200078e002c */
[----:B------:R-:W-:-:S07]  /*ee00*/  MOV R5, R45 ;  /* 0x0000002d00057202 */ /* 0x000fce0000000f00 */
[----:B------:R-:W-:-:S07]  /*ee10*/  LEPC R20, `(.L_x_237) ;  /* 0x000000001014794e */ /* 0x000fce0000000000 */
[----:B01----:R-:W-:Y:S05]  /*ee20*/  CALL.ABS.NOINC R2 ;  /* 0x0000000002007343 */ /* 0x003fea0003c00000 */
.L_x_237:
[----:B------:R0:W1:Y:S01]  /*ee30*/  LDC.64 R2, c[0x4][R62] ;  /* 0x010000003e027b82 */ /* 0x0000620000000a00 */
[----:B------:R-:W-:Y:S02]  /*ee40*/  IMAD.MOV.U32 R4, RZ, RZ, R42 ;  /* 0x000000ffff047224 */ /* 0x000fe400078e002a */
[----:B------:R-:W-:-:S07]  /*ee50*/  IMAD.MOV.U32 R5, RZ, RZ, R43 ;  /* 0x000000ffff057224 */ /* 0x000fce00078e002b */
[----:B------:R-:W-:-:S07]  /*ee60*/  LEPC R20, `(.L_x_238) ;  /* 0x000000001014794e */ /* 0x000fce0000000000 */
[----:B01----:R-:W-:Y:S05]  /*ee70*/  CALL.ABS.NOINC R2 ;  /* 0x0000000002007343 */ /* 0x003fea0003c00000 */
.L_x_238:
[----:B------:R0:W1:Y:S01]  /*ee80*/  LDC.64 R2, c[0x4][R62] ;  /* 0x010000003e027b82 */ /* 0x0000620000000a00 */
[----:B------:R-:W-:Y:S02]  /*ee90*/  IMAD.MOV.U32 R4, RZ, RZ, R40 ;  /* 0x000000ffff047224 */ /* 0x000fe400078e0028 */
[----:B------:R-:W-:-:S07]  /*eea0*/  IMAD.MOV.U32 R5, RZ, RZ, R41 ;  /* 0x000000ffff057224 */ /* 0x000fce00078e0029 */
[----:B------:R-:W-:-:S07]  /*eeb0*/  LEPC R20, `(.L_x_239) ;  /* 0x000000001014794e */ /* 0x000fce0000000000 */
[----:B01----:R-:W-:Y:S05]  /*eec0*/  CALL.ABS.NOINC R2 ;  /* 0x0000000002007343 */ /* 0x003fea0003c00000 */
.L_x_239:
[----:B------:R0:W1:Y:S01]  /*eed0*/  LDC.64 R2, c[0x4][R62] ;  /* 0x010000003e027b82 */ /* 0x0000620000000a00 */
[----:B------:R-:W-:Y:S01]  /*eee0*/  IMAD.MOV.U32 R4, RZ, RZ, R38 ;  /* 0x000000ffff047224 */ /* 0x000fe200078e0026 */
[----:B------:R-:W-:-:S07]  /*eef0*/  MOV R5, R39 ;  /* 0x0000002700057202 */ /* 0x000fce0000000f00 */
[----:B------:R-:W-:-:S07]  /*ef00*/  LEPC R20, `(.L_x_240) ;  /* 0x000000001014794e */ /* 0x000fce0000000000 */
[----:B01----:R-:W-:Y:S05]  /*ef10*/  CALL.ABS.NOINC R2 ;  /* 0x0000000002007343 */ /* 0x003fea0003c00000 */
.L_x_240:
[----:B------:R-:W0:Y:S01]  /*ef20*/  LDC.64 R62, c[0x4][R62] ;  /* 0x010000003e3e7b82 */ /* 0x000e220000000a00 */
[----:B------:R-:W-:Y:S02]  /*ef30*/  IMAD.MOV.U32 R4, RZ, RZ, R58 ;  /* 0x000000ffff047224 */ /* 0x000fe400078e003a */
[----:B------:R-:W-:-:S07]  /*ef40*/  IMAD.MOV.U32 R5, RZ, RZ, R59 ;  /* 0x000000ffff057224 */ /* 0x000fce00078e003b */
[----:B------:R-:W-:-:S07]  /*ef50*/  LEPC R20, `(.L_x_241) ;  /* 0x000000001014794e */ /* 0x000fce0000000000 */
[----:B0-----:R-:W-:Y:S05]  /*ef60*/  CALL.ABS.NOINC R62 ;  /* 0x000000003e007343 */ /* 0x001fea0003c00000 */
.L_x_241:
[----:B------:R0:W5:Y:S04]  /*ef70*/  LD.E.64 R64, desc[UR36][R28.64+0x8] ;  /* 0x000008241c407980 */ /* 0x000168000c101b00 */
[----:B------:R0:W5:Y:S01]  /*ef80*/  LD.E.64 R66, desc[UR36][R28.64] ;  /* 0x000000241c427980 */ /* 0x000162000c101b00 */
[----:B------:R-:W-:-:S03]  /*ef90*/  ISETP.NE.AND P6, PT, R60, RZ, PT ;  /* 0x000000ff3c00720c */ /* 0x000fc60003fc5270 */
[----:B------:R0:W5:Y:S01]  /*efa0*/  LD.E.64 R68, desc[UR36][R28.64+0x10] ;  /* 0x000010241c447980 */ /* 0x000162000c101b00 */
[----:B------:R-:W-:-:S03]  /*efb0*/  CS2R R2, SRZ ;  /* 0x0000000000027805 */ /* 0x000fc6000001ff00 */
[----:B------:R0:W-:Y:S06]  /*efc0*/  ST.E.64 desc[UR36][R16.64+0x10], RZ ;  /* 0x000010ff10007985 */ /* 0x0001ec000c101b24 */
[----:B------:R-:W-:Y:S05]  /*efd0*/  @!P6 BRA `(.L_x_242) ;  /* 0x0000000c00b4e947 */ /* 0x000fea0003800000 */
[----:B------:R-:W1:Y:S01]  /*efe0*/  S2R R3, SR_TID.X ;  /* 0x0000000000037919 */ /* 0x000e620000002100 */
[----:B------:R-:W1:Y:S01]  /*eff0*/  S2UR UR4, SR_CTAID.X ;  /* 0x00000000000479c3 */ /* 0x000e620000002500 */
[C---:B------:R-:W-:Y:S01]  /*f000*/  VIADD R2, R60.reuse, 0xffffffff ;  /* 0xffffffff3c027836 */ /* 0x040fe20000000000 */
[----:B------:R2:W3:Y:S01]  /*f010*/  I2F.F64.U32 R4, R60 ;  /* 0x0000003c00047312 */ /* 0x0004e20000201800 */
[----:B------:R-:W-:Y:S01]  /*f020*/  LOP3.LUT R6, R60, 0x3, RZ, 0xc0, !PT ;  /* 0x000000033c067812 */ /* 0x000fe200078ec0ff */
[----:B------:R-:W-:Y:S01]  /*f030*/  IMAD.MOV.U32 R7, RZ, RZ, RZ ;  /* 0x000000ffff077224 */ /* 0x000fe200078e00ff */
[----:B------:R-:W-:Y:S02]  /*f040*/  CS2R R10, SRZ ;  /* 0x00000000000a7805 */ /* 0x000fe4000001ff00 */
[----:B------:R-:W-:Y:S02]  /*f050*/  ISETP.GE.U32.AND P0, PT, R2, 0x3, PT ;  /* 0x000000030200780c */ /* 0x000fe40003f06070 */
[----:B------:R-:W-:Y:S01]  /*f060*/  CS2R R14, SRZ ;  /* 0x00000000000e7805 */ /* 0x000fe2000001ff00 */
[----:B------:R-:W1:Y:S02]  /*f070*/  LDC R0, c[0x0][0x360] ;  /* 0x0000d800ff007b82 */ /* 0x000e640000000800 */
[----:B-1----:R-:W-:-:S08]  /*f080*/  IMAD R0, R0, UR4, R3 ;  /* 0x0000000400007c24 */ /* 0x002fd0000f8e0203 */
[----:B--23--:R-:W-:Y:S05]  /*f090*/  @!P0 BRA `(.L_x_243) ;  /* 0x0000000800948947 */ /* 0x00cfea0003800000 */
[----:B------:R-:W-:Y:S01]  /*f0a0*/  BSSY.RECONVERGENT B1, `(.L_x_243) ;  /* 0x00000a4000017945 */ /* 0x000fe20003800200 */
[----:B------:R-:W-:Y:S01]  /*f0b0*/  LOP3.LUT R7, R60, 0xfffffffc, RZ, 0xc0, !PT ;  /* 0xfffffffc3c077812 */ /* 0x000fe200078ec0ff */
[----:B------:R-:W-:Y:S01]  /*f0c0*/  IMAD.MOV.U32 R34, RZ, RZ, RZ ;  /* 0x000000ffff227224 */ /* 0x000fe200078e00ff */
[----:B------:R-:W-:-:S07]  /*f0d0*/  CS2R R10, SRZ ;  /* 0x00000000000a7805 */ /* 0x000fce000001ff00 */
.L_x_255:
[----:B-1----:R-:W1:Y:S01]  /*f0e0*/  LDC.64 R2, c[0x0][0x388] ;  /* 0x0000e200ff027b82 */ /* 0x002e620000000a00 */
[----:B------:R-:W-:-:S04]  /*f0f0*/  IMAD R31, R61, R34, R0 ;  /* 0x000000223d1f7224 */ /* 0x000fc800078e0200 */
[----:B-1----:R-:W-:-:S05]  /*f100*/  IMAD.WIDE R30, R31, 0x2, R2 ;  /* 0x000000021f1e7825 */ /* 0x002fca00078e0202 */
[----:B------:R-:W2:Y:S01]  /*f110*/  LDG.E.U16 R32, desc[UR36][R30.64] ;  /* 0x000000241e207981 */ /* 0x000ea2000c1e1500 */
[C---:B------:R-:W-:Y:S01]  /*f120*/  IMAD.WIDE.U32 R8, R34.reuse, 0x8, R26 ;  /* 0x0000000822087825 */ /* 0x040fe200078e001a */
[C---:B------:R-:W-:Y:S01]  /*f130*/  ISETP.NE.AND P0, PT, R34.reuse, RZ, PT ;  /* 0x000000ff2200720c */ /* 0x040fe20003f05270 */
[----:B------:R-:W-:Y:S01]  /*f140*/  BSSY.RECONVERGENT B0, `(.L_x_244) ;  /* 0x0000010000007945 */ /* 0x000fe20003800200 */
[----:B------:R-:W-:-:S04]  /*f150*/  IADD3 R34, PT, PT, R34, 0x4, RZ ;  /* 0x0000000422227810 */ /* 0x000fc80007ffe0ff */
[----:B------:R-:W-:Y:S01]  /*f160*/  ISETP.NE.AND P1, PT, R34, R7, PT ;  /* 0x000000072200720c */ /* 0x000fe20003f25270 */
[----:B--2---:R-:W1:Y:S02]  /*f170*/  I2F.F64.U16 R32, R32 ;  /* 0x0000002000207312 */ /* 0x004e640000101800 */
[----:B-1----:R1:W-:Y:S04]  /*f180*/  ST.E.64 desc[UR36][R8.64], R32 ;  /* 0x0000002008007985 */ /* 0x0023e8000c101b24 */
[----:B------:R-:W-:Y:S06]  /*f190*/  @P0 BRA `(.L_x_245) ;  /* 0x0000000000100947 */ /* 0x000fec0003800000 */
[----:B------:R-:W2:Y:S02]  /*f1a0*/  LD.E.64 R14, desc[UR36][R26.64] ;  /* 0x000000241a0e7980 */ /* 0x000ea4000c101b00 */
[----:B--2---:R-:W-:Y:S02]  /*f1b0*/  IMAD.MOV.U32 R10, RZ, RZ, R14 ;  /* 0x000000ffff0a7224 */ /* 0x004fe400078e000e */
[----:B------:R-:W-:Y:S01]  /*f1c0*/  IMAD.MOV.U32 R11, RZ, RZ, R15 ;  /* 0x000000ffff0b7224 */ /* 0x000fe200078e000f */
[----:B------:R-:W-:Y:S06]  /*f1d0*/  BRA `(.L_x_246) ;  /* 0x0000000000187947 */ /* 0x000fec0003800000 */
.L_x_245:
[--C-:B------:R-:W-:Y:S02]  /*f1e0*/  DSETP.GTU.AND P2, PT, R10, R32.reuse, PT ;  /* 0x000000200a00722a */ /* 0x100fe40003f4c000 */
[----:B------:R-:W-:-:S06]  /*f1f0*/  DSETP.GE.AND P0, PT, R14, R32, PT ;  /* 0x000000200e00722a */ /* 0x000fcc0003f06000 */
[----:B------:R-:W-:Y:S02]  /*f200*/  FSEL R14, R14, R32, P0 ;  /* 0x000000200e0e7208 */ /* 0x000fe40000000000 */
[----:B------:R-:W-:-:S04]  /*f210*/  FSEL R15, R15, R33, P0 ;  /* 0x000000210f0f7208 */ /* 0x000fc80000000000 */
[----:B------:R-:W-:Y:S02]  /*f220*/  @P2 IMAD.MOV.U32 R10, RZ, RZ, R32 ;  /* 0x000000ffff0a2224 */ /* 0x000fe400078e0020 */
[----:B------:R-:W-:-:S07]  /*f230*/  @P2 IMAD.MOV.U32 R11, RZ, RZ, R33 ;  /* 0x000000ffff0b2224 */ /* 0x000fce00078e0021 */
.L_x_246:
[----:B------:R-:W-:Y:S05]  /*f240*/  BSYNC.RECONVERGENT B0 ;  /* 0x0000000000007941 */ /* 0x000fea0003800200 */
.L_x_244:
[----:B------:R-:W2:Y:S01]  /*f250*/  MUFU.RCP64H R3, R5 ;  /* 0x0000000500037308 */ /* 0x000ea20000001800 */
[----:B------:R-:W-:Y:S01]  /*f260*/  IMAD.MOV.U32 R2, RZ, RZ, 0x1 ;  /* 0x00000001ff027424 */ /* 0x000fe200078e00ff */
[----:B------:R-:W-:Y:S01]  /*f270*/  FSETP.GEU.AND P2, PT, |R33|, 6.5827683646048100446e-37, PT ;  /* 0x036000002100780b */ /* 0x000fe20003f4e200 */
[----:B------:R-:W-:Y:S04]  /*f280*/  BSSY.RECONVERGENT B2, `(.L_x_247) ;  /* 0x0000014000027945 */ /* 0x000fe80003800200 */
[----:B--2---:R-:W-:-:S08]  /*f290*/  DFMA R12, -R4, R2, 1 ;  /* 0x3ff00000040c742b */ /* 0x004fd00000000102 */
        /* <DEDUP_REMOVED lines=15> */
[----:B01---5:R-:W-:Y:S05]  /*f390*/  CALL.REL.NOINC `($__internal_0_$__cuda_sm20_div_rn_f64_full) ;  /* 0x000000e400807944 */ /* 0x023fea0003c00000 */
[----:B------:R-:W-:Y:S02]  /*f3a0*/  IMAD.MOV.U32 R2, RZ, RZ, R76 ;  /* 0x000000ffff027224 */ /* 0x000fe400078e004c */
[----:B------:R-:W-:-:S07]  /*f3b0*/  IMAD.MOV.U32 R3, RZ, RZ, R77 ;  /* 0x000000ffff037224 */ /* 0x000fce00078e004d */
.L_x_248:
[----:B------:R-:W-:Y:S05]  /*f3c0*/  BSYNC.RECONVERGENT B2 ;  /* 0x0000000000027941 */ /* 0x000fea0003800200 */
.L_x_247:
[----:B------:R-:W2:Y:S01]  /*f3d0*/  LD.E.64 R12, desc[UR36][R16.64+0x10] ;  /* 0x00001024100c7980 */ /* 0x000ea2000c101b00 */
[----:B-1----:R-:W-:Y:S01]  /*f3e0*/  IMAD.WIDE R32, R61, 0x2, R30 ;  /* 0x000000023d207825 */ /* 0x002fe200078e021e */
[----:B--2---:R-:W-:-:S07]  /*f3f0*/  DADD R12, R12, R2 ;  /* 0x000000000c0c7229 */ /* 0x004fce0000000002 */
[----:B------:R1:W-:Y:S04]  /*f400*/  ST.E.64 desc[UR36][R16.64+0x10], R12 ;  /* 0x0000100c10007985 */ /* 0x0003e8000c101b24 */
[----:B------:R-:W2:Y:S01]  /*f410*/  LDG.E.U16 R35, desc[UR36][R32.64] ;  /* 0x0000002420237981 */ /* 0x000ea2000c1e1500 */
[----:B------:R-:W3:Y:S01]  /*f420*/  MUFU.RCP64H R3, R5 ;  /* 0x0000000500037308 */ /* 0x000ee20000001800 */
[----:B------:R-:W-:Y:S01]  /*f430*/  MOV R2, 0x1 ;  /* 0x0000000100027802 */ /* 0x000fe20000000f00 */
[----:B------:R-:W-:Y:S05]  /*f440*/  BSSY.RECONVERGENT B2, `(.L_x_249) ;  /* 0x000001c000027945 */ /* 0x000fea0003800200 */
[----:B---3--:R-:W-:-:S08]  /*f450*/  DFMA R20, -R4, R2, 1 ;  /* 0x3ff000000414742b */ /* 0x008fd00000000102 */
[----:B------:R-:W-:-:S08]  /*f460*/  DFMA R20, R20, R20, R20 ;  /* 0x000000141414722b */ /* 0x000fd00000000014 */
[----:B------:R-:W-:-:S08]  /*f470*/  DFMA R2, R2, R20, R2 ;  /* 0x000000140202722b */ /* 0x000fd00000000002 */
[----:B------:R-:W-:-:S08]  /*f480*/  DFMA R30, -R4, R2, 1 ;  /* 0x3ff00000041e742b */ /* 0x000fd00000000102 */
[----:B------:R-:W-:Y:S01]  /*f490*/  DFMA R30, R2, R30, R2 ;  /* 0x0000001e021e722b */ /* 0x000fe20000000002 */
[----:B--2---:R-:W2:Y:S07]  /*f4a0*/  I2F.F64.U16 R20, R35 ;  /* 0x0000002300147312 */ /* 0x004eae0000101800 */
[----:B--2---:R-:W-:Y:S01]  /*f4b0*/  DMUL R2, R30, R20 ;  /* 0x000000141e027228 */ /* 0x004fe20000000000 */
        /* <DEDUP_REMOVED lines=8> */
[----:B------:R-:W-:Y:S02]  /*f540*/  FSEL R30, R10, R20, !P2 ;  /* 0x000000140a1e7208 */ /* 0x000fe40005000000 */
[----:B------:R-:W-:-:S07]  /*f550*/  FSEL R31, R11, R21, !P2 ;  /* 0x000000150b1f7208 */ /* 0x000fce0005000000 */
[----:B------:R-:W-:-:S05]  /*f560*/  FFMA R12, RZ, R5, R3 ;  /* 0x00000005ff0c7223 */ /* 0x000fca0000000003 */
[----:B------:R-:W-:-:S13]  /*f570*/  FSETP.GT.AND P3, PT, |R12|, 1.469367938527859385e-39, PT ;  /* 0x001000000c00780b */ /* 0x000fda0003f64200 */
[----:B--2---:R-:W-:Y:S05]  /*f580*/  @P3 BRA P4, `(.L_x_250) ;  /* 0x00000000001c3947 */ /* 0x004fea0002000000 */
[----:B------:R-:W-:Y:S01]  /*f590*/  IMAD.MOV.U32 R83, RZ, RZ, R21 ;  /* 0x000000ffff537224 */ /* 0x000fe200078e0015 */
[----:B------:R-:W-:Y:S01]  /*f5a0*/  MOV R73, 0xf5e0 ;  /* 0x0000f5e000497802 */ /* 0x000fe20000000f00 */
[----:B------:R-:W-:Y:S02]  /*f5b0*/  IMAD.MOV.U32 R2, RZ, RZ, R4 ;  /* 0x000000ffff027224 */ /* 0x000fe400078e0004 */
[----:B------:R-:W-:-:S07]  /*f5c0*/  IMAD.MOV.U32 R3, RZ, RZ, R5 ;  /* 0x000000ffff037224 */ /* 0x000fce00078e0005 */
[----:B0----5:R-:W-:Y:S05]  /*f5d0*/  CALL.REL.NOINC `($__internal_0_$__cuda_sm20_div_rn_f64_full) ;  /* 0x000000e000f07944 */ /* 0x021fea0003c00000 */
[----:B------:R-:W-:Y:S02]  /*f5e0*/  IMAD.MOV.U32 R2, RZ, RZ, R76 ;  /* 0x000000ffff027224 */ /* 0x000fe400078e004c */
[----:B------:R-:W-:-:S07]  /*f5f0*/  IMAD.MOV.U32 R3, RZ, RZ, R77 ;  /* 0x000000ffff037224 */ /* 0x000fce00078e004d */
.L_x_250:
[----:B------:R-:W-:Y:S05]  /*f600*/  BSYNC.RECONVERGENT B2 ;  /* 0x0000000000027941 */ /* 0x000fea0003800200 */
.L_x_249:
[----:B------:R-:W2:Y:S01]  /*f610*/  LD.E.64 R10, desc[UR36][R16.64+0x10] ;  /* 0x00001024100a7980 */ /* 0x000ea2000c101b00 */
[----:B------:R-:W-:Y:S01]  /*f620*/  IMAD.WIDE R32, R61, 0x2, R32 ;  /* 0x000000023d207825 */ /* 0x000fe200078e0220 */
        /* <DEDUP_REMOVED lines=18> */
[-C--:B------:R-:W-:Y:S02]  /*f750*/  FSEL R14, R14, R12.reuse, P0 ;  /* 0x0000000c0e0e7208 */ /* 0x080fe40000000000 */
[-C--:B------:R-:W-:Y:S02]  /*f760*/  FSEL R15, R15, R13.reuse, P0 ;  /* 0x0000000d0f0f7208 */ /* 0x080fe40000000000 */
[----:B------:R-:W-:Y:S02]  /*f770*/  FSEL R30, R30, R12, !P2 ;  /* 0x0000000c1e1e7208 */ /* 0x000fe40005000000 */
[----:B------:R-:W-:Y:S01]  /*f780*/  FSEL R31, R31, R13, !P2 ;  /* 0x0000000d1f1f7208 */ /* 0x000fe20005000000 */
[----:B------:R-:W-:-:S10]  /*f790*/  DFMA R2, R20, R10, R2 ;  /* 0x0000000a1402722b */ /* 0x000fd40000000002 */
[----:B------:R-:W-:-:S05]  /*f7a0*/  FFMA R10, RZ, R5, R3 ;  /* 0x00000005ff0a7223 */ /* 0x000fca0000000003 */
[----:B------:R-:W-:-:S13]  /*f7b0*/  FSETP.GT.AND P3, PT, |R10|, 1.469367938527859385e-39, PT ;  /* 0x001000000a00780b */ /* 0x000fda0003f64200 */
[----:B--2---:R-:W-:Y:S05]  /*f7c0*/  @P3 BRA P4, `(.L_x_252) ;  /* 0x0000000000203947 */ /* 0x004fea0002000000 */
[----:B------:R-:W-:Y:S01]  /*f7d0*/  IMAD.MOV.U32 R20, RZ, RZ, R12 ;  /* 0x000000ffff147224 */ /* 0x000fe200078e000c */
[----:B------:R-:W-:Y:S01]  /*f7e0*/  MOV R73, 0xf830 ;  /* 0x0000f83000497802 */ /* 0x000fe20000000f00 */
[----:B------:R-:W-:Y:S02]  /*f7f0*/  IMAD.MOV.U32 R83, RZ, RZ, R13 ;  /* 0x000000ffff537224 */ /* 0x000fe400078e000d */
[----:B------:R-:W-:Y:S02]  /*f800*/  IMAD.MOV.U32 R2, RZ, RZ, R4 ;  /* 0x000000ffff027224 */ /* 0x000fe400078e0004 */
[----:B------:R-:W-:-:S07]  /*f810*/  IMAD.MOV.U32 R3, RZ, RZ, R5 ;  /* 0x000000ffff037224 */ /* 0x000fce00078e0005 */
[----:B0----5:R-:W-:Y:S05]  /*f820*/  CALL.REL.NOINC `($__internal_0_$__cuda_sm20_div_rn_f64_full) ;  /* 0x000000e0005c7944 */ /* 0x021fea0003c00000 */
[----:B------:R-:W-:Y:S01]  /*f830*/  IMAD.MOV.U32 R2, RZ, RZ, R76 ;  /* 0x000000ffff027224 */ /* 0x000fe200078e004c */
[----:B------:R-:W-:-:S07]  /*f840*/  MOV R3, R77 ;  /* 0x0000004d00037202 */ /* 0x000fce0000000f00 */
.L_x_252:
[----:B------:R-:W-:Y:S05]  /*f850*/  BSYNC.RECONVERGENT B2 ;  /* 0x0000000000027941 */ /* 0x000fea0003800200 */
.L_x_251:
[----:B------:R-:W2:Y:S01]  /*f860*/  LD.E.64 R10, desc[UR36][R16.64+0x10] ;  /* 0x00001024100a7980 */ /* 0x000ea2000c101b00 */
[----:B------:R-:W1:Y:S01]  /*f870*/  MUFU.RCP64H R13, R5 ;  /* 0x00000005000d7308 */ /* 0x000e620000001800 */
[----:B------:R-:W-:Y:S01]  /*f880*/  IMAD.MOV.U32 R12, RZ, RZ, 0x1 ;  /* 0x00000001ff0c7424 */ /* 0x000fe200078e00ff */
[----:B--2---:R-:W-:Y:S01]  /*f890*/  DADD R10, R10, R2 ;  /* 0x000000000a0a7229 */ /* 0x004fe20000000002 */
[----:B------:R-:W-:-:S06]  /*f8a0*/  IMAD.WIDE R2, R61, 0x2, R32 ;  /* 0x000000023d027825 */ /* 0x000fcc00078e0220 */
[----:B------:R2:W-:Y:S04]  /*f8b0*/  ST.E.64 desc[UR36][R16.64+0x10], R10 ;  /* 0x0000100a10007985 */ /* 0x0005e8000c101b24 */
[----:B------:R-:W3:Y:S01]  /*f8c0*/  LDG.E.U16 R35, desc[UR36][R2.64] ;  /* 0x0000002402237981 */ /* 0x000ee2000c1e1500 */
[----:B-1----:R-:W-:Y:S01]  /*f8d0*/  DFMA R20, -R4, R12, 1 ;  /* 0x3ff000000414742b */ /* 0x002fe2000000010c */
[----:B------:R-:W-:Y:S07]  /*f8e0*/  BSSY.RECONVERGENT B2, `(.L_x_253) ;  /* 0x000001b000027945 */ /* 0x000fee0003800200 */
[----:B------:R-:W-:-:S08]  /*f8f0*/  DFMA R20, R20, R20, R20 ;  /* 0x000000141414722b */ /* 0x000fd00000000014 */
[----:B------:R-:W-:-:S08]  /*f900*/  DFMA R12, R12, R20, R12 ;  /* 0x000000140c0c722b */ /* 0x000fd0000000000c */
[----:B------:R-:W-:-:S08]  /*f910*/  DFMA R32, -R4, R12, 1 ;  /* 0x3ff000000420742b */ /* 0x000fd0000000010c */
[----:B------:R-:W-:Y:S01]  /*f920*/  DFMA R32, R12, R32, R12 ;  /* 0x000000200c20722b */ /* 0x000fe2000000000c */
[----:B---3--:R-:W1:Y:S07]  /*f930*/  I2F.F64.U16 R20, R35 ;  /* 0x0000002300147312 */ /* 0x008e6e0000101800 */
[----:B-1----:R-:W-:Y:S01]  /*f940*/  DMUL R12, R32, R20 ;  /* 0x00000014200c7228 */ /* 0x002fe20000000000 */
[----:B------:R1:W-:Y:S01]  /*f950*/  ST.E.64 desc[UR36][R8.64+0x18], R20 ;  /* 0x0000181408007985 */ /* 0x0003e2000c101b24 */
[----:B------:R-:W-:Y:S01]  /*f960*/  FSETP.GEU.AND P4, PT, |R21|, 6.5827683646048100446e-37, PT ;  /* 0x036000001500780b */ /* 0x000fe20003f8e200 */
[----:B------:R-:W-:-:S02]  /*f970*/  DSETP.GE.AND P0, PT, R14, R20, PT ;  /* 0x000000140e00722a */ /* 0x000fc40003f06000 */
[----:B------:R-:W-:-:S03]  /*f980*/  DSETP.GTU.AND P2, PT, R30, R20, PT ;  /* 0x000000141e00722a */ /* 0x000fc60003f4c000 */
[----:B--2---:R-:W-:Y:S01]  /*f990*/  DFMA R10, -R4, R12, R20 ;  /* 0x0000000c040a722b */ /* 0x004fe20000000114 */
[----:B------:R-:W-:Y:S02]  /*f9a0*/  FSEL R14, R14, R20, P0 ;  /* 0x000000140e0e7208 */ /* 0x000fe40000000000 */
[----:B------:R-:W-:-:S05]  /*f9b0*/  FSEL R15, R15, R21, P0 ;  /* 0x000000150f0f7208 */ /* 0x000fca0000000000 */
[----:B------:R-:W-:Y:S01]  /*f9c0*/  DFMA R2, R32, R10, R12 ;  /* 0x0000000a2002722b */ /* 0x000fe2000000000c */
[----:B------:R-:W-:-:S09]  /*f9d0*/  FSEL R11, R31, R21, !P2 ;  /* 0x000000151f0b7208 */ /* 0x000fd20005000000 */
[----:B------:R-:W-:-:S05]  /*f9e0*/  FFMA R10, RZ, R5, R3 ;  /* 0x00000005ff0a7223 */ /* 0x000fca0000000003 */
[----:B------:R-:W-:Y:S02]  /*f9f0*/  FSETP.GT.AND P3, PT, |R10|, 1.469367938527859385e-39, PT ;  /* 0x001000000a00780b */ /* 0x000fe40003f64200 */
[----:B------:R-:W-:-:S11]  /*fa00*/  FSEL R10, R30, R20, !P2 ;  /* 0x000000141e0a7208 */ /* 0x000fd60005000000 */
[----:B-1----:R-:W-:Y:S05]  /*fa10*/  @P3 BRA P4, `(.L_x_254) ;  /* 0x00000000001c3947 */ /* 0x002fea0002000000 */
[----:B------:R-:W-:Y:S01]  /*fa20*/  IMAD.MOV.U32 R83, RZ, RZ, R21 ;  /* 0x000000ffff537224 */ /* 0x000fe200078e0015 */
[----:B------:R-:W-:Y:S01]  /*fa30*/  MOV R73, 0xfa70 ;  /* 0x0000fa7000497802 */ /* 0x000fe20000000f00 */
[----:B------:R-:W-:Y:S02]  /*fa40*/  IMAD.MOV.U32 R2, RZ, RZ, R4 ;  /* 0x000000ffff027224 */ /* 0x000fe400078e0004 */
[----:B------:R-:W-:-:S07]  /*fa50*/  IMAD.MOV.U32 R3, RZ, RZ, R5 ;  /* 0x000000ffff037224 */ /* 0x000fce00078e0005 */
[----:B0----5:R-:W-:Y:S05]  /*fa60*/  CALL.REL.NOINC `($__internal_0_$__cuda_sm20_div_rn_f64_full) ;  /* 0x000000dc00cc7944 */ /* 0x021fea0003c00000 */
[----:B------:R-:W-:Y:S01]  /*fa70*/  IMAD.MOV.U32 R2, RZ, RZ, R76 ;  /* 0x000000ffff027224 */ /* 0x000fe200078e004c */
[----:B------:R-:W-:-:S07]  /*fa80*/  MOV R3, R77 ;  /* 0x0000004d00037202 */ /* 0x000fce0000000f00 */
.L_x_254:
[----:B------:R-:W-:Y:S05]  /*fa90*/  BSYNC.RECONVERGENT B2 ;  /* 0x0000000000027941 */ /* 0x000fea0003800200 */
.L_x_253:
[----:B------:R-:W2:Y:S02]  /*faa0*/  LD.E.64 R8, desc[UR36][R16.64+0x10] ;  /* 0x0000102410087980 */ /* 0x000ea4000c101b00 */
[----:B--2---:R-:W-:-:S07]  /*fab0*/  DADD R8, R8, R2 ;  /* 0x0000000008087229 */ /* 0x004fce0000000002 */
[----:B------:R1:W-:Y:S01]  /*fac0*/  ST.E.64 desc[UR36][R16.64+0x10], R8 ;  /* 0x0000100810007985 */ /* 0x0003e2000c101b24 */
[----:B------:R-:W-:Y:S05]  /*fad0*/  @P1 BRA `(.L_x_255) ;  /* 0xfffffff400801947 */ /* 0x000fea000383ffff */
[----:B------:R-:W-:Y:S05]  /*fae0*/  BSYNC.RECONVERGENT B1 ;  /* 0x0000000000017941 */ /* 0x000fea0003800200 */
.L_x_243:
[----:B------:R-:W-:-:S13]  /*faf0*/  ISETP.NE.AND P0, PT, R6, RZ, PT ;  /* 0x000000ff0600720c */ /* 0x000fda0003f05270 */
[----:B------:R-:W-:Y:S05]  /*fb00*/  @!P0 BRA `(.L_x_256) ;  /* 0x0000000000e08947 */ /* 0x000fea0003800000 */
[----:B------:R-:W-:Y:S01]  /*fb10*/  BSSY.RECONVERGENT B1, `(.L_x_256) ;  /* 0x0000037000017945 */ /* 0x000fe20003800200 */
[----:B------:R-:W-:-:S07]  /*fb20*/  IMAD.MOV.U32 R31, RZ, RZ, RZ ;  /* 0x000000ffff1f7224 */ /* 0x000fce00078e00ff */
.L_x_262:
[----:B--2---:R-:W2:Y:S01]  /*fb30*/  LDC.64 R2, c[0x0][0x388] ;  /* 0x0000e200ff027b82 */ /* 0x004ea20000000a00 */
[----:B-1----:R-:W-:-:S04]  /*fb40*/  IMAD R9, R61, R7, R0 ;  /* 0x000000073d097224 */ /* 0x002fc800078e0200 */
[----:B--2---:R-:W-:-:S06]  /*fb50*/  IMAD.WIDE R2, R9, 0x2, R2 ;  /* 0x0000000209027825 */ /* 0x004fcc00078e0202 */
[----:B------:R-:W2:Y:S01]  /*fb60*/  LDG.E.U16 R2, desc[UR36][R2.64] ;  /* 0x0000002402027981 */ /* 0x000ea2000c1e1500 */
[C---:B------:R-:W-:Y:S01]  /*fb70*/  IMAD.WIDE.U32 R8, R7.reuse, 0x8, R26 ;  /* 0x0000000807087825 */ /* 0x040fe200078e001a */
[----:B------:R-:W-:Y:S01]  /*fb80*/  ISETP.NE.AND P0, PT, R7, RZ, PT ;  /* 0x000000ff0700720c */ /* 0x000fe20003f05270 */
[----:B------:R-:W-:Y:S01]  /*fb90*/  BSSY.RECONVERGENT B0, `(.L_x_257) ;  /* 0x000000f000007945 */ /* 0x000fe20003800200 */
[----:B--2---:R-:W1:Y:S02]  /*fba0*/  I2F.F64.U16 R12, R2 ;  /* 0x00000002000c7312 */ /* 0x004e640000101800 */
[----:B-1----:R1:W-:Y:S09]  /*fbb0*/  ST.E.64 desc[UR36][R8.64], R12 ;  /* 0x0000000c08007985 */ /* 0x0023f2000c101b24 */
        /* <DEDUP_REMOVED lines=9> */
.L_x_258:
[----:B------:R-:W2:Y:S02]  /*fc50*/  LD.E.64 R14, desc[UR36][R26.64] ;  /* 0x000000241a0e7980 */ /* 0x000ea4000c101b00 */
[----:B--2---:R-:W-:Y:S02]  /*fc60*/  IMAD.MOV.U32 R10, RZ, RZ, R14 ;  /* 0x000000ffff0a7224 */ /* 0x004fe400078e000e */
[----:B------:R-:W-:-:S07]  /*fc70*/  IMAD.MOV.U32 R11, RZ, RZ, R15 ;  /* 0x000000ffff0b7224 */ /* 0x000fce00078e000f */
.L_x_259:
[----:B------:R-:W-:Y:S05]  /*fc80*/  BSYNC.RECONVERGENT B0 ;  /* 0x0000000000007941 */ /* 0x000fea0003800200 */
.L_x_257:
        /* <DEDUP_REMOVED lines=23> */
.L_x_261:
[----:B------:R-:W-:Y:S05]  /*fe00*/  BSYNC.RECONVERGENT B2 ;  /* 0x0000000000027941 */ /* 0x000fea0003800200 */
.L_x_260:
        /* <DEDUP_REMOVED lines=8> */
.L_x_256:
[----:B------:R-:W-:-:S08]  /*fe90*/  DADD R2, R14, -R10 ;  /* 0x000000000e027229 */ /* 0x000fd0000000080a */
[----:B------:R-:W-:-:S11]  /*fea0*/  DMUL R2, R2, 0.5 ;  /* 0x3fe0000002027828 */ /* 0x000fd60000000000 */
.L_x_242:
[----:B------:R-:W-:Y:S01]  /*feb0*/  MOV R0, 0x0 ;  /* 0x0000000000007802 */ /* 0x000fe20000000f00 */
[----:B------:R3:W-:Y:S01]  /*fec0*/  ST.E.64 desc[UR36][R16.64], R2 ;  /* 0x0000000210007985 */ /* 0x0007e2000c101b24 */
[----:B------:R-:W-:Y:S02]  /*fed0*/  IMAD R32, R60, 0x3, RZ ;  /* 0x000000033c207824 */ /* 0x000fe400078e02ff */
[----:B------:R3:W4:Y:S02]  /*fee0*/  LDC.64 R6, c[0x4][R0] ;  /* 0x0100000000067b82 */ /* 0x0007240000000a00 */
[----:B------:R-:W-:-:S04]  /*fef0*/  IMAD.WIDE R32, R32, 0x8, RZ ;  /* 0x0000000820207825 */ /* 0x000fc800078e02ff */
[----:B------:R-:W-:Y:S02]  /*ff00*/  IMAD.MOV.U32 R4, RZ, RZ, R32 ;  /* 0x000000ffff047224 */ /* 0x000fe400078e0020 */
[----:B------:R-:W-:-:S07]  /*ff10*/  IMAD.MOV.U32 R5, RZ, RZ, R33 ;  /* 0x000000ffff057224 */ /* 0x000fce00078e0021 */
[----:B------:R-:W-:-:S07]  /*ff20*/  LEPC R20, `(.L_x_263) ;  /* 0x000000001014794e */ /* 0x000fce0000000000 */
[----:B012345:R-:W-:Y:S05]  /*ff30*/  CALL.ABS.NOINC R6 ;  /* 0x0000000006007343 */ /* 0x03ffea0003c00000 */
.L_x_263:
[----:B------:R-:W-:Y:S01]  /*ff40*/  ISETP.GE.AND P0, PT, R60, 0x1, PT ;  /* 0x000000013c00780c */ /* 0x000fe20003f06270 */
[----:B------:R-:W-:Y:S01]  /*ff50*/  IMAD.MOV.U32 R30, RZ, RZ, R4 ;  /* 0x000000ffff1e7224 */ /* 0x000fe200078e0004 */
[----:B------:R-:W-:-:S11]  /*ff60*/  MOV R31, R5 ;  /* 0x00000005001f7202 */ /* 0x000fd60000000f00 */
[----:B------:R-:W-:Y:S05]  /*ff70*/  @!P0 BRA `(.L_x_264) ;  /* 0x00000008001c8947 */ /* 0x000fea0003800000 */
[----:B------:R-:W-:Y:S01]  /*ff80*/  BSSY.RECONVERGENT B2, `(.L_x_264) ;  /* 0x0000086000027945 */ /* 0x000fe20003800200 */
[----:B------:R-:W-:-:S07]  /*ff90*/  IMAD.MOV.U32 R39, RZ, RZ, RZ ;  /* 0x000000ffff277224 */ /* 0x000fce00078e00ff */
.L_x_271:
        /* <DEDUP_REMOVED lines=29> */
.L_x_266:
[----:B------:R-:W-:Y:S05]  /*10170*/  BSYNC.RECONVERGENT B3 ;  /* 0x0000000000037941 */ /* 0x000fea0003800200 */
.L_x_265:
[----:B------:R-:W0:Y:S01]  /*10180*/  LDCU.64 UR4, c[0x4][0x18] ;  /* 0x01000300ff0477ac */ /* 0x000e220008000a00 */
[----:B------:R-:W-:-:S05]  /*10190*/  IMAD.SHL.U32 R2, R0, 0x40, RZ ;  /* 0x0000004000027824 */ /* 0x000fca00078e00ff */
[----:B------:R-:W-:-:S04]  /*101a0*/  LOP3.LUT R2, R2, 0x40, RZ, 0xc0, !PT ;  /* 0x0000004002027812 */ /* 0x000fc800078ec0ff */
[----:B0-----:R-:W-:-:S04]  /*101b0*/  IADD3 R2, P0, PT, R2, UR4, RZ ;  /* 0x0000000402027c10 */ /* 0x001fc8000ff1e0ff */
[----:B------:R-:W-:-:S05]  /*101c0*/  IADD3.X R3, PT, PT, RZ, UR5, RZ, P0, !PT ;  /* 0x00000005ff037c10 */ /* 0x000fca00087fe4ff */
        /* <DEDUP_REMOVED lines=57> */
.L_x_270:
[----:B------:R-:W-:Y:S05]  /*10560*/  BSYNC.RECONVERGENT B4 ;  /* 0x0000000000047941 */ /* 0x000fea0003800200 */
.L_x_269:
[----:B------:R-:W-:-:S07]  /*10570*/  VIADD R0, R2, 0x1 ;  /* 0x0000000102007836 */ /* 0x000fce0000000000 */
.L_x_268:
[----:B------:R-:W-:Y:S05]  /*10580*/  BSYNC.RECONVERGENT B3 ;  /* 0x0000000000037941 */ /* 0x000fea0003800200 */
.L_x_267:
        /* <DEDUP_REMOVED lines=10> */
[----:B------:R-:W-:Y:S01]  /*10630*/  IADD3 R39, PT, PT, R39, 0x1, RZ ;  /* 0x0000000127277810 */ /* 0x000fe20007ffe0ff */
[----:B------:R-:W-:Y:S01]  /*10640*/  IMAD.MOV.U32 R11, RZ, RZ, 0x3da8ff83 ;  /* 0x3da8ff83ff0b7424 */ /* 0x000fe200078e00ff */
        /* <DEDUP_REMOVED lines=26> */
.L_x_264:
        /* <DEDUP_REMOVED lines=8> */
.L_x_272:
[----:B------:R-:W-:Y:S01]  /*10870*/  ISETP.GE.AND P6, PT, R60, 0x1, PT ;  /* 0x000000013c00780c */ /* 0x000fe20003fc6270 */
[----:B------:R-:W-:Y:S02]  /*10880*/  IMAD.MOV.U32 R32, RZ, RZ, R4 ;  /* 0x000000ffff207224 */ /* 0x000fe400078e0004 */
[----:B------:R-:W-:-:S10]  /*10890*/  IMAD.MOV.U32 R33, RZ, RZ, R5 ;  /* 0x000000ffff217224 */ /* 0x000fd400078e0005 */
[----:B------:R-:W-:Y:S05]  /*108a0*/  @!P6 BRA `(.L_x_273) ;  /* 0x000000040060e947 */ /* 0x000fea0003800000 */
[C---:B------:R-:W-:Y:S01]  /*108b0*/  VIADD R0, R60.reuse, 0xffffffff ;  /* 0xffffffff3c007836 */ /* 0x040fe20000000000 */
[----:B------:R-:W-:Y:S01]  /*108c0*/  LOP3.LUT R38, R60, 0x3, RZ, 0xc0, !PT ;  /* 0x000000033c267812 */ /* 0x000fe200078ec0ff */
[----:B------:R-:W-:-:S03]  /*108d0*/  HFMA2 R39, -RZ, RZ, 0, 0 ;  /* 0x00000000ff277431 */ /* 0x000fc600000001ff */
[----:B------:R-:W-:Y:S02]  /*108e0*/  ISETP.GE.U32.AND P0, PT, R0, 0x3, PT ;  /* 0x000000030000780c */ /* 0x000fe40003f06070 */
[----:B------:R-:W-:-:S11]  /*108f0*/  ISETP.NE.AND P1, PT, R38, RZ, PT ;  /* 0x000000ff2600720c */ /* 0x000fd60003f25270 */
[----:B------:R-:W-:Y:S05]  /*10900*/  @!P0 BRA `(.L_x_274) ;  /* 0x0000000000a08947 */ /* 0x000fea0003800000 */
[----:B------:R-:W-:Y:S01]  /*10910*/  BSSY.RECONVERGENT B0, `(.L_x_274) ;  /* 0x0000027000007945 */ /* 0x000fe20003800200 */
[----:B------:R-:W-:Y:S01]  /*10920*/  LOP3.LUT R39, R60, 0x7ffffffc, RZ, 0xc0, !PT ;  /* 0x7ffffffc3c277812 */ /* 0x000fe200078ec0ff */
[----:B------:R-:W-:-:S07]  /*10930*/  IMAD.MOV.U32 R41, RZ, RZ, RZ ;  /* 0x000000ffff297224 */ /* 0x000fce00078e00ff */
.L_x_275:
        /* <DEDUP_REMOVED lines=37> */
.L_x_274:
        /* <DEDUP_REMOVED lines=28> */
.L_x_276:
[----:B------:R-:W-:Y:S05]  /*10d50*/  @P1 BRA `(.L_x_273) ;  /* 0x0000000000341947 */ /* 0x000fea0003800000 */
[----:B------:R-:W-:-:S04]  /*10d60*/  IMAD R3, R39, 0x3, RZ ;  /* 0x0000000327037824 */ /* 0x000fc800078e02ff */
        /* <DEDUP_REMOVED lines=12> */
.L_x_273:
[----:B------:R-:W-:Y:S01]  /*10e30*/  MOV R0, 0x0 ;  /* 0x0000000000007802 */ /* 0x000fe20000000f00 */
[----:B0-23--:R-:W-:Y:S02]  /*10e40*/  HFMA2 R4, -RZ, RZ, 0, 4.291534423828125e-06 ;  /* 0x00000048ff047431 */ /* 0x00dfe400000001ff */
[----:B------:R-:W-:Y:S01]  /*10e50*/  IMAD.MOV.U32 R5, RZ, RZ, RZ ;  /* 0x000000ffff057224 */ /* 0x000fe200078e00ff */
[----:B------:R0:W1:Y:S06]  /*10e60*/  LDC.64 R2, c[0x4][R0] ;  /* 0x0100000000027b82 */ /* 0x00006c0000000a00 */
[----:B------:R-:W-:-:S07]  /*10e70*/  LEPC R20, `(.L_x_277) ;  /* 0x000000001014794e */ /* 0x000fce0000000000 */
[----:B01----:R-:W-:Y:S05]  /*10e80*/  CALL.ABS.NOINC R2 ;  /* 0x0000000002007343 */ /* 0x003fea0003c00000 */
.L_x_277:
        /* <DEDUP_REMOVED lines=16> */
[----:B------:R-:W-:Y:S02]  /*10f90*/  LOP3.LUT R44, R60, 0x3, RZ, 0xc0, !PT ;  /* 0x000000033c2c7812 */ /* 0x000fe400078ec0ff */
[----:B------:R-:W-:Y:S01]  /*10fa0*/  VIADD R0, R42, 0xffffffff ;  /* 0xffffffff2a007836 */ /* 0x000fe20000000000 */
[----:B------:R-:W-:-:S04]  /*10fb0*/  MOV R37, RZ ;  /* 0x000000ff00257202 */ /* 0x000fc80000000f00 */
[----:B------:R-:W-:Y:S02]  /*10fc0*/  ISETP.GE.U32.AND P0, PT, R0, 0x3, PT ;  /* 0x000000030000780c */ /* 0x000fe40003f06070 */
[----:B------:R-:W-:-:S11]  /*10fd0*/  LOP3.LUT R0, R60, 0x7ffffff8, RZ, 0xc0, !PT ;  /* 0x7ffffff83c007812 */ /* 0x000fd600078ec0ff */
.L_x_286:
[----:B------:R-:W-:Y:S01]  /*10fe0*/  IMAD.MOV.U32 R43, RZ, RZ, R37 ;  /* 0x000000ffff2b7224 */ /* 0x000fe200078e0025 */
[----:B------:R-:W-:Y:S01]  /*10ff0*/  BSSY.RECONVERGENT B1, `(.L_x_279) ;  /* 0x0000086000017945 */ /* 0x000fe20003800200 */
[----:B------:R-:W-:Y:S02]  /*11000*/  IMAD R38, R60, R37, RZ ;  /* 0x000000253c267224 */ /* 0x000fe400078e02ff */
[----:B------:R-:W-:Y:S02]  /*11010*/  VIADD R37, R37, 0x1 ;  /* 0x0000000125257836 */ /* 0x000fe40000000000 */
[----:B------:R-:W-:-:S03]  /*11020*/  IMAD.MOV.U32 R36, RZ, RZ, RZ ;  /* 0x000000ffff247224 */ /* 0x000fc600078e00ff */
[----:B--2345:R-:W-:-:S13]  /*11030*/  ISETP.NE.AND P1, PT, R37, 0x3, PT ;  /* 0x000000032500780c */ /* 0x03cfda0003f25270 */
.L_x_285:
[----:B--234-:R-:W-:-:S04]  /*11040*/  IMAD R21, R43, 0x3, R36 ;  /* 0x000000032b157824 */ /* 0x01cfc800078e0224 */
[----:B------:R-:W-:-:S05]  /*11050*/  IMAD.WIDE.U32 R20, R21, 0x8, R34 ;  /* 0x0000000815147825 */ /* 0x000fca00078e0022 */
[----:B-----5:R1:W5:Y:S01]  /*11060*/  LD.E.64 R2, desc[UR36][R20.64] ;  /* 0x0000002414027980 */ /* 0x020362000c101b00 */
[----:B------:R-:W-:Y:S01]  /*11070*/  ISETP.GE.U32.AND P2, PT, R40, 0x7, PT ;  /* 0x000000072800780c */ /* 0x000fe20003f46070 */
[----:B------:R-:W-:-:S12]  /*11080*/  IMAD.MOV.U32 R39, RZ, RZ, RZ ;  /* 0x000000ffff277224 */ /* 0x000fd800078e00ff */
[----:B-1----:R-:W-:Y:S05]  /*11090*/  @!P2 BRA `(.L_x_280) ;  /* 0x0000000000dca947 */ /* 0x002fea0003800000 */
[----:B------:R-:W-:Y:S01]  /*110a0*/  BSSY.RECONVERGENT B2, `(.L_x_281) ;  /* 0x0000035000027945 */ /* 0x000fe20003800200 */
[----:B------:R-:W-:-:S07]  /*110b0*/  IMAD.MOV.U32 R39, RZ, RZ, RZ ;  /* 0x000000ffff277224 */ /* 0x000fce00078e00ff */
.L_x_282:
[----:B------:R-:W-:Y:S01]  /*110c0*/  IADD3 R5, PT, PT, R38, R39, RZ ;  /* 0x0000002726057210 */ /* 0x000fe20007ffe0ff */
[----:B------:R-:W-:-:S04]  /*110d0*/  IMAD R41, R39, 0x3, R36 ;  /* 0x0000000327297824 */ /* 0x000fc800078e0224 */
        /* <DEDUP_REMOVED lines=26> */
[----:B------:R-:W-:-:S04]  /*11280*/  VIADD R13, R41, 0xf ;  /* 0x0000000f290d7836 */ /* 0x000fc80000000000 */
        /* <DEDUP_REMOVED lines=11> */
[----:B------:R-:W-:-:S05]  /*11340*/  IADD3 R9, PT, PT, R41, 0x15, RZ ;  /* 0x0000001529097810 */ /* 0x000fca0007ffe0ff */
        /* <DEDUP_REMOVED lines=11> */
.L_x_281:
[----:B------:R-:W-:-:S07]  /*11400*/  IMAD.MOV.U32 R39, RZ, RZ, R0 ;  /* 0x000000ffff277224 */ /* 0x000fce00078e0000 */
.L_x_280:
        /* <DEDUP_REMOVED lines=35> */
.L_x_284:
        /* <DEDUP_REMOVED lines=18> */
[----:B------:R-:W-:Y:S02]  /*11760*/  LOP3.LUT P2, RZ, R60, 0x1, RZ, 0xc0, !PT ;  /* 0x000000013cff7812 */ /* 0x000fe4000784c0ff */
[----:B------:R-:W-:-:S11]  /*11770*/  @P3 IADD3 R39, PT, PT, R39, 0x2, RZ ;  /* 0x0000000227273810 */ /* 0x000fd60007ffe0ff */
        /* <DEDUP_REMOVED lines=10> */
.L_x_283:
[----:B------:R-:W-:-:S05]  /*11820*/  VIADD R36, R36, 0x1 ;  /* 0x0000000124247836 */ /* 0x000fca0000000000 */
[----:B------:R-:W-:-:S13]  /*11830*/  ISETP.NE.AND P2, PT, R36, 0x3, PT ;  /* 0x000000032400780c */ /* 0x000fda0003f45270 */
[----:B------:R-:W-:Y:S05]  /*11840*/  @P2 BRA `(.L_x_285) ;  /* 0xfffffff400fc2947 */ /* 0x000fea000383ffff */
[----:B------:R-:W-:Y:S05]  /*11850*/  BSYNC.RECONVERGENT B1 ;  /* 0x0000000000017941 */ /* 0x000fea0003800200 */
.L_x_279:
[----:B------:R-:W-:Y:S05]  /*11860*/  @P1 BRA `(.L_x_286) ;  /* 0xfffffff400dc1947 */ /* 0x000fea000383ffff */
[----:B------:R-:W-:Y:S05]  /*11870*/  BSYNC.RECONVERGENT B0 ;  /* 0x0000000000007941 */ /* 0x000fea0003800200 */
.L_x_278:
[----:B------:R-:W-:Y:S01]  /*11880*/  MOV R0, 0x0 ;  /* 0x0000000000007802 */ /* 0x000fe20000000f00 */
[C---:B------:R-:W-:Y:S01]  /*11890*/  IMAD.WIDE R38, R60.reuse, 0x8, RZ ;  /* 0x000000083c267825 */ /* 0x040fe200078e02ff */
[----:B------:R-:W-:Y:S02]  /*118a0*/  ISETP.GE.AND P0, PT, R60, 0x1, PT ;  /* 0x000000013c00780c */ /* 0x000fe40003f06270 */
[----:B--2345:R1:W2:Y:S01]  /*118b0*/  LDC.64 R2, c[0x4][R0] ;  /* 0x0100000000027b82 */ /* 0x03c2a20000000a00 */
[----:B------:R-:W-:Y:S02]  /*118c0*/  IMAD.MOV.U32 R4, RZ, RZ, R38 ;  /* 0x000000ffff047224 */ /* 0x000fe400078e0026 */
[----:B------:R-:W-:Y:S01]  /*118d0*/  IMAD.MOV.U32 R5, RZ, RZ, R39 ;  /* 0x000000ffff057224 */ /* 0x000fe200078e0027 */
[----:B-1----:R-:W-:-:S07]  /*118e0*/  P2R R0, PR, RZ, 0x1 ;  /* 0x00000001ff007803 */ /* 0x002fce0000000000 */
[----:B------:R-:W-:-:S07]  /*118f0*/  LEPC R20, `(.L_x_287) ;  /* 0x000000001014794e */ /* 0x000fce0000000000 */
[----:B0-2---:R-:W-:Y:S05]  /*11900*/  CALL.ABS.NOINC R2 ;  /* 0x0000000002007343 */ /* 0x005fea0003c00000 */
.L_x_287:
[----:B------:R-:W-:Y:S01]  /*11910*/  ISETP.GE.AND P6, PT, R60, 0x1, PT ;  /* 0x000000013c00780c */ /* 0x000fe20003fc6270 */
[----:B------:R-:W-:Y:S01]  /*11920*/  IMAD.MOV.U32 R36, RZ, RZ, R4 ;  /* 0x000000ffff247224 */ /* 0x000fe200078e0004 */
[----:B------:R-:W-:-:S11]  /*11930*/  MOV R37, R5 ;  /* 0x0000000500257202 */ /* 0x000fd60000000f00 */
[----:B------:R-:W-:Y:S05]  /*11940*/  @!P6 BRA `(.L_x_288) ;  /* 0x0000000c0074e947 */ /* 0x000fea0003800000 */
[----:B------:R-:W-:Y:S02]  /*11950*/  ISETP.NE.AND P0, PT, R60, 0x1, PT ;  /* 0x000000013c00780c */ /* 0x000fe40003f05270 */
[----:B------:R-:W-:-:S11]  /*11960*/  CS2R R46, SRZ ;  /* 0x00000000002e7805 */ /* 0x000fd6000001ff00 */
[----:B------:R-:W-:Y:S05]  /*11970*/  @!P0 BRA `(.L_x_289) ;  /* 0x0000000800388947 */ /* 0x000fea0003800000 */
[----:B------:R-:W-:Y:S01]  /*11980*/  BSSY.RECONVERGENT B2, `(.L_x_290) ;  /* 0x000008c000027945 */ /* 0x000fe20003800200 */
[----:B------:R-:W-:Y:S01]  /*11990*/  LOP3.LUT R46, R60, 0x7ffffffe, RZ, 0xc0, !PT ;  /* 0x7ffffffe3c2e7812 */ /* 0x000fe200078ec0ff */
[----:B------:R-:W-:-:S07]  /*119a0*/  IMAD.MOV.U32 R47, RZ, RZ, RZ ;  /* 0x000000ffff2f7224 */ /* 0x000fce00078e00ff */
.L_x_296:
        /* <DEDUP_REMOVED lines=32> */
.L_x_292:
[----:B------:R-:W-:Y:S05]  /*11bb0*/  BSYNC.RECONVERGENT B3 ;  /* 0x0000000000037941 */ /* 0x000fea0003800200 */
.L_x_291:
        /* <DEDUP_REMOVED lines=62> */
[----:B------:R-:W-:Y:S01]  /*11fa0*/  MOV R5, R9 ;  /* 0x0000000900057202 */ /* 0x000fe20000000f00 */
[----:B------:R-:W-:Y:S01]  /*11fb0*/  IMAD.MOV.U32 R4, RZ, RZ, R8 ;  /* 0x000000ffff047224 */ /* 0x000fe200078e0008 */
[----:B------:R-:W-:Y:S06]  /*11fc0*/  BRA `(.L_x_295) ;  /* 0x0000000000087947 */ /* 0x000fec0003800000 */
.L_x_294:
[----:B------:R-:W-:Y:S01]  /*11fd0*/  DMUL R4, RZ, R8 ;  /* 0x00000008ff047228 */ /* 0x000fe20000000000 */
[----:B------:R-:W-:-:S10]  /*11fe0*/  IMAD.MOV.U32 R0, RZ, RZ, RZ ;  /* 0x000000ffff007224 */ /* 0x000fd400078e00ff */
.L_x_295:
[----:B------:R-:W-:Y:S05]  /*11ff0*/  BSYNC.RECONVERGENT B3 ;  /* 0x0000000000037941 */ /* 0x000fea0003800200 */
.L_x_293:
        /* <DEDUP_REMOVED lines=37> */
.L_x_290:
[----:B------:R-:W-:-:S07]  /*12250*/  IMAD.MOV.U32 R47, RZ, RZ, RZ ;  /* 0x000000ffff2f7224 */ /* 0x000fce00078e00ff */
.L_x_289:
        /* <DEDUP_REMOVED lines=38> */
.L_x_298:
[----:B------:R-:W-:Y:S01]  /*124c0*/  DMUL R8, RZ, R14 ;  /* 0x0000000eff087228 */ /* 0x000fe20000000000 */
[----:B------:R-:W-:-:S10]  /*124d0*/  IMAD.MOV.U32 R0, RZ, RZ, RZ ;  /* 0x000000ffff007224 */ /* 0x000fd400078e00ff */
.L_x_299:
[----:B------:R-:W-:Y:S05]  /*124e0*/  BSYNC.RECONVERGENT B2 ;  /* 0x0000000000027941 */ /* 0x000fea0003800200 */
.L_x_297:
        /* <DEDUP_REMOVED lines=35> */
.L_x_288:
        /* <DEDUP_REMOVED lines=8> */
.L_x_300:
[----:B------:R-:W-:Y:S01]  /*127a0*/  ISETP.GE.AND P6, PT, R60, 0x1, PT ;  /* 0x000000013c00780c */ /* 0x000fe20003fc6270 */
        /* <DEDUP_REMOVED lines=12> */
.L_x_303:
        /* <DEDUP_REMOVED lines=38> */
.L_x_302:
        /* <DEDUP_REMOVED lines=25> */
.L_x_305:
        /* <DEDUP_REMOVED lines=16> */
.L_x_306:
[----:B------:R-:W-:Y:S05]  /*12d60*/  @!P1 BRA `(.L_x_304) ;  /* 0x0000000000249947 */ /* 0x000fea0003800000 */
[----:B------:R-:W-:-:S07]  /*12d70*/  IMAD.MOV.U32 R0, RZ, RZ, RZ ;  /* 0x000000ffff007224 */ /* 0x000fce00078e00ff */
.L_x_307:
[----:B01----:R-:W-:-:S06]  /*12d80*/  IMAD.WIDE.U32 R2, R41, 0x8, R36 ;  /* 0x0000000829027825 */ /* 0x003fcc00078e0024 */
[----:B------:R-:W2:Y:S01]  /*12d90*/  LD.E.64 R2, desc[UR36][R2.64] ;  /* 0x0000002402027980 */ /* 0x000ea2000c101b00 */
[----:B------:R-:W-:Y:S01]  /*12da0*/  IMAD.WIDE.U32 R4, R41, 0x8, R38 ;  /* 0x0000000829047825 */ /* 0x000fe200078e0026 */
[----:B------:R-:W-:-:S03]  /*12db0*/  IADD3 R0, PT, PT, R0, 0x1, RZ ;  /* 0x0000000100007810 */ /* 0x000fc60007ffe0ff */
[----:B------:R-:W-:Y:S01]  /*12dc0*/  VIADD R41, R41, 0x1 ;  /* 0x0000000129297836 */ /* 0x000fe20000000000 */
[----:B------:R-:W-:Y:S01]  /*12dd0*/  ISETP.NE.AND P0, PT, R0, R15, PT ;  /* 0x0000000f0000720c */ /* 0x000fe20003f05270 */
[----:B--2---:R1:W-:-:S12]  /*12de0*/  ST.E.64 desc[UR36][R4.64], R2 ;  /* 0x0000000204007985 */ /* 0x0043d8000c101b24 */
[----:B------:R-:W-:Y:S05]  /*12df0*/  @P0 BRA `(.L_x_307) ;  /* 0xfffffffc00e00947 */ /* 0x000fea000383ffff */
.L_x_304:
[----:B------:R-:W-:Y:S05]  /*12e00*/  BSYNC.RECONVERGENT B0 ;  /* 0x0000000000007941 */ /* 0x000fea0003800200 */
.L_x_301:
        /* <DEDUP_REMOVED lines=8> */
.L_x_308:
[----:B------:R-:W-:Y:S01]  /*12e90*/  IMAD.MOV.U32 R40, RZ, RZ, R4 ;  /* 0x000000ffff287224 */ /* 0x000fe200078e0004 */
[----:B------:R-:W-:Y:S01]  /*12ea0*/  ISETP.GE.AND P6, PT, R60, 0x1, PT ;  /* 0x000000013c00780c */ /* 0x000fe20003fc6270 */
[----:B------:R-:W-:Y:S01]  /*12eb0*/  IMAD.MOV.U32 R41, RZ, RZ, R5 ;  /* 0x000000ffff297224 */ /* 0x000fe200078e0005 */
        /* <DEDUP_REMOVED lines=13> */
[----:B------:R-:W-:Y:S01]  /*12f90*/  IADD3 R0, PT, PT, R48, -0x1, RZ ;  /* 0xffffffff30007810 */ /* 0x000fe20007ffe0ff */
[----:B------:R-:W-:-:S03]  /*12fa0*/  IMAD.MOV.U32 R5, RZ, RZ, RZ ;  /* 0x000000ffff057224 */ /* 0x000fc600078e00ff */
[----:B------:R-:W-:Y:S02]  /*12fb0*/  ISETP.GE.U32.AND P0, PT, R0, 0x7, PT ;  /* 0x000000070000780c */ /* 0x000fe40003f06070 */
[----:B------:R-:W-:Y:S02]  /*12fc0*/  ISETP.GE.U32.AND P1, PT, R2, 0x3, PT ;  /* 0x000000030200780c */ /* 0x000fe40003f26070 */
[----:B------:R-:W-:-:S11]  /*12fd0*/  LOP3.LUT R0, R60, 0x7ffffff0, RZ, 0xc0, !PT ;  /* 0x7ffffff03c007812 */ /* 0x000fd600078ec0ff */
.L_x_317:
[----:B-1234-:R-:W-:-:S05]  /*12fe0*/  IMAD.WIDE.U32 R2, R5, 0x8, R40 ;  /* 0x0000000805027825 */ /* 0x01efca00078e0028 */
[----:B-----5:R1:W5:Y:S01]  /*12ff0*/  LD.E.64 R6, desc[UR36][R2.64] ;  /* 0x0000002402067980 */ /* 0x020362000c101b00 */
[----:B------:R-:W-:Y:S01]  /*13000*/  ISETP.GE.U32.AND P3, PT, R46, 0xf, PT ;  /* 0x0000000f2e00780c */ /* 0x000fe20003f66070 */
[----:B------:R-:W-:Y:S02]  /*13010*/  IMAD R50, R60, R5, RZ ;  /* 0x000000053c327224 */ /* 0x000fe400078e02ff */
[----:B------:R-:W-:Y:S02]  /*13020*/  VIADD R5, R5, 0x1 ;  /* 0x0000000105057836 */ /* 0x000fe40000000000 */
[----:B------:R-:W-:-:S03]  /*13030*/  IMAD.MOV.U32 R45, RZ, RZ, RZ ;  /* 0x000000ffff2d7224 */ /* 0x000fc600078e00ff */
[----:B------:R-:W-:-:S05]  /*13040*/  ISETP.NE.AND P2, PT, R5, 0x3, PT ;  /* 0x000000030500780c */ /* 0x000fca0003f45270 */
[----:B-1----:R-:W-:Y:S08]  /*13050*/  @!P3 BRA `(.L_x_311) ;  /* 0x000000040028b947 */ /* 0x002ff00003800000 */
[----:B------:R-:W-:Y:S01]  /*13060*/  HFMA2 R45, -RZ, RZ, 0, 0 ;  /* 0x00000000ff2d7431 */ /* 0x000fe200000001ff */
[----:B------:R-:W-:Y:S06]  /*13070*/  BSSY.RECONVERGENT B1, `(.L_x_312) ;  /* 0x0000047000017945 */ /* 0x000fec0003800200 */
.L_x_313:
        /* <DEDUP_REMOVED lines=71> */
.L_x_312:
[----:B------:R-:W-:-:S07]  /*134f0*/  IMAD.MOV.U32 R45, RZ, RZ, R0 ;  /* 0x000000ffff2d7224 */ /* 0x000fce00078e0000 */
.L_x_311:
[----:B------:R-:W-:-:S13]  /*13500*/  ISETP.NE.AND P3, PT, R48, RZ, PT ;  /* 0x000000ff3000720c */ /* 0x000fda0003f65270 */
[----:B------:R-:W-:Y:S05]  /*13510*/  @!P3 BRA `(.L_x_314) ;  /* 0x000000040074b947 */ /* 0x000fea0003800000 */
[----:B------:R-:W-:Y:S01]  /*13520*/  ISETP.NE.AND P4, PT, R47, RZ, PT ;  /* 0x000000ff2f00720c */ /* 0x000fe20003f85270 */
[----:B------:R-:W-:-:S12]  /*13530*/  @!P0 BRA `(.L_x_315) ;  /* 0x0000000000a08947 */ /* 0x000fd80003800000 */
[----:B------:R-:W-:Y:S02]  /*13540*/  IMAD.IADD R9, R50, 0x1, R45 ;  /* 0x0000000132097824 */ /* 0x000fe400078e022d */
        /* <DEDUP_REMOVED lines=36> */
[----:B------:R-:W-:Y:S01]  /*13790*/  IADD3 R45, PT, PT, R45, 0x8, RZ ;  /* 0x000000082d2d7810 */ /* 0x000fe20007ffe0ff */
[----:B---3--:R-:W-:-:S07]  /*137a0*/  DFMA R6, R6, R20, R8 ;  /* 0x000000140606722b */ /* 0x008fce0000000008 */
[----:B------:R2:W-:Y:S04]  /*137b0*/  ST.E.64 desc[UR36][R2.64], R6 ;  /* 0x0000000602007985 */ /* 0x0005e8000c101b24 */
.L_x_315:
        /* <DEDUP_REMOVED lines=27> */
.L_x_316:
[----:B------:R-:W-:Y:S05]  /*13970*/  @!P4 BRA `(.L_x_314) ;  /* 0x00000000005cc947 */ /* 0x000fea0003800000 */
[----:B--23--:R-:W-:Y:S02]  /*13980*/  IMAD.IADD R9, R50, 0x1, R45 ;  /* 0x0000000132097824 */ /* 0x00cfe400078e022d */
        /* <DEDUP_REMOVED lines=22> */
.L_x_314:
[----:B------:R-:W-:Y:S05]  /*13af0*/  @P2 BRA `(.L_x_317) ;  /* 0xfffffff400382947 */ /* 0x000fea000383ffff */
[----:B------:R-:W-:Y:S05]  /*13b00*/  BSYNC.RECONVERGENT B0 ;  /* 0x0000000000007941 */ /* 0x000fea0003800200 */
.L_x_310:
[----:B-123-5:R1:W5:Y:S04]  /*13b10*/  LD.E.64 R6, desc[UR36][R40.64] ;  /* 0x0000002428067980 */ /* 0x02e368000c101b00 */
[----:B------:R1:W5:Y:S04]  /*13b20*/  LD.E.64 R4, desc[UR36][R40.64+0x8] ;  /* 0x0000082428047980 */ /* 0x000368000c101b00 */
[----:B----4-:R1:W5:Y:S02]  /*13b30*/  LD.E.64 R2, desc[UR36][R40.64+0x10] ;  /* 0x0000102428027980 */ /* 0x010364000c101b00 */
.L_x_309:
[----:B-----5:R-:W-:Y:S01]  /*13b40*/  DMUL R4, R4, R4 ;  /* 0x0000000404047228 */ /* 0x020fe20000000000 */
[----:B------:R-:W-:Y:S07]  /*13b50*/  BSSY.RECONVERGENT B1, `(.L_x_318) ;  /* 0x000001e000017945 */ /* 0x000fee0003800200 */
[----:B------:R-:W-:Y:S01]  /*13b60*/  DFMA R4, R6, R6, R4 ;  /* 0x000000060604722b */ /* 0x000fe20000000004 */
[----:B------:R-:W-:Y:S02]  /*13b70*/  IMAD.MOV.U32 R6, RZ, RZ, 0x0 ;  /* 0x00000000ff067424 */ /* 0x000fe400078e00ff */
[----:B------:R-:W-:-:S05]  /*13b80*/  IMAD.MOV.U32 R7, RZ, RZ, 0x3fd80000 ;  /* 0x3fd80000ff077424 */ /* 0x000fca00078e00ff */
[----:B------:R-:W-:-:S06]  /*13b90*/  DFMA R8, R2, R2, R4 ;  /* 0x000000020208722b */ /* 0x000fcc0000000004 */
[----:B------:R-:W2:Y:S04]  /*13ba0*/  MUFU.RSQ64H R3, R9 ;  /* 0x0000000900037308 */ /* 0x000ea80000001c00 */
[----:B------:R-:W-:-:S04]  /*13bb0*/  IADD3 R2, PT, PT, R9, -0x3500000, RZ ;  /* 0xfcb0000009027810 */ /* 0x000fc80007ffe0ff */
[----:B------:R-:W-:Y:S02]  /*13bc0*/  ISETP.GE.U32.AND P0, PT, R2, 0x7ca00000, PT ;  /* 0x7ca000000200780c */ /* 0x000fe40003f06070 */
[----:B--2---:R-:W-:-:S08]  /*13bd0*/  DMUL R4, R2, R2 ;  /* 0x0000000202047228 */ /* 0x004fd00000000000 */
        /* <DEDUP_REMOVED lines=18> */
[----:B01----:R-:W-:Y:S05]  /*13d00*/  CALL.REL.NOINC `($__internal_1_$__cuda_sm20_dsqrt_rn_f64_mediumpath_v1) ;  /* 0x000000a000987944 */ /* 0x003fea0003c00000 */
[----:B------:R-:W-:Y:S01]  /*13d10*/  MOV R4, R0 ;  /* 0x0000000000047202 */ /* 0x000fe20000000f00 */
[----:B------:R-:W-:-:S07]  /*13d20*/  IMAD.MOV.U32 R5, RZ, RZ, R9 ;  /* 0x000000ffff057224 */ /* 0x000fce00078e0009 */
.L_x_319:
[----:B------:R-:W-:Y:S05]  /*13d30*/  BSYNC.RECONVERGENT B1 ;  /* 0x0000000000017941 */ /* 0x000fea0003800200 */
.L_x_318:
[----:B------:R-:W2:Y:S04]  /*13d40*/  LD.E.64 R6, desc[UR36][R34.64] ;  /* 0x0000002422067980 */ /* 0x000ea8000c101b00 */
[----:B------:R-:W2:Y:S04]  /*13d50*/  LD.E.64 R8, desc[UR36][R34.64+0x20] ;  /* 0x0000202422087980 */ /* 0x000ea8000c101b00 */
[----:B------:R-:W3:Y:S01]  /*13d60*/  LD.E.64 R10, desc[UR36][R34.64+0x40] ;  /* 0x00004024220a7980 */ /* 0x000ee2000c101b00 */
        /* <DEDUP_REMOVED lines=8> */
[----:B--2---:R-:W-:-:S06]  /*13df0*/  DSETP.GE.AND P0, PT, R6, R8, PT ;  /* 0x000000080600722a */ /* 0x004fcc0003f06000 */
[----:B------:R-:W-:Y:S02]  /*13e00*/  FSEL R6, R6, R8, P0 ;  /* 0x0000000806067208 */ /* 0x000fe40000000000 */
[----:B------:R-:W-:-:S06]  /*13e10*/  FSEL R7, R7, R9, P0 ;  /* 0x0000000907077208 */ /* 0x000fcc0000000000 */
[----:B---3--:R-:W-:-:S06]  /*13e20*/  DSETP.GE.AND P0, PT, R6, R10, PT ;  /* 0x0000000a0600722a */ /* 0x008fcc0003f06000 */
[----:B------:R-:W-:Y:S02]  /*13e30*/  FSEL R70, R6, R10, P0 ;  /* 0x0000000a06467208 */ /* 0x000fe40000000000 */
[----:B0---4-:R-:W-:-:S07]  /*13e40*/  FSEL R71, R7, R11, P0 ;  /* 0x0000000b07477208 */ /* 0x011fce0000000000 */
[----:B------:R-:W-:-:S07]  /*13e50*/  LEPC R20, `(.L_x_320) ;  /* 0x000000001014794e */ /* 0x000fce0000000000 */
[----:B-1----:R-:W-:Y:S05]  /*13e60*/  CALL.ABS.NOINC R2 ;  /* 0x0000000002007343 */ /* 0x002fea0003c00000 */
.L_x_320:
[----:B------:R-:W2:Y:S01]  /*13e70*/  LD.E.64 R2, desc[UR36][R16.64] ;  /* 0x0000002410027980 */ /* 0x000ea2000c101b00 */
[----:B------:R-:W-:Y:S02]  /*13e80*/  IMAD.MOV.U32 R42, RZ, RZ, R4 ;  /* 0x000000ffff2a7224 */ /* 0x000fe400078e0004 */
[----:B------:R-:W-:-:S05]  /*13e90*/  IMAD.MOV.U32 R43, RZ, RZ, R5 ;  /* 0x000000ffff2b7224 */ /* 0x000fca00078e0005 */
[----:B--2---:R0:W-:Y:S04]  /*13ea0*/  ST.E.64 desc[UR36][R42.64], R2 ;  /* 0x000000022a007985 */ /* 0x0041e8000c101b24 */
[----:B------:R-:W2:Y:S04]  /*13eb0*/  LD.E.64 R6, desc[UR36][R16.64+0x8] ;  /* 0x0000082410067980 */ /* 0x000ea8000c101b00 */
[----:B--2---:R0:W-:Y:S04]  /*13ec0*/  ST.E.64 desc[UR36][R42.64+0x8], R6 ;  /* 0x000008062a007985 */ /* 0x0041e8000c101b24 */
[----:B------:R-:W2:Y:S01]  /*13ed0*/  LD.E.64 R8, desc[UR36][R16.64+0x10] ;  /* 0x0000102410087980 */ /* 0x000ea2000c101b00 */
[----:B------:R0:W1:Y:S01]  /*13ee0*/  LDC.64 R10, c[0x4][R58] ;  /* 0x010000003a0a7b82 */ /* 0x0000620000000a00 */
[----:B------:R-:W-:-:S02]  /*13ef0*/  HFMA2 R4, -RZ, RZ, 0, 1.430511474609375e-06 ;  /* 0x00000018ff047431 */ /* 0x000fc400000001ff */
[----:B------:R-:W-:Y:S01]  /*13f00*/  IMAD.MOV.U32 R5, RZ, RZ, RZ ;  /* 0x000000ffff057224 */ /* 0x000fe200078e00ff */
[----:B-12---:R0:W-:Y:S06]  /*13f10*/  ST.E.64 desc[UR36][R42.64+0x10], R8 ;  /* 0x000010082a007985 */ /* 0x0061ec000c101b24 */
[----:B------:R-:W-:-:S07]  /*13f20*/  LEPC R20, `(.L_x_321) ;  /* 0x000000001014794e */ /* 0x000fce0000000000 */
[----:B0-----:R-:W-:Y:S05]  /*13f30*/  CALL.ABS.NOINC R10 ;  /* 0x000000000a007343 */ /* 0x001fea0003c00000 */
.L_x_321:
        /* <DEDUP_REMOVED lines=10> */
.L_x_322:
        /* <DEDUP_REMOVED lines=10> */
.L_x_323:
        /* <DEDUP_REMOVED lines=16> */
.L_x_324:
        /* <DEDUP_REMOVED lines=16> */
.L_x_325:
        /* <DEDUP_REMOVED lines=16> */
.L_x_326:
        /* <DEDUP_REMOVED lines=10> */
.L_x_327:
[----:B------:R-:W-:Y:S01]  /*14420*/  IMAD.MOV.U32 R56, RZ, RZ, R4 ;  /* 0x000000ffff387224 */ /* 0x000fe200078e0004 */
[----:B------:R-:W0:Y:S01]  /*14430*/  LDC.64 R58, c[0x4][R58] ;  /* 0x010000003a3a7b82 */ /* 0x000e220000000a00 */
        /* <DEDUP_REMOVED lines=8> */
.L_x_328:
[----:B------:R-:W-:Y:S01]  /*144c0*/  MOV R58, R4 ;  /* 0x00000004003a7202 */ /* 0x000fe20000000f00 */
[----:B------:R-:W-:Y:S01]  /*144d0*/  IMAD.MOV.U32 R59, RZ, RZ, R5 ;  /* 0x000000ffff3b7224 */ /* 0x000fe200078e0005 */
[----:B------:R-:W-:Y:S01]  /*144e0*/  ISETP.NE.AND P6, PT, R61, RZ, PT ;  /* 0x000000ff3d00720c */ /* 0x000fe20003fc5270 */
[----:B------:R-:W-:Y:S03]  /*144f0*/  BSSY.RECONVERGENT B2, `(.L_x_329) ;  /* 0x0000869000027945 */ /* 0x000fe60003800200 */
        /* <DEDUP_REMOVED lines=10> */
.L_x_451:
        /* <DEDUP_REMOVED lines=24> */
[----:B----4-:R-:W-:Y:S04]  /*14720*/  ST.E.64 desc[UR36][R46.64], R10 ;  /* 0x0000000a2e007985 */ /* 0x010fe8000c101b24 */
[----:B-----5:R-:W4:Y:S04]  /*14730*/  LD.E.64 R12, desc[UR36][R40.64+0x8] ;  /* 0x00000824280c7980 */ /* 0x020f28000c101b00 */
[----:B----4-:R-:W-:Y:S04]  /*14740*/  ST.E.64 desc[UR36][R46.64+0x8], R12 ;  /* 0x0000080c2e007985 */ /* 0x010fe8000c101b24 */
[----:B-1----:R-:W4:Y:S04]  /*14750*/  LD.E.64 R4, desc[UR36][R40.64+0x10] ;  /* 0x0000102428047980 */ /* 0x002f28000c101b00 */
[----:B----4-:R1:W-:Y:S04]  /*14760*/  ST.E.64 desc[UR36][R46.64+0x10], R4 ;  /* 0x000010042e007985 */ /* 0x0103e8000c101b24 */
[----:B------:R-:W4:Y:S04]  /*14770*/  LD.E.64 R14, desc[UR36][R48.64+0x38] ;  /* 0x00003824300e7980 */ /* 0x000f28000c101b00 */
[----:B------:R-:W4:Y:S04]  /*14780*/  LD.E.64 R76, desc[UR36][R48.64+0x10] ;  /* 0x00001024304c7980 */ /* 0x000f28000c101b00 */
[----:B---3--:R-:W1:Y:S04]  /*14790*/  LD.E.64 R2, desc[UR36][R48.64+0x20] ;  /* 0x0000202430027980 */ /* 0x008e68000c101b00 */
[----:B------:R-:W3:Y:S04]  /*147a0*/  LD.E.64 R20, desc[UR36][R48.64+0x18] ;  /* 0x0000182430147980 */ /* 0x000ee8000c101b00 */
[----:B------:R-:W5:Y:S04]  /*147b0*/  LD.E.64 R72, desc[UR36][R48.64+0x30] ;  /* 0x0000302430487980 */ /* 0x000f68000c101b00 */
[----:B0-----:R-:W5:Y:S04]  /*147c0*/  LD.E.64 R8, desc[UR36][R48.64+0x28] ;  /* 0x0000282430087980 */ /* 0x001f68000c101b00 */
[----:B------:R-:W5:Y:S04]  /*147d0*/  LD.E.64 R74, desc[UR36][R48.64+0x8] ;  /* 0x00000824304a7980 */ /* 0x000f68000c101b00 */
[----:B--2---:R-:W2:Y:S04]  /*147e0*/  LD.E.64 R6, desc[UR36][R48.64+0x40] ;  /* 0x0000402430067980 */ /* 0x004ea8000c101b00 */
[----:B------:R-:W2:Y:S01]  /*147f0*/  LD.E.64 R80, desc[UR36][R48.64] ;  /* 0x0000002430507980 */ /* 0x000ea2000c101b00 */
[----:B----4-:R-:W-:-:S02]  /*14800*/  DMUL R78, R14, R76 ;  /* 0x0000004c0e4e7228 */ /* 0x010fc40000000000 */
[-C--:B-1----:R-:W-:Y:S02]  /*14810*/  DMUL R4, R2, R76.reuse ;  /* 0x0000004c02047228 */ /* 0x082fe40000000000 */
[-C--:B---3--:R-:W-:Y:S02]  /*14820*/  DMUL R84, R20, R76.reuse ;  /* 0x0000004c14547228 */ /* 0x088fe40000000000 */
[----:B-----5:R-:W-:Y:S02]  /*14830*/  DMUL R76, R72, R76 ;  /* 0x0000004c484c7228 */ /* 0x020fe40000000000 */
[-C--:B------:R-:W-:Y:S02]  /*14840*/  DMUL R12, R2, R72.reuse ;  /* 0x00000048020c7228 */ /* 0x080fe40000000000 */
[----:B------:R-:W-:Y:S02]  /*14850*/  DMUL R10, R8, R72 ;  /* 0x00000048080a7228 */ /* 0x000fe40000000000 */
[----:B------:R-:W-:-:S02]  /*14860*/  DMUL R72, R72, R74 ;  /* 0x0000004a48487228 */ /* 0x000fc40000000000 */
[-C--:B------:R-:W-:Y:S02]  /*14870*/  DFMA R82, R8, R74.reuse, -R4 ;  /* 0x0000004a0852722b */ /* 0x080fe40000000804 */
[----:B--2---:R-:W-:Y:S02]  /*14880*/  DFMA R78, R6, R74, -R78 ;  /* 0x0000004a064e722b */ /* 0x004fe4000000084e */
[----:B------:R-:W-:Y:S02]  /*14890*/  DMUL R4, R8, R14 ;  /* 0x0000000e08047228 */ /* 0x000fe40000000000 */
[----:B------:R-:W-:Y:S01]  /*148a0*/  DMUL R74, R20, R74 ;  /* 0x0000004a144a7228 */ /* 0x000fe20000000000 */
[----:B------:R-:W-:Y:S01]  /*148b0*/  ST.E.64 desc[UR36][R52.64+0x10], R82 ;  /* 0x0000105234007985 */ /* 0x000fe2000c101b24 */
[----:B------:R-:W-:Y:S02]  /*148c0*/  DFMA R10, R6, R20, -R10 ;  /* 0x00000014060a722b */ /* 0x000fe4000000080a */
[----:B------:R-:W-:-:S02]  /*148d0*/  DFMA R84, R8, R80, -R84 ;  /* 0x000000500854722b */ /* 0x000fc40000000854 */
[C---:B------:R-:W-:Y:S02]  /*148e0*/  DFMA R72, R14.reuse, R80, -R72 ;  /* 0x000000500e48722b */ /* 0x040fe40000000848 */
[----:B------:R-:W-:Y:S02]  /*148f0*/  DFMA R12, R14, R20, -R12 ;  /* 0x000000140e0c722b */ /* 0x000fe4000000080c */
[----:B------:R-:W-:Y:S02]  /*14900*/  DFMA R14, R2, R6, -R4 ;  /* 0x00000006020e722b */ /* 0x000fe40000000804 */
[-C--:B------:R-:W-:Y:S02]  /*14910*/  DFMA R76, R6, R80.reuse, -R76 ;  /* 0x00000050064c722b */ /* 0x080fe4000000084c */
[----:B------:R-:W-:Y:S01]  /*14920*/  DFMA R74, R2, R80, -R74 ;  /* 0x00000050024a722b */ /* 0x000fe2000000084a */
[----:B------:R-:W-:Y:S01]  /*14930*/  ST.E.64 desc[UR36][R52.64+0x30], R12 ;  /* 0x0000300c34007985 */ /* 0x000fe2000c101b24 */
[----:B------:R-:W-:-:S02]  /*14940*/  DADD R78, -RZ, -R78 ;  /* 0x00000000ff4e7229 */ /* 0x000fc4000000094e */
[----:B------:R-:W-:Y:S01]  /*14950*/  DADD R84, -RZ, -R84 ;  /* 0x00000000ff547229 */ /* 0x000fe20000000954 */
[----:B------:R-:W-:Y:S01]  /*14960*/  ST.E.64 desc[UR36][R52.64+0x20], R76 ;  /* 0x0000204c34007985 */ /* 0x000fe2000c101b24 */
[----:B------:R-:W-:Y:S02]  /*14970*/  DADD R72, -RZ, -R72 ;  /* 0x00000000ff487229 */ /* 0x000fe40000000948 */
[----:B------:R-:W-:Y:S01]  /*14980*/  DADD R8, -RZ, -R10 ;  /* 0x00000000ff087229 */ /* 0x000fe2000000090a */
[----:B------:R-:W-:Y:S04]  /*14990*/  ST.E.64 desc[UR36][R52.64+0x40], R74 ;  /* 0x0000404a34007985 */ /* 0x000fe8000c101b24 */
[----:B------:R-:W-:Y:S04]  /*149a0*/  ST.E.64 desc[UR36][R52.64+0x8], R78 ;  /* 0x0000084e34007985 */ /* 0x000fe8000c101b24 */
[----:B------:R-:W-:Y:S04]  /*149b0*/  ST.E.64 desc[UR36][R52.64+0x28], R84 ;  /* 0x0000285434007985 */ /* 0x000fe8000c101b24 */
[----:B------:R-:W-:Y:S04]  /*149c0*/  ST.E.64 desc[UR36][R52.64+0x38], R72 ;  /* 0x0000384834007985 */ /* 0x000fe8000c101b24 */
        /* <DEDUP_REMOVED lines=8> */
[----:B---3--:R-:W-:Y:S01]  /*14a50*/  DFMA R4, R14, R2, -R4 ;  /* 0x000000020e04722b */ /* 0x008fe20000000804 */
[----:B------:R-:W-:-:S07]  /*14a60*/  IMAD.MOV.U32 R2, RZ, RZ, 0x1 ;  /* 0x00000001ff027424 */ /* 0x000fce00078e00ff */
[----:B----4-:R-:W-:-:S06]  /*14a70*/  DFMA R4, R12, R6, R4 ;  /* 0x000000060c04722b */ /* 0x010fcc0000000004 */
[----:B------:R-:W2:Y:S02]  /*14a80*/  MUFU.RCP64H R3, R5 ;  /* 0x0000000500037308 */ /* 0x000ea40000001800 */
        /* <DEDUP_REMOVED lines=19> */
.L_x_332:
[----:B------:R-:W-:Y:S05]  /*14bc0*/  BSYNC.RECONVERGENT B1 ;  /* 0x0000000000017941 */ /* 0x000fea0003800200 */
.L_x_331:
        /* <DEDUP_REMOVED lines=25> */
.L_x_334:
[----:B------:R-:W-:Y:S05]  /*14d60*/  BSYNC.RECONVERGENT B1 ;  /* 0x0000000000017941 */ /* 0x000fea0003800200 */
.L_x_333:
        /* <DEDUP_REMOVED lines=25> */
.L_x_336:
[----:B------:R-:W-:Y:S05]  /*14f00*/  BSYNC.RECONVERGENT B1 ;  /* 0x0000000000017941 */ /* 0x000fea0003800200 */
.L_x_335:
        /* <DEDUP_REMOVED lines=25> */
.L_x_338:
[----:B------:R-:W-:Y:S05]  /*150a0*/  BSYNC.RECONVERGENT B1 ;  /* 0x0000000000017941 */ /* 0x000fea0003800200 */
.L_x_337:
        /* <DEDUP_REMOVED lines=25> */
.L_x_340:
[----:B------:R-:W-:Y:S05]  /*15240*/  BSYNC.RECONVERGENT B1 ;  /* 0x0000000000017941 */ /* 0x000fea0003800200 */
.L_x_339:
        /* <DEDUP_REMOVED lines=25> */
.L_x_342:
[----:B------:R-:W-:Y:S05]  /*153e0*/  BSYNC.RECONVERGENT B1 ;  /* 0x0000000000017941 */ /* 0x000fea0003800200 */
.L_x_341:
        /* <DEDUP_REMOVED lines=25> */
.L_x_344:
[----:B------:R-:W-:Y:S05]  /*15580*/  BSYNC.RECONVERGENT B1 ;  /* 0x0000000000017941 */ /* 0x000fea0003800200 */
.L_x_343:
        /* <DEDUP_REMOVED lines=25> */
.L_x_346:
[----:B------:R-:W-:Y:S05]  /*15720*/  BSYNC.RECONVERGENT B1 ;  /* 0x0000000000017941 */ /* 0x000fea0003800200 */
.L_x_345:
        /* <DEDUP_REMOVED lines=25> */
.L_x_348:
[----:B------:R-:W-:Y:S05]  /*158c0*/  BSYNC.RECONVERGENT B1 ;  /* 0x0000000000017941 */ /* 0x000fea0003800200 */
.L_x_347:
        /* <DEDUP_REMOVED lines=59> */
[----:B0-----:R-:W-:Y:S10]  /*15c80*/  @!P0 BRA `(.L_x_350) ;  /* 0x0000000000288947 */ /* 0x001ff40003800000 */
        /* <DEDUP_REMOVED lines=8> */
[----:B------:R-:W-:Y:S01]  /*15d10*/  MOV R2, R0 ;  /* 0x0000000000027202 */ /* 0x000fe20000000f00 */
[----:B------:R-:W-:-:S07]  /*15d20*/  IMAD.MOV.U32 R3, RZ, RZ, R9 ;  /* 0x000000ffff037224 */ /* 0x000fce00078e0009 */
.L_x_350:
[----:B------:R-:W-:Y:S05]  /*15d30*/  BSYNC.RECONVERGENT B1 ;  /* 0x0000000000017941 */ /* 0x000fea0003800200 */
.L_x_349:
[----:B------:R-:W2:Y:S04]  /*15d40*/  LD.E.64 R4, desc[UR36][R42.64+0x8] ;  /* 0x000008242a047980 */ /* 0x000ea8000c101b00 */
[----:B------:R-:W3:Y:S04]  /*15d50*/  LD.E.64 R20, desc[UR36][R42.64] ;  /* 0x000000242a147980 */ /* 0x000ee8000c101b00 */
[----:B------:R-:W4:Y:S01]  /*15d60*/  LD.E.64 R6, desc[UR36][R42.64+0x10] ;  /* 0x000010242a067980 */ /* 0x000f22000c101b00 */
[----:B------:R-:W-:Y:S01]  /*15d70*/  IMAD.MOV.U32 R8, RZ, RZ, 0x0 ;  /* 0x00000000ff087424 */ /* 0x000fe200078e00ff */
[----:B------:R-:W-:Y:S01]  /*15d80*/  BSSY.RECONVERGENT B1, `(.L_x_351) ;  /* 0x000001e000017945 */ /* 0x000fe20003800200 */
[----:B------:R-:W-:Y:S01]  /*15d90*/  IMAD.MOV.U32 R9, RZ, RZ, 0x3fd80000 ;  /* 0x3fd80000ff097424 */ /* 0x000fe200078e00ff */
        /* <DEDUP_REMOVED lines=28> */
.L_x_352:
[----:B------:R-:W-:Y:S05]  /*15f60*/  BSYNC.RECONVERGENT B1 ;  /* 0x0000000000017941 */ /* 0x000fea0003800200 */
.L_x_351:
        /* <DEDUP_REMOVED lines=24> */
[----:B------:R-:W-:Y:S01]  /*160f0*/  LOP3.LUT R87, R60, 0x7ffffffe, RZ, 0xc0, !PT ;  /* 0x7ffffffe3c577812 */ /* 0x000fe200078ec0ff */
[----:B------:R-:W-:Y:S01]  /*16100*/  BSSY.RECONVERGENT B4, `(.L_x_357) ;  /* 0x0000094000047945 */ /* 0x000fe20003800200 */
[----:B------:R-:W-:Y:S02]  /*16110*/  IADD3 R12, P0, PT, R36, 0x8, RZ ;  /* 0x00000008240c7810 */ /* 0x000fe40007f1e0ff */
[----:B------:R-:W-:Y:S01]  /*16120*/  IADD3 R72, P2, PT, R26, 0x8, RZ ;  /* 0x000000081a487810 */ /* 0x000fe20007f5e0ff */
[----:B------:R-:W-:Y:S01]  /*16130*/  IMAD.MOV R87, RZ, RZ, -R87 ;  /* 0x000000ffff577224 */ /* 0x000fe200078e0a57 */
[----:B------:R-:W-:Y:S01]  /*16140*/  IADD3 R4, P1, PT, R22, 0x8, RZ ;  /* 0x0000000816047810 */ /* 0x000fe20007f3e0ff */
[----:B------:R-:W-:Y:S02]  /*16150*/  IMAD.X R13, RZ, RZ, R37, P0 ;  /* 0x000000ffff0d7224 */ /* 0x000fe400000e0625 */
[----:B------:R-:W-:Y:S01]  /*16160*/  IMAD.X R73, RZ, RZ, R27, P2 ;  /* 0x000000ffff497224 */ /* 0x000fe200010e061b */
[----:B------:R-:W-:-:S09]  /*16170*/  IADD3.X R5, PT, PT, RZ, R23, RZ, P1, !PT ;  /* 0x00000017ff057210 */ /* 0x000fd20000ffe4ff */
.L_x_363:
[----:B------:R-:W2:Y:S04]  /*16180*/  LD.E.64 R6, desc[UR36][R42.64+0x8] ;  /* 0x000008242a067980 */ /* 0x000ea8000c101b00 */
[----:B------:R-:W2:Y:S04]  /*16190*/  LD.E.64 R2, desc[UR36][R4.64+-0x8] ;  /* 0xfffff82404027980 */ /* 0x000ea8000c101b00 */
[----:B0-----:R0:W5:Y:S04]  /*161a0*/  LD.E.64 R76, desc[UR36][R42.64] ;  /* 0x000000242a4c7980 */ /* 0x001168000c101b00 */
[----:B------:R0:W5:Y:S01]  /*161b0*/  LD.E.64 R78, desc[UR36][R72.64+-0x8] ;  /* 0xfffff824484e7980 */ /* 0x000162000c101b00 */
[----:B------:R-:W-:Y:S01]  /*161c0*/  BSSY.RECONVERGENT B5, `(.L_x_358) ;  /* 0x000001c000057945 */ /* 0x000fe20003800200 */
[----:B------:R-:W-:-:S02]  /*161d0*/  IMAD.MOV.U32 R74, RZ, RZ, R12 ;  /* 0x000000ffff4a7224 */ /* 0x000fc400078e000c */
[----:B------:R-:W-:Y:S01]  /*161e0*/  IMAD.MOV.U32 R75, RZ, RZ, R13 ;  /* 0x000000ffff4b7224 */ /* 0x000fe200078e000d */
        /* <DEDUP_REMOVED lines=25> */
.L_x_359:
[----:B------:R-:W-:Y:S05]  /*16380*/  BSYNC.RECONVERGENT B5 ;  /* 0x0000000000057941 */ /* 0x000fea0003800200 */
.L_x_358:
        /* <DEDUP_REMOVED lines=9> */
[----:B------:R-:W-:-:S04]  /*16420*/  LOP3.LUT R6, R0, 0x1, RZ, 0xc0, !PT ;  /* 0x0000000100067812 */ /* 0x000fc800078ec0ff */
[----:B------:R-:W-:Y:S01]  /*16430*/  ISETP.NE.U32.AND P0, PT, R6, 0x1, PT ;  /* 0x000000010600780c */ /* 0x000fe20003f05070 */
[----:B------:R-:W-:Y:S02]  /*16440*/  IMAD.MOV.U32 R6, RZ, RZ, 0x3da8ff83 ;  /* 0x3da8ff83ff067424 */ /* 0x000fe400078e00ff */
[----:B------:R-:W-:-:S03]  /*16450*/  IMAD.MOV.U32 R20, RZ, RZ, 0x20fd8164 ;  /* 0x20fd8164ff147424 */ /* 0x000fc600078e00ff */
[----:B------:R-:W-:Y:S01]  /*16460*/  FSEL R21, -R6, 0.11223486810922622681, !P0 ;  /* 0x3de5db6506157808 */ /* 0x000fe20004000100 */
[----:B------:R-:W-:Y:S01]  /*16470*/  DMUL R6, R8, R8 ;  /* 0x0000000808067228 */ /* 0x000fe20000000000 */
[----:B------:R-:W-:-:S07]  /*16480*/  FSEL R20, R20, -8.06006814911005101289e+34, !P0 ;  /* 0xf9785eba14147808 */ /* 0x000fce0004000000 */
        /* <DEDUP_REMOVED lines=15> */
[----:B------:R-:W-:-:S07]  /*16580*/  DADD R10, R76, -R10 ;  /* 0x000000004c0a7229 */ /* 0x000fce000000080a */
[----:B------:R0:W-:Y:S04]  /*16590*/  ST.E.64 desc[UR36][R74.64+-0x8], R10 ;  /* 0xfffff80a4a007985 */ /* 0x0001e8000c101b24 */
[----:B------:R-:W2:Y:S04]  /*165a0*/  LD.E.64 R2, desc[UR36][R4.64] ;  /* 0x0000002404027980 */ /* 0x000ea8000c101b00 */
[----:B------:R-:W2:Y:S04]  /*165b0*/  LD.E.64 R6, desc[UR36][R42.64+0x8] ;  /* 0x000008242a067980 */ /* 0x000ea8000c101b00 */
[----:B------:R0:W5:Y:S04]  /*165c0*/  LD.E.64 R76, desc[UR36][R72.64] ;  /* 0x00000024484c7980 */ /* 0x000168000c101b00 */
        /* <DEDUP_REMOVED lines=26> */
.L_x_361:
[----:B------:R-:W-:Y:S01]  /*16770*/  DMUL R8, RZ, R14 ;  /* 0x0000000eff087228 */ /* 0x000fe20000000000 */
[----:B------:R-:W-:-:S10]  /*16780*/  IMAD.MOV.U32 R0, RZ, RZ, RZ ;  /* 0x000000ffff007224 */ /* 0x000fd400078e00ff */
.L_x_362:
[----:B------:R-:W-:Y:S05]  /*16790*/  BSYNC.RECONVERGENT B5 ;  /* 0x0000000000057941 */ /* 0x000fea0003800200 */
.L_x_360:
        /* <DEDUP_REMOVED lines=15> */
[----:B------:R-:W-:Y:S02]  /*16890*/  FSEL R20, R20, -8.06006814911005101289e+34, !P0 ;  /* 0xf9785eba14147808 */ /* 0x000fe40004000000 */
[----:B------:R-:W-:Y:S02]  /*168a0*/  IADD3 R87, PT, PT, R87, 0x2, RZ ;  /* 0x0000000257577810 */ /* 0x000fe40007ffe0ff */
[----:B------:R-:W-:Y:S02]  /*168b0*/  IADD3 R4, P2, PT, R4, 0x10, RZ ;  /* 0x0000001004047810 */ /* 0x000fe40007f5e0ff */
[----:B------:R-:W-:-:S03]  /*168c0*/  IADD3 R72, P3, PT, R72, 0x10, RZ ;  /* 0x0000001048487810 */ /* 0x000fc60007f7e0ff */
[----:B------:R-:W-:Y:S02]  /*168d0*/  IMAD.X R5, RZ, RZ, R5, P2 ;  /* 0x000000ffff057224 */ /* 0x000fe400010e0605 */
[----:B------:R-:W-:Y:S01]  /*168e0*/  IMAD.X R73, RZ, RZ, R73, P3 ;  /* 0x000000ffff497224 */ /* 0x000fe200018e0649 */
        /* <DEDUP_REMOVED lines=16> */
[----:B------:R-:W-:-:S06]  /*169f0*/  ISETP.NE.AND P0, PT, R87, RZ, PT ;  /* 0x000000ff5700720c */ /* 0x000fcc0003f05270 */
[----:B------:R0:W-:Y:S01]  /*16a00*/  ST.E.64 desc[UR36][R74.64], R10 ;  /* 0x0000000a4a007985 */ /* 0x0001e2000c101b24 */
[----:B------:R-:W-:-:S05]  /*16a10*/  IADD3 R12, P1, PT, R74, 0x10, RZ ;  /* 0x000000104a0c7810 */ /* 0x000fca0007f3e0ff */
[----:B------:R-:W-:Y:S01]  /*16a20*/  IMAD.X R13, RZ, RZ, R75, P1 ;  /* 0x000000ffff0d7224 */ /* 0x000fe200008e064b */
[----:B------:R-:W-:Y:S07]  /*16a30*/  @P0 BRA `(.L_x_363) ;  /* 0xfffffff400d00947 */ /* 0x000fee000383ffff */
[----:B------:R-:W-:Y:S05]  /*16a40*/  BSYNC.RECONVERGENT B4 ;  /* 0x0000000000047941 */ /* 0x000fea0003800200 */
.L_x_357:
[----:B------:R-:W-:Y:S01]  /*16a50*/  LOP3.LUT R2, R60, 0x7ffffffe, RZ, 0xc0, !PT ;  /* 0x7ffffffe3c027812 */ /* 0x000fe200078ec0ff */
[----:B------:R-:W-:-:S07]  /*16a60*/  IMAD.MOV.U32 R3, RZ, RZ, RZ ;  /* 0x000000ffff037224 */ /* 0x000fce00078e00ff */
.L_x_356:
[----:B------:R-:W-:Y:S01]  /*16a70*/  ISETP.NE.U32.AND P0, PT, R62, 0x1, PT ;  /* 0x000000013e00780c */ /* 0x000fe20003f05070 */
[----:B------:R-:W-:-:S12]  /*16a80*/  BSSY.RECONVERGENT B4, `(.L_x_364) ;  /* 0x000004b000047945 */ /* 0x000fd80003800200 */
[----:B------:R-:W-:Y:S05]  /*16a90*/  @P0 BRA `(.L_x_365) ;  /* 0x0000000400240947 */ /* 0x000fea0003800000 */
[C---:B------:R-:W-:Y:S01]  /*16aa0*/  IMAD.SHL.U32 R77, R2.reuse, 0x8, RZ ;  /* 0x00000008024d7824 */ /* 0x040fe200078e00ff */
[----:B0-----:R-:W-:Y:S01]  /*16ab0*/  SHF.L.U64.HI R75, R2, 0x3, R3 ;  /* 0x00000003024b7819 */ /* 0x001fe20000010203 */
        /* <DEDUP_REMOVED lines=33> */
.L_x_367:
[----:B------:R-:W-:Y:S01]  /*16cd0*/  DMUL R8, RZ, R14 ;  /* 0x0000000eff087228 */ /* 0x000fe20000000000 */
[----:B------:R-:W-:-:S10]  /*16ce0*/  IMAD.MOV.U32 R0, RZ, RZ, RZ ;  /* 0x000000ffff007224 */ /* 0x000fd400078e00ff */
.L_x_368:
[----:B------:R-:W-:Y:S05]  /*16cf0*/  BSYNC.RECONVERGENT B5 ;  /* 0x0000000000057941 */ /* 0x000fea0003800200 */
.L_x_366:
        /* <DEDUP_REMOVED lines=35> */
.L_x_365:
[----:B------:R-:W-:Y:S05]  /*16f30*/  BSYNC.RECONVERGENT B4 ;  /* 0x0000000000047941 */ /* 0x000fea0003800200 */
.L_x_364:
[----:B------:R-:W-:Y:S01]  /*16f40*/  VIADD R0, R60, 0xffffffff ;  /* 0xffffffff3c007836 */ /* 0x000fe20000000000 */
[----:B-1----:R-:W-:Y:S01]  /*16f50*/  CS2R R4, SRZ ;  /* 0x0000000000047805 */ /* 0x002fe2000001ff00 */
[----:B------:R-:W-:-:S03]  /*16f60*/  IMAD.MOV.U32 R63, RZ, RZ, RZ ;  /* 0x000000ffff3f7224 */ /* 0x000fc600078e00ff */
[----:B------:R-:W-:-:S13]  /*16f70*/  ISETP.GE.U32.AND P0, PT, R0, 0xf, PT ;  /* 0x0000000f0000780c */ /* 0x000fda0003f06070 */
[----:B------:R-:W-:Y:S05]  /*16f80*/  @!P0 BRA `(.L_x_369) ;  /* 0x0000000000a88947 */ /* 0x000fea0003800000 */
[----:B------:R-:W-:Y:S01]  /*16f90*/  BSSY.RECONVERGENT B0, `(.L_x_370) ;  /* 0x0000028000007945 */ /* 0x000fe20003800200 */
[----:B------:R-:W-:Y:S02]  /*16fa0*/  MOV R63, RZ ;  /* 0x000000ff003f7202 */ /* 0x000fe40000000f00 */
[----:B------:R-:W-:-:S07]  /*16fb0*/  CS2R R4, SRZ ;  /* 0x0000000000047805 */ /* 0x000fce000001ff00 */
.L_x_371:
[----:B------:R-:W-:-:S05]  /*16fc0*/  IMAD.WIDE.U32 R2, R63, 0x8, R36 ;  /* 0x000000083f027825 */ /* 0x000fca00078e0024 */
[----:B------:R-:W2:Y:S04]  /*16fd0*/  LD.E.64 R6, desc[UR36][R2.64] ;  /* 0x0000002402067980 */ /* 0x000ea8000c101b00 */
[----:B------:R-:W3:Y:S04]  /*16fe0*/  LD.E.64 R8, desc[UR36][R2.64+0x8] ;  /* 0x0000082402087980 */ /* 0x000ee8000c101b00 */
[----:B0-----:R-:W4:Y:S04]  /*16ff0*/  LD.E.64 R10, desc[UR36][R2.64+0x10] ;  /* 0x00001024020a7980 */ /* 0x001f28000c101b00 */
        /* <DEDUP_REMOVED lines=34> */
.L_x_370:
[----:B------:R-:W-:-:S07]  /*17220*/  IMAD.MOV.U32 R63, RZ, RZ, R0 ;  /* 0x000000ffff3f7224 */ /* 0x000fce00078e0000 */
.L_x_369:
        /* <DEDUP_REMOVED lines=24> */
.L_x_373:
        /* <DEDUP_REMOVED lines=9> */
[----:B------:R-:W5:Y:S01]  /*17440*/  LD.E.64 R12, desc[UR36][R2.64+0x18] ;  /* 0x00001824020c7980 */ /* 0x000f62000c101b00 */
[----:B------:R-:W-:Y:S01]  /*17450*/  IADD3 R63, PT, PT, R63, 0x4, RZ ;  /* 0x000000043f3f7810 */ /* 0x000fe20007ffe0ff */
[----:B--2---:R-:W-:-:S08]  /*17460*/  DFMA R4, R6, R6, R4 ;  /* 0x000000060604722b */ /* 0x004fd00000000004 */
[----:B---3--:R-:W-:-:S08]  /*17470*/  DFMA R4, R8, R8, R4 ;  /* 0x000000080804722b */ /* 0x008fd00000000004 */
[----:B----4-:R-:W-:-:S08]  /*17480*/  DFMA R4, R10, R10, R4 ;  /* 0x0000000a0a04722b */ /* 0x010fd00000000004 */
[----:B-----5:R-:W-:-:S11]  /*17490*/  DFMA R4, R12, R12, R4 ;  /* 0x0000000c0c04722b */ /* 0x020fd60000000004 */
.L_x_374:
        /* <DEDUP_REMOVED lines=11> */
.L_x_372:
[----:B------:R-:W-:-:S11]  /*17550*/  DMUL R4, R4, 0.5 ;  /* 0x3fe0000004047828 */ /* 0x000fd60000000000 */
.L_x_355:
        /* <DEDUP_REMOVED lines=8> */
.L_x_383:
[C---:B------:R-:W-:Y:S01]  /*175e0*/  IMAD.WIDE.U32 R2, R77.reuse, 0x8, R22 ;  /* 0x000000084d027825 */ /* 0x040fe200078e0016 */
[----:B------:R-:W2:Y:S03]  /*175f0*/  LD.E.64 R6, desc[UR36][R44.64+0x8] ;  /* 0x000008242c067980 */ /* 0x000ea6000c101b00 */
[----:B------:R-:W-:Y:S01]  /*17600*/  IMAD.WIDE.U32 R74, R77, 0x8, R26 ;  /* 0x000000084d4a7825 */ /* 0x000fe200078e001a */
[----:B------:R0:W5:Y:S04]  /*17610*/  LD.E.64 R72, desc[UR36][R44.64] ;  /* 0x000000242c487980 */ /* 0x000168000c101b00 */
[----:B------:R-:W2:Y:S04]  /*17620*/  LD.E.64 R2, desc[UR36][R2.64] ;  /* 0x0000002402027980 */ /* 0x000ea8000c101b00 */
[----:B------:R-:W5:Y:S01]  /*17630*/  LD.E.64 R74, desc[UR36][R74.64] ;  /* 0x000000244a4a7980 */ /* 0x000f62000c101b00 */
        /* <DEDUP_REMOVED lines=26> */
.L_x_379:
[----:B------:R-:W-:Y:S05]  /*177e0*/  BSYNC.RECONVERGENT B5 ;  /* 0x0000000000057941 */ /* 0x000fea0003800200 */
.L_x_378:
        /* <DEDUP_REMOVED lines=31> */
[----:B------:R-:W-:-:S04]  /*179e0*/  IMAD.WIDE.U32 R6, R77, 0x8, R22 ;  /* 0x000000084d067825 */ /* 0x000fc800078e0016 */
[----:B------:R-:W-:-:S03]  /*179f0*/  IMAD.WIDE.U32 R2, R77, 0x8, R36 ;  /* 0x000000084d027825 */ /* 0x000fc600078e0024 */
[----:B------:R-:W-:-:S07]  /*17a00*/  DADD R10, R72, -R10 ;  /* 0x00000000480a7229 */ /* 0x000fce000000080a */
[----:B------:R0:W-:Y:S04]  /*17a10*/  ST.E.64 desc[UR36][R2.64], R10 ;  /* 0x0000000a02007985 */ /* 0x0001e8000c101b24 */
[----:B------:R-:W2:Y:S04]  /*17a20*/  LD.E.64 R6, desc[UR36][R6.64+0x8] ;  /* 0x0000082406067980 */ /* 0x000ea8000c101b00 */
[----:B------:R-:W2:Y:S01]  /*17a30*/  LD.E.64 R8, desc[UR36][R44.64+0x8] ;  /* 0x000008242c087980 */ /* 0x000ea2000c101b00 */
[----:B------:R-:W-:-:S03]  /*17a40*/  IMAD.WIDE.U32 R72, R77, 0x8, R26 ;  /* 0x000000084d487825 */ /* 0x000fc600078e001a */
[----:B------:R0:W5:Y:S04]  /*17a50*/  LD.E.64 R74, desc[UR36][R44.64] ;  /* 0x000000242c4a7980 */ /* 0x000168000c101b00 */
        /* <DEDUP_REMOVED lines=26> */
.L_x_381:
[----:B------:R-:W-:Y:S01]  /*17c00*/  DMUL R8, RZ, R14 ;  /* 0x0000000eff087228 */ /* 0x000fe20000000000 */
[----:B------:R-:W-:-:S10]  /*17c10*/  IMAD.MOV.U32 R0, RZ, RZ, RZ ;  /* 0x000000ffff007224 */ /* 0x000fd400078e00ff */
.L_x_382:
[----:B------:R-:W-:Y:S05]  /*17c20*/  BSYNC.RECONVERGENT B5 ;  /* 0x0000000000057941 */ /* 0x000fea0003800200 */
.L_x_380:
        /* <DEDUP_REMOVED lines=39> */
.L_x_377:
[----:B------:R-:W-:Y:S01]  /*17ea0*/  IMAD.MOV.U32 R2, RZ, RZ, R0 ;  /* 0x000000ffff027224 */ /* 0x000fe200078e0000 */
[----:B------:R-:W-:-:S07]  /*17eb0*/  MOV R3, RZ ;  /* 0x000000ff00037202 */ /* 0x000fce0000000f00 */
.L_x_376:
        /* <DEDUP_REMOVED lines=38> */
.L_x_386:
[----:B------:R-:W-:Y:S01]  /*18120*/  DMUL R8, RZ, R14 ;  /* 0x0000000eff087228 */ /* 0x000fe20000000000 */
[----:B------:R-:W-:-:S10]  /*18130*/  MOV R0, RZ ;  /* 0x000000ff00007202 */ /* 0x000fd40000000f00 */
.L_x_387:
[----:B------:R-:W-:Y:S05]  /*18140*/  BSYNC.RECONVERGENT B4 ;  /* 0x0000000000047941 */ /* 0x000fea0003800200 */
.L_x_385:
        /* <DEDUP_REMOVED lines=35> */
.L_x_384:
        /* <DEDUP_REMOVED lines=8> */
.L_x_390:
        /* <DEDUP_REMOVED lines=16> */
[----:B--2---:R-:W-:-:S03]  /*18500*/  DFMA R2, R8, R8, R2 ;  /* 0x000000080802722b */ /* 0x004fc60000000002 */
[----:B------:R-:W2:Y:S05]  /*18510*/  LD.E.64 R8, desc[UR36][R6.64+0x68] ;  /* 0x0000682406087980 */ /* 0x000eaa000c101b00 */
        /* <DEDUP_REMOVED lines=11> */
[----:B------:R-:W-:-:S07]  /*185d0*/  VIADD R63, R63, 0x10 ;  /* 0x000000103f3f7836 */ /* 0x000fce0000000000 */
[----:B------:R-:W-:Y:S01]  /*185e0*/  DFMA R2, R88, R88, R2 ;  /* 0x000000585802722b */ /* 0x000fe20000000002 */
[----:B------:R-:W-:-:S04]  /*185f0*/  LOP3.LUT R0, R60, 0x7ffffff0, RZ, 0xc0, !PT ;  /* 0x7ffffff03c007812 */ /* 0x000fc800078ec0ff */
[----:B------:R-:W-:-:S03]  /*18600*/  ISETP.NE.AND P0, PT, R63, R0, PT ;  /* 0x000000003f00720c */ /* 0x000fc60003f05270 */
[----:B--2---:R-:W-:-:S08]  /*18610*/  DFMA R2, R8, R8, R2 ;  /* 0x000000080802722b */ /* 0x004fd00000000002 */
[----:B------:R-:W-:-:S08]  /*18620*/  DFMA R2, R90, R90, R2 ;  /* 0x0000005a5a02722b */ /* 0x000fd00000000002 */
[----:B------:R-:W-:Y:S01]  /*18630*/  DFMA R2, R92, R92, R2 ;  /* 0x0000005c5c02722b */ /* 0x000fe20000000002 */
[----:B------:R-:W-:Y:S10]  /*18640*/  @P0 BRA `(.L_x_390) ;  /* 0xfffffffc006c0947 */ /* 0x000ff4000383ffff */
[----:B------:R-:W-:Y:S05]  /*18650*/  BSYNC.RECONVERGENT B0 ;  /* 0x0000000000007941 */ /* 0x000fea0003800200 */
.L_x_389:
[----:B------:R-:W-:-:S07]  /*18660*/  IMAD.MOV.U32 R63, RZ, RZ, R0 ;  /* 0x000000ffff3f7224 */ /* 0x000fce00078e0000 */
.L_x_388:
        /* <DEDUP_REMOVED lines=24> */
.L_x_392:
        /* <DEDUP_REMOVED lines=15> */
.L_x_393:
        /* <DEDUP_REMOVED lines=11> */
.L_x_391:
[----:B------:R-:W-:-:S11]  /*18990*/  DMUL R2, R2, 0.5 ;  /* 0x3fe0000002027828 */ /* 0x000fd60000000000 */
.L_x_375:
        /* <DEDUP_REMOVED lines=52> */
.L_x_395:
[----:B------:R-:W-:Y:S05]  /*18ce0*/  BSYNC.RECONVERGENT B1 ;  /* 0x0000000000017941 */ /* 0x000fea0003800200 */
.L_x_394:
        /* <DEDUP_REMOVED lines=12> */
.L_x_405:
        /* <DEDUP_REMOVED lines=29> */
.L_x_400:
[----:B------:R-:W-:Y:S05]  /*18f80*/  BSYNC.RECONVERGENT B5 ;  /* 0x0000000000057941 */ /* 0x000fea0003800200 */
.L_x_399:
        /* <DEDUP_REMOVED lines=62> */
.L_x_404:
[----:B------:R-:W-:Y:S05]  /*19370*/  BSYNC.RECONVERGENT B6 ;  /* 0x0000000000067941 */ /* 0x000fea0003800200 */
.L_x_403:
[----:B------:R-:W-:-:S07]  /*19380*/  VIADD R0, R2, 0x1 ;  /* 0x0000000102007836 */ /* 0x000fce0000000000 */
.L_x_402:
[----:B------:R-:W-:Y:S05]  /*19390*/  BSYNC.RECONVERGENT B5 ;  /* 0x0000000000057941 */ /* 0x000fea0003800200 */
.L_x_401:
        /* <DEDUP_REMOVED lines=38> */
.L_x_398:
[----:B------:R-:W-:Y:S02]  /*19600*/  VIADD R0, R60, 0xffffffff ;  /* 0xffffffff3c007836 */ /* 0x000fe40000000000 */
[----:B------:R-:W-:-:S03]  /*19610*/  IMAD.MOV.U32 R63, RZ, RZ, RZ ;  /* 0x000000ffff3f7224 */ /* 0x000fc600078e00ff */
[----:B------:R-:W-:-:S13]  /*19620*/  ISETP.GE.U32.AND P0, PT, R0, 0x3, PT ;  /* 0x000000030000780c */ /* 0x000fda0003f06070 */
[----:B------:R-:W-:Y:S05]  /*19630*/  @!P0 BRA `(.L_x_406) ;  /* 0x0000000000a48947 */ /* 0x000fea0003800000 */
[----:B------:R-:W-:Y:S01]  /*19640*/  BSSY.RECONVERGENT B0, `(.L_x_407) ;  /* 0x0000027000007945 */ /* 0x000fe20003800200 */
[----:B------:R-:W-:Y:S02]  /*19650*/  MOV R63, RZ ;  /* 0x000000ff003f7202 */ /* 0x000fe40000000f00 */
[----:B------:R-:W-:-:S07]  /*19660*/  LOP3.LUT R78, R60, 0x7ffffffc, RZ, 0xc0, !PT ;  /* 0x7ffffffc3c4e7812 */ /* 0x000fce00078ec0ff */
.L_x_408:
        /* <DEDUP_REMOVED lines=37> */
.L_x_407:
[----:B------:R-:W-:-:S07]  /*198c0*/  IMAD.MOV.U32 R63, RZ, RZ, R78 ;  /* 0x000000ffff3f7224 */ /* 0x000fce00078e004e */
.L_x_406:
        /* <DEDUP_REMOVED lines=29> */
.L_x_410:
        /* <DEDUP_REMOVED lines=14> */
.L_x_409:
        /* <DEDUP_REMOVED lines=11> */
.L_x_419:
[----:B------:R-:W-:Y:S01]  /*19c30*/  BSSY.RECONVERGENT B1, `(.L_x_412) ;  /* 0x0000088000017945 */ /* 0x000fe20003800200 */
[----:B-123-5:R-:W-:-:S07]  /*19c40*/  IMAD.MOV.U32 R74, RZ, RZ, RZ ;  /* 0x000000ffff4a7224 */ /* 0x02efce00078e00ff */
.L_x_418:
        /* <DEDUP_REMOVED lines=8> */
.L_x_415:
[----:B0-----:R-:W-:Y:S02]  /*19cd0*/  IMAD R7, R60, R63, R75 ;  /* 0x0000003f3c077224 */ /* 0x001fe400078e024b */
        /* <DEDUP_REMOVED lines=20> */
[----:B0-----:R-:W3:Y:S01]  /*19e20*/  LD.E.64 R8, desc[UR36][R6.64+0x18] ;  /* 0x0000182406087980 */ /* 0x001ee2000c101b00 */
[----:B------:R-:W-:-:S05]  /*19e30*/  IADD3 R11, PT, PT, R77, 0xc, RZ ;  /* 0x0000000c4d0b7810 */ /* 0x000fca0007ffe0ff */
        /* <DEDUP_REMOVED lines=30> */
.L_x_414:
[----:B------:R-:W-:-:S07]  /*1a020*/  IMAD.MOV.U32 R75, RZ, RZ, R12 ;  /* 0x000000ffff4b7224 */ /* 0x000fce00078e000c */
.L_x_413:
[----:B0-----:R-:W-:-:S13]  /*1a030*/  LOP3.LUT P0, R6, R60, 0x7, RZ, 0xc0, !PT ;  /* 0x000000073c067812 */ /* 0x001fda000780c0ff */
[----:B------:R-:W-:Y:S05]  /*1a040*/  @!P0 BRA `(.L_x_416) ;  /* 0x00000004000c8947 */ /* 0x000fea0003800000 */
[----:B------:R-:W-:Y:S01]  /*1a050*/  IADD3 R6, PT, PT, R6, -0x1, RZ ;  /* 0xffffffff06067810 */ /* 0x000fe20007ffe0ff */
[----:B------:R-:W-:Y:S01]  /*1a060*/  IMAD R76, R60, R63, RZ ;  /* 0x0000003f3c4c7224 */ /* 0x000fe200078e02ff */
[----:B------:R-:W-:Y:S02]  /*1a070*/  ISETP.NE.AND P0, PT, R78, RZ, PT ;  /* 0x000000ff4e00720c */ /* 0x000fe40003f05270 */
[----:B------:R-:W-:-:S13]  /*1a080*/  ISETP.GE.U32.AND P1, PT, R6, 0x3, PT ;  /* 0x000000030600780c */ /* 0x000fda0003f26070 */
[----:B------:R-:W-:Y:S05]  /*1a090*/  @!P1 BRA `(.L_x_417) ;  /* 0x00000000007c9947 */ /* 0x000fea0003800000 */
[C---:B------:R-:W-:Y:S02]  /*1a0a0*/  IMAD.IADD R7, R75.reuse, 0x1, R76 ;  /* 0x000000014b077824 */ /* 0x040fe400078e024c */
[----:B------:R-:W-:Y:S02]  /*1a0b0*/  IMAD R21, R75, 0x3, R74 ;  /* 0x000000034b157824 */ /* 0x000fe400078e024a */
[----:B------:R-:W-:-:S04]  /*1a0c0*/  IMAD.WIDE.U32 R6, R7, 0x8, R32 ;  /* 0x0000000807067825 */ /* 0x000fc800078e0020 */
[----:B---3--:R-:W-:Y:S02]  /*1a0d0*/  IMAD.WIDE.U32 R8, R21, 0x8, R30 ;  /* 0x0000000815087825 */ /* 0x008fe400078e001e */
        /* <DEDUP_REMOVED lines=22> */
[----:B0-----:R-:W2:Y:S04]  /*1a240*/  LD.E.64 R2, desc[UR36][R10.64+0x18] ;  /* 0x000018240a027980 */ /* 0x001ea8000c101b00 */
[----:B------:R-:W2:Y:S01]  /*1a250*/  LD.E.64 R20, desc[UR36][R20.64] ;  /* 0x0000002414147980 */ /* 0x000ea2000c101b00 */
[----:B------:R-:W-:Y:S01]  /*1a260*/  IADD3 R75, PT, PT, R75, 0x4, RZ ;  /* 0x000000044b4b7810 */ /* 0x000fe20007ffe0ff */
[----:B--2---:R-:W-:-:S07]  /*1a270*/  DFMA R2, R2, R20, R8 ;  /* 0x000000140202722b */ /* 0x004fce0000000008 */
[----:B------:R1:W-:Y:S04]  /*1a280*/  ST.E.64 desc[UR36][R72.64], R2 ;  /* 0x0000000248007985 */ /* 0x0003e8000c101b24 */
.L_x_417:
[----:B------:R-:W-:Y:S05]  /*1a290*/  @!P0 BRA `(.L_x_416) ;  /* 0x0000000000788947 */ /* 0x000fea0003800000 */
[----:B------:R-:W-:-:S13]  /*1a2a0*/  ISETP.NE.AND P0, PT, R78, 0x1, PT ;  /* 0x000000014e00780c */ /* 0x000fda0003f05270 */
[C---:B------:R-:W-:Y:S02]  /*1a2b0*/  @P0 IMAD.IADD R11, R75.reuse, 0x1, R76 ;  /* 0x000000014b0b0824 */ /* 0x040fe400078e024c */
[----:B------:R-:W-:Y:S02]  /*1a2c0*/  @P0 IMAD R15, R75, 0x3, R74 ;  /* 0x000000034b0f0824 */ /* 0x000fe400078e024a */
[----:B------:R-:W-:-:S04]  /*1a2d0*/  @P0 IMAD.WIDE.U32 R10, R11, 0x8, R32 ;  /* 0x000000080b0a0825 */ /* 0x000fc800078e0020 */
[----:B------:R-:W-:Y:S01]  /*1a2e0*/  @P0 IMAD.WIDE.U32 R12, R15, 0x8, R30 ;  /* 0x000000080f0c0825 */ /* 0x000fe200078e001e */
        /* <DEDUP_REMOVED lines=15> */
[----:B------:R-:W-:Y:S02]  /*1a3e0*/  @!P1 IMAD.IADD R13, R76, 0x1, R75 ;  /* 0x000000014c0d9824 */ /* 0x000fe400078e024b */
[----:B------:R-:W-:Y:S01]  /*1a3f0*/  @!P1 IMAD R75, R75, 0x3, R74 ;  /* 0x000000034b4b9824 */ /* 0x000fe200078e024a */
[----:B--2---:R-:W-:Y:S01]  /*1a400*/  @P0 DFMA R2, R8, R10, R6 ;  /* 0x0000000a0802022b */ /* 0x004fe20000000006 */
[----:B------:R-:W-:-:S04]  /*1a410*/  @!P1 IMAD.WIDE.U32 R8, R13, 0x8, R32 ;  /* 0x000000080d089825 */ /* 0x000fc800078e0020 */
[----:B------:R-:W-:Y:S02]  /*1a420*/  @!P1 IMAD.WIDE.U32 R10, R75, 0x8, R30 ;  /* 0x000000084b0a9825 */ /* 0x000fe400078e001e */
[----:B------:R2:W-:Y:S04]  /*1a430*/  @P0 ST.E.64 desc[UR36][R72.64], R2 ;  /* 0x0000000248000985 */ /* 0x0005e8000c101b24 */
[----:B------:R-:W0:Y:S04]  /*1a440*/  @!P1 LD.E.64 R8, desc[UR36][R8.64] ;  /* 0x0000002408089980 */ /* 0x000e28000c101b00 */
[----:B------:R-:W0:Y:S02]  /*1a450*/  @!P1 LD.E.64 R10, desc[UR36][R10.64] ;  /* 0x000000240a0a9980 */ /* 0x000e24000c101b00 */
[----:B0-----:R-:W-:-:S07]  /*1a460*/  @!P1 DFMA R6, R8, R10, R2 ;  /* 0x0000000a0806922b */ /* 0x001fce0000000002 */
[----:B------:R2:W-:Y:S04]  /*1a470*/  @!P1 ST.E.64 desc[UR36][R72.64], R6 ;  /* 0x0000000648009985 */ /* 0x0005e8000c101b24 */
.L_x_416:
[----:B------:R-:W-:-:S04]  /*1a480*/  IADD3 R74, PT, PT, R74, 0x1, RZ ;  /* 0x000000014a4a7810 */ /* 0x000fc80007ffe0ff */
[----:B------:R-:W-:-:S13]  /*1a490*/  ISETP.NE.AND P0, PT, R74, 0x3, PT ;  /* 0x000000034a00780c */ /* 0x000fda0003f05270 */
[----:B------:R-:W-:Y:S05]  /*1a4a0*/  @P0 BRA `(.L_x_418) ;  /* 0xfffffff400e80947 */ /* 0x000fea000383ffff */
[----:B------:R-:W-:Y:S05]  /*1a4b0*/  BSYNC.RECONVERGENT B1 ;  /* 0x0000000000017941 */ /* 0x000fea0003800200 */
.L_x_412:
[----:B------:R-:W-:-:S05]  /*1a4c0*/  VIADD R63, R63, 0x1 ;  /* 0x000000013f3f7836 */ /* 0x000fca0000000000 */
[----:B------:R-:W-:-:S13]  /*1a4d0*/  ISETP.NE.AND P0, PT, R63, 0x3, PT ;  /* 0x000000033f00780c */ /* 0x000fda0003f05270 */
[----:B------:R-:W-:Y:S05]  /*1a4e0*/  @P0 BRA `(.L_x_419) ;  /* 0xfffffff400d00947 */ /* 0x000fea000383ffff */
[----:B------:R-:W-:Y:S05]  /*1a4f0*/  BSYNC.RECONVERGENT B0 ;  /* 0x0000000000007941 */ /* 0x000fea0003800200 */
.L_x_411:
[----:B------:R-:W-:Y:S05]  /*1a500*/  BRA `(.L_x_420) ;  /* 0x0000000000247947 */ /* 0x000fea0003800000 */
.L_x_397:
        /* <DEDUP_REMOVED lines=9> */
.L_x_420:
[----:B------:R-:W-:-:S13]  /*1a5a0*/  ISETP.GE.AND P0, PT, R60, 0x1, PT ;  /* 0x000000013c00780c */ /* 0x000fda0003f06270 */
[----:B------:R-:W-:Y:S05]  /*1a5b0*/  @!P0 BRA `(.L_x_421) ;  /* 0x0000002000108947 */ /* 0x000fea0003800000 */
[----:B------:R-:W-:Y:S02]  /*1a5c0*/  ISETP.NE.AND P0, PT, R60, 0x1, PT ;  /* 0x000000013c00780c */ /* 0x000fe40003f05270 */
[----:B0123-5:R-:W-:-:S11]  /*1a5d0*/  CS2R R2, SRZ ;  /* 0x0000000000027805 */ /* 0x02ffd6000001ff00 */
[----:B------:R-:W-:Y:S05]  /*1a5e0*/  @!P0 BRA `(.L_x_422) ;  /* 0x00000008003c8947 */ /* 0x000fea0003800000 */
[----:B------:R-:W-:Y:S01]  /*1a5f0*/  BSSY.RECONVERGENT B4, `(.L_x_423) ;  /* 0x000008c000047945 */ /* 0x000fe20003800200 */
[----:B------:R-:W-:-:S07]  /*1a600*/  IMAD.MOV.U32 R79, RZ, RZ, RZ ;  /* 0x000000ffff4f7224 */ /* 0x000fce00078e00ff */
.L_x_429:
[C---:B------:R-:W-:Y:S01]  /*1a610*/  IMAD.WIDE.U32 R2, R79.reuse, 0x8, R22 ;  /* 0x000000084f027825 */ /* 0x040fe200078e0016 */
[----:B------:R-:W2:Y:S03]  /*1a620*/  LD.E.64 R6, desc[UR36][R42.64+0x8] ;  /* 0x000008242a067980 */ /* 0x000ea6000c101b00 */
[----:B------:R-:W-:Y:S01]  /*1a630*/  IMAD.WIDE.U32 R76, R79, 0x8, R26 ;  /* 0x000000084f4c7825 */ /* 0x000fe200078e001a */
[----:B------:R0:W5:Y:S04]  /*1a640*/  LD.E.64 R74, desc[UR36][R42.64] ;  /* 0x000000242a4a7980 */ /* 0x000168000c101b00 */
[----:B------:R-:W2:Y:S04]  /*1a650*/  LD.E.64 R2, desc[UR36][R2.64] ;  /* 0x0000002402027980 */ /* 0x000ea8000c101b00 */
        /* <DEDUP_REMOVED lines=26> */
[----:B------:R-:W-:-:S07]  /*1a800*/  IMAD.MOV.U32 R0, RZ, RZ, R2 ;  /* 0x000000ffff007224 */ /* 0x000fce00078e0002 */
.L_x_425:
[----:B------:R-:W-:Y:S05]  /*1a810*/  BSYNC.RECONVERGENT B5 ;  /* 0x0000000000057941 */ /* 0x000fea0003800200 */
.L_x_424:
        /* <DEDUP_REMOVED lines=64> */
.L_x_427:
[----:B------:R-:W-:Y:S01]  /*1ac20*/  DMUL R8, RZ, R14 ;  /* 0x0000000eff087228 */ /* 0x000fe20000000000 */
[----:B------:R-:W-:-:S10]  /*1ac30*/  MOV R0, RZ ;  /* 0x000000ff00007202 */ /* 0x000fd40000000f00 */
.L_x_428:
[----:B------:R-:W-:Y:S05]  /*1ac40*/  BSYNC.RECONVERGENT B5 ;  /* 0x0000000000057941 */ /* 0x000fea0003800200 */
.L_x_426:
        /* <DEDUP_REMOVED lines=39> */
.L_x_423:
[----:B------:R-:W-:Y:S01]  /*1aec0*/  MOV R2, R0 ;  /* 0x0000000000027202 */ /* 0x000fe20000000f00 */
[----:B------:R-:W-:-:S07]  /*1aed0*/  IMAD.MOV.U32 R3, RZ, RZ, RZ ;  /* 0x000000ffff037224 */ /* 0x000fce00078e00ff */
.L_x_422:
        /* <DEDUP_REMOVED lines=38> */
.L_x_432:
[----:B------:R-:W-:Y:S01]  /*1b140*/  DMUL R8, RZ, R14 ;  /* 0x0000000eff087228 */ /* 0x000fe20000000000 */
[----:B------:R-:W-:-:S10]  /*1b150*/  IMAD.MOV.U32 R0, RZ, RZ, RZ ;  /* 0x000000ffff007224 */ /* 0x000fd400078e00ff */
.L_x_433:
[----:B------:R-:W-:Y:S05]  /*1b160*/  BSYNC.RECONVERGENT B4 ;  /* 0x0000000000047941 */ /* 0x000fea0003800200 */
.L_x_431:
        /* <DEDUP_REMOVED lines=35> */
.L_x_430:
[----:B------:R-:W-:Y:S02]  /*1b3a0*/  VIADD R0, R60, 0xffffffff ;  /* 0xffffffff3c007836 */ /* 0x000fe40000000000 */
[----:B------:R-:W-:-:S03]  /*1b3b0*/  IMAD.MOV.U32 R75, RZ, RZ, RZ ;  /* 0x000000ffff4b7224 */ /* 0x000fc600078e00ff */
[----:B------:R-:W-:-:S13]  /*1b3c0*/  ISETP.GE.U32.AND P0, PT, R0, 0xf, PT ;  /* 0x0000000f0000780c */ /* 0x000fda0003f06070 */
[----:B------:R-:W-:Y:S05]  /*1b3d0*/  @!P0 BRA `(.L_x_434) ;  /* 0x0000000000a48947 */ /* 0x000fea0003800000 */
[----:B------:R-:W-:Y:S01]  /*1b3e0*/  BSSY.RECONVERGENT B0, `(.L_x_434) ;  /* 0x0000028000007945 */ /* 0x000fe20003800200 */
[----:B------:R-:W-:-:S07]  /*1b3f0*/  IMAD.MOV.U32 R63, RZ, RZ, RZ ;  /* 0x000000ffff3f7224 */ /* 0x000fce00078e00ff */
.L_x_435:
        /* <DEDUP_REMOVED lines=39> */
.L_x_434:
[----:B------:R-:W-:-:S13]  /*1b670*/  LOP3.LUT P0, R63, R60, 0xf, RZ, 0xc0, !PT ;  /* 0x0000000f3c3f7812 */ /* 0x000fda000780c0ff */
[----:B------:R-:W-:Y:S05]  /*1b680*/  @!P0 BRA `(.L_x_436) ;  /* 0x0000000000d08947 */ /* 0x000fea0003800000 */
[----:B0-----:R-:W-:Y:S01]  /*1b690*/  VIADD R2, R63, 0xffffffff ;  /* 0xffffffff3f027836 */ /* 0x001fe20000000000 */
[----:B------:R-:W-:-:S04]  /*1b6a0*/  LOP3.LUT P1, R74, R60, 0x7, RZ, 0xc0, !PT ;  /* 0x000000073c4a7812 */ /* 0x000fc8000782c0ff */
[----:B------:R-:W-:-:S13]  /*1b6b0*/  ISETP.GE.U32.AND P0, PT, R2, 0x7, PT ;  /* 0x000000070200780c */ /* 0x000fda0003f06070 */
[----:B------:R-:W-:Y:S05]  /*1b6c0*/  @!P0 BRA `(.L_x_437) ;  /* 0x00000000004c8947 */ /* 0x000fea0003800000 */
        /* <DEDUP_REMOVED lines=17> */
[----:B------:R-:W-:-:S03]  /*1b7e0*/  IADD3 R75, PT, PT, R75, 0x8, RZ ;  /* 0x000000084b4b7810 */ /* 0x000fc60007ffe0ff */
[----:B---3--:R2:W-:Y:S04]  /*1b7f0*/  ST.E.64 desc[UR36][R8.64+0x38], R10 ;  /* 0x0000380a08007985 */ /* 0x0085e8000c101b24 */
.L_x_437:
[----:B------:R-:W-:Y:S05]  /*1b800*/  @!P1 BRA `(.L_x_436) ;  /* 0x0000000000709947 */ /* 0x000fea0003800000 */
[----:B------:R-:W-:Y:S01]  /*1b810*/  VIADD R74, R74, 0xffffffff ;  /* 0xffffffff4a4a7836 */ /* 0x000fe20000000000 */
[----:B--2---:R-:W-:-:S04]  /*1b820*/  LOP3.LUT P1, R20, R60, 0x3, RZ, 0xc0, !PT ;  /* 0x000000033c147812 */ /* 0x004fc8000782c0ff */
[----:B------:R-:W-:-:S13]  /*1b830*/  ISETP.GE.U32.AND P0, PT, R74, 0x3, PT ;  /* 0x000000034a00780c */ /* 0x000fda0003f06070 */
[----:B------:R-:W-:Y:S05]  /*1b840*/  @!P0 BRA `(.L_x_438) ;  /* 0x00000000002c8947 */ /* 0x000fea0003800000 */
[----:B----4-:R-:W-:-:S05]  /*1b850*/  IMAD.WIDE.U32 R12, R75, 0x8, R36 ;  /* 0x000000084b0c7825 */ /* 0x010fca00078e0024 */
        /* <DEDUP_REMOVED lines=10> */
.L_x_438:
[----:B------:R-:W-:Y:S05]  /*1b900*/  @!P1 BRA `(.L_x_436) ;  /* 0x0000000000309947 */ /* 0x000fea0003800000 */
[----:B0---4-:R-:W-:-:S05]  /*1b910*/  IMAD.WIDE.U32 R6, R75, 0x8, R36 ;  /* 0x000000084b067825 */ /* 0x011fca00078e0024 */
[----:B------:R-:W2:Y:S01]  /*1b920*/  LD.E.64 R2, desc[UR36][R6.64] ;  /* 0x0000002406027980 */ /* 0x000ea2000c101b00 */
[----:B------:R-:W-:Y:S01]  /*1b930*/  IMAD.WIDE.U32 R8, R75, 0x8, R38 ;  /* 0x000000084b087825 */ /* 0x000fe200078e0026 */
[----:B------:R-:W-:-:S04]  /*1b940*/  ISETP.NE.AND P0, PT, R20, 0x1, PT ;  /* 0x000000011400780c */ /* 0x000fc80003f05270 */
[----:B--2---:R1:W-:Y:S09]  /*1b950*/  ST.E.64 desc[UR36][R8.64], R2 ;  /* 0x0000000208007985 */ /* 0x0043f2000c101b24 */
[----:B------:R-:W-:Y:S05]  /*1b960*/  @!P0 BRA `(.L_x_436) ;  /* 0x0000000000188947 */ /* 0x000fea0003800000 */
[----:B-1----:R-:W2:Y:S01]  /*1b970*/  LD.E.64 R2, desc[UR36][R6.64+0x8] ;  /* 0x0000082406027980 */ /* 0x002ea2000c101b00 */
[----:B------:R-:W-:-:S03]  /*1b980*/  ISETP.NE.AND P0, PT, R20, 0x2, PT ;  /* 0x000000021400780c */ /* 0x000fc60003f05270 */
[----:B--2---:R3:W-:Y:S10]  /*1b990*/  ST.E.64 desc[UR36][R8.64+0x8], R2 ;  /* 0x0000080208007985 */ /* 0x0047f4000c101b24 */
[----:B------:R-:W-:Y:S05]  /*1b9a0*/  @!P0 BRA `(.L_x_436) ;  /* 0x0000000000088947 */ /* 0x000fea0003800000 */
[----:B---3--:R-:W2:Y:S04]  /*1b9b0*/  LD.E.64 R2, desc[UR36][R6.64+0x10] ;  /* 0x0000102406027980 */ /* 0x008ea8000c101b00 */
[----:B--2---:R0:W-:Y:S02]  /*1b9c0*/  ST.E.64 desc[UR36][R8.64+0x10], R2 ;  /* 0x0000100208007985 */ /* 0x0041e4000c101b24 */
.L_x_436:
[----:B------:R1:W-:Y:S01]  /*1b9d0*/  ST.E.64 desc[UR36][R40.64], RZ ;  /* 0x000000ff28007985 */ /* 0x0003e2000c101b24 */
[----:B------:R-:W-:Y:S01]  /*1b9e0*/  BSSY.RECONVERGENT B0, `(.L_x_439) ;  /* 0x00000bd000007945 */ /* 0x000fe20003800200 */
[----:B0-2-4-:R-:W-:Y:S02]  /*1b9f0*/  IMAD.MOV.U32 R7, RZ, RZ, RZ ;  /* 0x000000ffff077224 */ /* 0x015fe400078e00ff */
[----:B------:R1:W-:Y:S04]  /*1ba00*/  ST.E.64 desc[UR36][R40.64+0x8], RZ ;  /* 0x000008ff28007985 */ /* 0x0003e8000c101b24 */
[----:B------:R1:W-:Y:S02]  /*1ba10*/  ST.E.64 desc[UR36][R40.64+0x10], RZ ;  /* 0x000010ff28007985 */ /* 0x0003e4000c101b24 */
.L_x_446:
[----:B01234-:R-:W-:-:S05]  /*1ba20*/  IMAD.WIDE.U32 R2, R7, 0x8, R40 ;  /* 0x0000000807027825 */ /* 0x01ffca00078e0028 */
[----:B-----5:R0:W5:Y:S01]  /*1ba30*/  LD.E.64 R8, desc[UR36][R2.64] ;  /* 0x0000002402087980 */ /* 0x020162000c101b00 */
[----:B------:R-:W-:Y:S01]  /*1ba40*/  ISETP.GE.U32.AND P0, PT, R0, 0xf, PT ;  /* 0x0000000f0000780c */ /* 0x000fe20003f06070 */
[----:B------:R-:W-:-:S12]  /*1ba50*/  IMAD.MOV.U32 R77, RZ, RZ, RZ ;  /* 0x000000ffff4d7224 */ /* 0x000fd800078e00ff */
[----:B0-----:R-:W-:Y:S05]  /*1ba60*/  @!P0 BRA `(.L_x_440) ;  /* 0x00000004002c8947 */ /* 0x001fea0003800000 */
[----:B------:R-:W-:Y:S01]  /*1ba70*/  BSSY.RECONVERGENT B1, `(.L_x_441) ;  /* 0x0000049000017945 */ /* 0x000fe20003800200 */
[----:B------:R-:W-:-:S07]  /*1ba80*/  IMAD.MOV.U32 R77, RZ, RZ, RZ ;  /* 0x000000ffff4d7224 */ /* 0x000fce00078e00ff */
.L_x_442:
[----:B------:R-:W-:Y:S02]  /*1ba90*/  IMAD R11, R60, R7, R77 ;  /* 0x000000073c0b7224 */ /* 0x000fe400078e024d */
        /* <DEDUP_REMOVED lines=64> */
[----:B------:R-:W-:Y:S02]  /*1bea0*/  LOP3.LUT R6, R60, 0x7ffffff0, RZ, 0xc0, !PT ;  /* 0x7ffffff03c067812 */ /* 0x000fe400078ec0ff */
[----:B------:R-:W-:-:S04]  /*1beb0*/  IADD3 R77, PT, PT, R77, 0x10, RZ ;  /* 0x000000104d4d7810 */ /* 0x000fc80007ffe0ff */
[----:B------:R-:W-:Y:S01]  /*1bec0*/  ISETP.NE.AND P0, PT, R77, R6, PT ;  /* 0x000000064d00720c */ /* 0x000fe20003f05270 */
[----:B--2---:R-:W-:-:S07]  /*1bed0*/  DFMA R8, R8, R72, R20 ;  /* 0x000000480808722b */ /* 0x004fce0000000014 */
[----:B------:R0:W-:Y:S05]  /*1bee0*/  ST.E.64 desc[UR36][R2.64], R8 ;  /* 0x0000000802007985 */ /* 0x0001ea000c101b24 */
[----:B------:R-:W-:Y:S05]  /*1bef0*/  @P0 BRA `(.L_x_442) ;  /* 0xfffffff800e40947 */ /* 0x000fea000383ffff */
[----:B------:R-:W-:Y:S05]  /*1bf00*/  BSYNC.RECONVERGENT B1 ;  /* 0x0000000000017941 */ /* 0x000fea0003800200 */
.L_x_441:
[----:B------:R-:W-:-:S07]  /*1bf10*/  IMAD.MOV.U32 R77, RZ, RZ, R6 ;  /* 0x000000ffff4d7224 */ /* 0x000fce00078e0006 */
.L_x_440:
[----:B------:R-:W-:-:S13]  /*1bf20*/  ISETP.NE.AND P0, PT, R63, RZ, PT ;  /* 0x000000ff3f00720c */ /* 0x000fda0003f05270 */
[----:B------:R-:W-:Y:S05]  /*1bf30*/  @!P0 BRA `(.L_x_443) ;  /* 0x0000000400908947 */ /* 0x000fea0003800000 */
[----:B------:R-:W-:Y:S01]  /*1bf40*/  VIADD R6, R63, 0xffffffff ;  /* 0xffffffff3f067836 */ /* 0x000fe20000000000 */
[----:B------:R-:W-:-:S04]  /*1bf50*/  LOP3.LUT P1, R76, R60, 0x7, RZ, 0xc0, !PT ;  /* 0x000000073c4c7812 */ /* 0x000fc8000782c0ff */
[----:B------:R-:W-:-:S13]  /*1bf60*/  ISETP.GE.U32.AND P0, PT, R6, 0x7, PT ;  /* 0x000000070600780c */ /* 0x000fda0003f06070 */
[----:B------:R-:W-:Y:S05]  /*1bf70*/  @!P0 BRA `(.L_x_444) ;  /* 0x0000000000a48947 */ /* 0x000fea0003800000 */
[----:B------:R-:W-:Y:S02]  /*1bf80*/  IMAD R6, R60, R7, RZ ;  /* 0x000000073c067224 */ /* 0x000fe400078e02ff */
[----:B0-----:R-:W-:-:S04]  /*1bf90*/  IMAD.WIDE.U32 R12, R77, 0x8, R38 ;  /* 0x000000084d0c7825 */ /* 0x001fc800078e0026 */
[----:B------:R-:W-:Y:S01]  /*1bfa0*/  IMAD.IADD R11, R77, 0x1, R6 ;  /* 0x000000014d0b7824 */ /* 0x000fe200078e0206 */
[----:B------:R-:W2:Y:S03]  /*1bfb0*/  LD.E.64 R14, desc[UR36][R12.64] ;  /* 0x000000240c0e7980 */ /* 0x000ea6000c101b00 */
[----:B------:R-:W-:-:S06]  /*1bfc0*/  IMAD.WIDE.U32 R10, R11, 0x8, R32 ;  /* 0x000000080b0a7825 */ /* 0x000fcc00078e0020 */
        /* <DEDUP_REMOVED lines=36> */
.L_x_444:
[----:B------:R-:W-:Y:S05]  /*1c210*/  @!P1 BRA `(.L_x_443) ;  /* 0x0000000000d89947 */ /* 0x000fea0003800000 */
[----:B------:R-:W-:-:S04]  /*1c220*/  IADD3 R76, PT, PT, R76, -0x1, RZ ;  /* 0xffffffff4c4c7810 */ /* 0x000fc80007ffe0ff */
[----:B------:R-:W-:Y:S02]  /*1c230*/  ISETP.GE.U32.AND P0, PT, R76, 0x3, PT ;  /* 0x000000034c00780c */ /* 0x000fe40003f06070 */
[----:B------:R-:W-:-:S11]  /*1c240*/  LOP3.LUT P1, R76, R60, 0x3, RZ, 0xc0, !PT ;  /* 0x000000033c4c7812 */ /* 0x000fd6000782c0ff */
[----:B------:R-:W-:Y:S05]  /*1c250*/  @!P0 BRA `(.L_x_445) ;  /* 0x0000000000648947 */ /* 0x000fea0003800000 */
[----:B------:R-:W-:Y:S02]  /*1c260*/  IMAD R6, R60, R7, RZ ;  /* 0x000000073c067224 */ /* 0x000fe400078e02ff */
[----:B------:R-:W-:-:S04]  /*1c270*/  IMAD.WIDE.U32 R72, R77, 0x8, R38 ;  /* 0x000000084d487825 */ /* 0x000fc800078e0026 */
[----:B----4-:R-:W-:Y:S01]  /*1c280*/  IMAD.IADD R15, R77, 0x1, R6 ;  /* 0x000000014d0f7824 */ /* 0x010fe200078e0206 */
[----:B0-----:R-:W2:Y:S03]  /*1c290*/  LD.E.64 R12, desc[UR36][R72.64] ;  /* 0x00000024480c7980 */ /* 0x001ea6000c101b00 */
[----:B------:R-:W-:-:S05]  /*1c2a0*/  IMAD.WIDE.U32 R14, R15, 0x8, R32 ;  /* 0x000000080f0e7825 */ /* 0x000fca00078e0020 */
        /* <DEDUP_REMOVED lines=20> */
.L_x_445:
[----:B------:R-:W-:Y:S05]  /*1c3f0*/  @!P1 BRA `(.L_x_443) ;  /* 0x0000000000609947 */ /* 0x000fea0003800000 */
[----:B------:R-:W-:Y:S02]  /*1c400*/  IMAD R6, R60, R7, RZ ;  /* 0x000000073c067224 */ /* 0x000fe400078e02ff */
[----:B-1--4-:R-:W-:-:S04]  /*1c410*/  IMAD.WIDE.U32 R14, R77, 0x8, R38 ;  /* 0x000000084d0e7825 */ /* 0x012fc800078e0026 */
[----:B------:R-:W-:Y:S01]  /*1c420*/  IMAD.IADD R11, R6, 0x1, R77 ;  /* 0x00000001060b7824 */ /* 0x000fe200078e024d */
[----:B0-----:R-:W2:Y:S03]  /*1c430*/  LD.E.64 R12, desc[UR36][R14.64] ;  /* 0x000000240e0c7980 */ /* 0x001ea6000c101b00 */
[----:B------:R-:W-:-:S06]  /*1c440*/  IMAD.WIDE.U32 R10, R11, 0x8, R32 ;  /* 0x000000080b0a7825 */ /* 0x000fcc00078e0020 */
        /* <DEDUP_REMOVED lines=19> */
.L_x_443:
[----:B------:R-:W-:-:S04]  /*1c580*/  IADD3 R7, PT, PT, R7, 0x1, RZ ;  /* 0x0000000107077810 */ /* 0x000fc80007ffe0ff */
[----:B------:R-:W-:-:S13]  /*1c590*/  ISETP.NE.AND P0, PT, R7, 0x3, PT ;  /* 0x000000030700780c */ /* 0x000fda0003f05270 */
[----:B------:R-:W-:Y:S05]  /*1c5a0*/  @P0 BRA `(.L_x_446) ;  /* 0xfffffff4001c0947 */ /* 0x000fea000383ffff */
[----:B------:R-:W-:Y:S05]  /*1c5b0*/  BSYNC.RECONVERGENT B0 ;  /* 0x0000000000007941 */ /* 0x000fea0003800200 */
.L_x_439:
[----:B01234-:R0:W5:Y:S04]  /*1c5c0*/  LD.E.64 R2, desc[UR36][R40.64] ;  /* 0x0000002428027980 */ /* 0x01f168000c101b00 */
[----:B------:R0:W5:Y:S04]  /*1c5d0*/  LD.E.64 R6, desc[UR36][R40.64+0x8] ;  /* 0x0000082428067980 */ /* 0x000168000c101b00 */
[----:B-----5:R0:W5:Y:S01]  /*1c5e0*/  LD.E.64 R8, desc[UR36][R40.64+0x10] ;  /* 0x0000102428087980 */ /* 0x020162000c101b00 */
[----:B------:R-:W-:Y:S05]  /*1c5f0*/  BRA `(.L_x_447) ;  /* 0x0000000000187947 */ /* 0x000fea0003800000 */
.L_x_421:
[----:B------:R4:W-:Y:S01]  /*1c600*/  ST.E.64 desc[UR36][R40.64], RZ ;  /* 0x000000ff28007985 */ /* 0x0009e2000c101b24 */
[----:B01-3--:R-:W-:Y:S02]  /*1c610*/  CS2R R8, SRZ ;  /* 0x0000000000087805 */ /* 0x00bfe4000001ff00 */
[----:B--2---:R-:W-:Y:S02]  /*1c620*/  CS2R R6, SRZ ;  /* 0x0000000000067805 */ /* 0x004fe4000001ff00 */
[----:B-----5:R-:W-:Y:S01]  /*1c630*/  CS2R R2, SRZ ;  /* 0x0000000000027805 */ /* 0x020fe2000001ff00 */
[----:B------:R4:W-:Y:S04]  /*1c640*/  ST.E.64 desc[UR36][R40.64+0x8], RZ ;  /* 0x000008ff28007985 */ /* 0x0009e8000c101b24 */
[----:B------:R4:W-:Y:S02]  /*1c650*/  ST.E.64 desc[UR36][R40.64+0x10], RZ ;  /* 0x000010ff28007985 */ /* 0x0009e4000c101b24 */
.L_x_447:
        /* <DEDUP_REMOVED lines=20> */
[----:B------:R-:W-:Y:S01]  /*1c7a0*/  MOV R76, R12 ;  /* 0x0000000c004c7202 */ /* 0x000fe20000000f00 */
[----:B------:R-:W-:Y:S01]  /*1c7b0*/  IMAD.MOV.U32 R0, RZ, RZ, R20 ;  /* 0x000000ffff007224 */ /* 0x000fe200078e0014 */
[----:B------:R-:W-:Y:S01]  /*1c7c0*/  MOV R77, R9 ;  /* 0x00000009004d7202 */ /* 0x000fe20000000f00 */
[----:B------:R-:W-:Y:S01]  /*1c7d0*/  IMAD.MOV.U32 R63, RZ, RZ, R21 ;  /* 0x000000ffff3f7224 */ /* 0x000fe200078e0015 */
[----:B------:R-:W-:Y:S01]  /*1c7e0*/  MOV R73, 0x1c830 ;  /* 0x0001c83000497802 */ /* 0x000fe20000000f00 */
[----:B------:R-:W-:Y:S02]  /*1c7f0*/  IMAD.MOV.U32 R12, RZ, RZ, R14 ;  /* 0x000000ffff0c7224 */ /* 0x000fe400078e000e */
[----:B------:R-:W-:Y:S02]  /*1c800*/  IMAD.MOV.U32 R13, RZ, RZ, R15 ;  /* 0x000000ffff0d7224 */ /* 0x000fe400078e000f */
[----:B------:R-:W-:-:S07]  /*1c810*/  IMAD.MOV.U32 R6, RZ, RZ, R2 ;  /* 0x000000ffff067224 */ /* 0x000fce00078e0002 */
[----:B0---4-:R-:W-:Y:S05]  /*1c820*/  CALL.REL.NOINC `($__internal_1_$__cuda_sm20_dsqrt_rn_f64_mediumpath_v1) ;  /* 0x0000001400d07944 */ /* 0x011fea0003c00000 */
[----:B------:R-:W-:Y:S02]  /*1c830*/  IMAD.MOV.U32 R6, RZ, RZ, R0 ;  /* 0x000000ffff067224 */ /* 0x000fe400078e0000 */
[----:B------:R-:W-:-:S07]  /*1c840*/  IMAD.MOV.U32 R7, RZ, RZ, R9 ;  /* 0x000000ffff077224 */ /* 0x000fce00078e0009 */
.L_x_449:
[----:B------:R-:W-:Y:S05]  /*1c850*/  BSYNC.RECONVERGENT B1 ;  /* 0x0000000000017941 */ /* 0x000fea0003800200 */
.L_x_448:
[----:B------:R-:W-:Y:S01]  /*1c860*/  IMAD.MOV.U32 R2, RZ, RZ, 0x0 ;  /* 0x00000000ff027424 */ /* 0x000fe200078e00ff */
[----:B------:R-:W-:Y:S01]  /*1c870*/  UMOV UR4, 0xe0000000 ;  /* 0xe000000000047882 */ /* 0x000fe20000000000 */
[----:B------:R-:W-:Y:S01]  /*1c880*/  IMAD.MOV.U32 R3, RZ, RZ, 0x40000000 ;  /* 0x40000000ff037424 */ /* 0x000fe200078e00ff */
[----:B------:R-:W-:Y:S01]  /*1c890*/  UMOV UR5, 0x3e45798e ;  /* 0x3e45798e00057882 */ /* 0x000fe20000000000 */
[----:B------:R-:W-:Y:S01]  /*1c8a0*/  BSSY.RECONVERGENT B0, `(.L_x_450) ;  /* 0x0000008000007945 */ /* 0x000fe20003800200 */
[----:B------:R-:W-:Y:S01]  /*1c8b0*/  DSETP.GTU.AND P0, PT, R6, UR4, PT ;  /* 0x0000000406007e2a */ /* 0x000fe2000bf0c000 */
[----:B------:R-:W-:Y:S02]  /*1c8c0*/  MOV R0, 0x1c920 ;  /* 0x0001c92000007802 */ /* 0x000fe40000000f00 */
[----:B------:R-:W-:-:S08]  /*1c8d0*/  DFMA R4, R4, R2, -1 ;  /* 0xbff000000404742b */ /* 0x000fd00000000002 */
[----:B------:R-:W-:-:S10]  /*1c8e0*/  DADD R2, -RZ, |R4| ;  /* 0x00000000ff027229 */ /* 0x000fd40000000504 */
[----:B------:R-:W-:Y:S01]  /*1c8f0*/  IMAD.MOV.U32 R6, RZ, RZ, R2 ;  /* 0x000000ffff067224 */ /* 0x000fe200078e0002 */
[----:B------:R-:W-:-:S07]  /*1c900*/  MOV R63, R3 ;  /* 0x00000003003f7202 */ /* 0x000fce0000000f00 */
[----:B0---4-:R-:W-:Y:S05]  /*1c910*/  CALL.REL.NOINC `($_Z10XTI_kernelPtS_PjS0_S0_PdS1_S1_S1_S1_$__internal_accurate_pow) ;  /* 0x0000001800547944 */ /* 0x011fea0003c00000 */
[----:B------:R-:W-:Y:S05]  /*1c920*/  BSYNC.RECONVERGENT B0 ;  /* 0x0000000000007941 */ /* 0x000fea0003800200 */
.L_x_450:
        /* <DEDUP_REMOVED lines=10> */
[----:B------:R-:W-:Y:S01]  /*1c9d0*/  IMAD.MOV.U32 R86, RZ, RZ, 0x2 ;  /* 0x00000002ff567424 */ /* 0x000fe200078e00ff */
[----:B------:R-:W-:-:S02]  /*1c9e0*/  LOP3.LUT R2, R3, 0x7ff00000, RZ, 0xc0, !PT ;  /* 0x7ff0000003027812 */ /* 0x000fc400078ec0ff */
[----:B------:R-:W-:Y:S02]  /*1c9f0*/  SEL R0, R0, 0x7ff00000, !P1 ;  /* 0x7ff0000000007807 */ /* 0x000fe40004800000 */
[----:B------:R-:W-:-:S03]  /*1ca00*/  ISETP.NE.AND P3, PT, R2, 0x7ff00000, PT ;  /* 0x7ff000000200780c */ /* 0x000fc60003f65270 */
[----:B------:R-:W-:Y:S02]  /*1ca10*/  FSEL R3, R7, R8, !P1 ;  /* 0x0000000807037208 */ /* 0x000fe40004800000 */
[----:B------:R-:W-:Y:S01]  /*1ca20*/  FSEL R6, R6, R9, !P1 ;  /* 0x0000000906067208 */ /* 0x000fe20004800000 */
[----:B------:R-:W-:Y:S01]  /*1ca30*/  DSETP.NEU.AND P1, PT, R4, 1, PT ;  /* 0x3ff000000400742a */ /* 0x000fe20003f2d000 */
[----:B------:R-:W-:Y:S02]  /*1ca40*/  FSEL R3, R5, R3, !P2 ;  /* 0x0000000305037208 */ /* 0x000fe40005000000 */
        /* <DEDUP_REMOVED lines=11> */
.L_x_396:
[----:B------:R0:W1:Y:S01]  /*1cb00*/  I2F.F64 R2, R86 ;  /* 0x0000005600027312 */ /* 0x0000620000201c00 */
[----:B------:R-:W-:Y:S01]  /*1cb10*/  PLOP3.LUT P0, PT, PT, PT, PT, 0x80, 0x8 ;  /* 0x000000000008781c */ /* 0x000fe20003f0f070 */
[----:B0-----:R-:W-:Y:S01]  /*1cb20*/  IMAD.SHL.U32 R86, R86, 0x2, RZ ;  /* 0x0000000256567824 */ /* 0x001fe200078e00ff */
[----:B-1----:R-:W-:-:S11]  /*1cb30*/  DMUL R70, R70, R2 ;  /* 0x0000000246467228 */ /* 0x002fd60000000000 */
.L_x_354:
[----:B------:R-:W-:Y:S05]  /*1cb40*/  BSYNC.RECONVERGENT B3 ;  /* 0x0000000000037941 */ /* 0x000fea0003800200 */
.L_x_353:
[C---:B------:R-:W-:Y:S02]  /*1cb50*/  ISETP.LT.U32.AND P1, PT, R61.reuse, 0x3e7, PT ;  /* 0x000003e73d00780c */ /* 0x040fe40003f21070 */
[----:B------:R-:W-:-:S11]  /*1cb60*/  IADD3 R61, PT, PT, R61, 0x1, RZ ;  /* 0x000000013d3d7810 */ /* 0x000fd60007ffe0ff */
[----:B------:R-:W-:Y:S05]  /*1cb70*/  @P0 BRA P1, `(.L_x_451) ;  /* 0xffffff7800880947 */ /* 0x000fea000083ffff */
.L_x_330:
[----:B------:R-:W-:Y:S05]  /*1cb80*/  BSYNC.RECONVERGENT B2 ;  /* 0x0000000000027941 */ /* 0x000fea0003800200 */
.L_x_329:
[----:B------:R-:W2:Y:S04]  /*1cb90*/  LD.E.64 R2, desc[UR36][R44.64] ;  /* 0x000000242c027980 */ /* 0x000ea8000c101b00 */
[----:B--2---:R1:W-:Y:S04]  /*1cba0*/  ST.E.64 desc[UR36][R28.64], R2 ;  /* 0x000000021c007985 */ /* 0x0043e8000c101b24 */
[----:B------:R-:W2:Y:S01]  /*1cbb0*/  LD.E.64 R6, desc[UR36][R44.64+0x8] ;  /* 0x000008242c067980 */ /* 0x000ea2000c101b00 */
[----:B------:R-:W-:-:S03]  /*1cbc0*/  MOV R60, 0x8 ;  /* 0x00000008003c7802 */ /* 0x000fc60000000f00 */
[----:B--2---:R1:W-:Y:S04]  /*1cbd0*/  ST.E.64 desc[UR36][R28.64+0x8], R6 ;  /* 0x000008061c007985 */ /* 0x0043e8000c101b24 */
[----:B------:R-:W2:Y:S01]  /*1cbe0*/  LD.E.64 R8, desc[UR36][R44.64+0x10] ;  /* 0x000010242c087980 */ /* 0x000ea2000c101b00 */
[----:B------:R1:W3:Y:S01]  /*1cbf0*/  LDC.64 R10, c[0x4][R60] ;  /* 0x010000003c0a7b82 */ /* 0x0002e20000000a00 */
[----:B------:R-:W-:Y:S02]  /*1cc00*/  IMAD.MOV.U32 R4, RZ, RZ, R30 ;  /* 0x000000ffff047224 */ /* 0x000fe400078e001e */
[----:B------:R-:W-:Y:S01]  /*1cc10*/  IMAD.MOV.U32 R5, RZ, RZ, R31 ;  /* 0x000000ffff057224 */ /* 0x000fe200078e001f */
[----:B--23--:R1:W-:Y:S06]  /*1cc20*/  ST.E.64 desc[UR36][R28.64+0x10], R8 ;  /* 0x000010081c007985 */ /* 0x00c3ec000c101b24 */
[----:B------:R-:W-:-:S07]  /*1cc30*/  LEPC R20, `(.L_x_452) ;  /* 0x000000001014794e */ /* 0x000fce0000000000 */
[----:B01----:R-:W-:Y:S05]  /*1cc40*/  CALL.ABS.NOINC R10 ;  /* 0x000000000a007343 */ /* 0x003fea0003c00000 */
.L_x_452:
[----:B------:R0:W1:Y:S01]  /*1cc50*/  LDC.64 R2, c[0x4][R60] ;  /* 0x010000003c027b82 */ /* 0x0000620000000a00 */
[----:B------:R-:W-:Y:S02]  /*1cc60*/  IMAD.MOV.U32 R4, RZ, RZ, R32 ;  /* 0x000000ffff047224 */ /* 0x000fe400078e0020 */
[----:B------:R-:W-:-:S07]  /*1cc70*/  IMAD.MOV.U32 R5, RZ, RZ, R33 ;  /* 0x000000ffff057224 */ /* 0x000fce00078e0021 */
[----:B------:R-:W-:-:S07]  /*1cc80*/  LEPC R20, `(.L_x_453) ;  /* 0x000000001014794e */ /* 0x000fce0000000000 */
[----:B01----:R-:W-:Y:S05]  /*1cc90*/  CALL.ABS.NOINC R2 ;  /* 0x0000000002007343 */ /* 0x003fea0003c00000 */
.L_x_453:
[----:B------:R0:W1:Y:S01]  /*1cca0*/  LDC.64 R2, c[0x4][R60] ;  /* 0x010000003c027b82 */ /* 0x0000620000000a00 */
[----:B------:R-:W-:Y:S01]  /*1ccb0*/  IMAD.MOV.U32 R4, RZ, RZ, R34 ;  /* 0x000000ffff047224 */ /* 0x000fe200078e0022 */
[----:B------:R-:W-:-:S07]  /*1ccc0*/  MOV R5, R35 ;  /* 0x0000002300057202 */ /* 0x000fce0000000f00 */
[----:B------:R-:W-:-:S07]  /*1ccd0*/  LEPC R20, `(.L_x_454) ;  /* 0x000000001014794e */ /* 0x000fce0000000000 */
[----:B01----:R-:W-:Y:S05]  /*1cce0*/  CALL.ABS.NOINC R2 ;  /* 0x0000000002007343 */ /* 0x003fea0003c00000 */
.L_x_454:
[----:B------:R0:W1:Y:S01]  /*1ccf0*/  LDC.64 R2, c[0x4][R60] ;  /* 0x010000003c027b82 */ /* 0x0000620000000a00 */
[----:B------:R-:W-:Y:S02]  /*1cd00*/  IMAD.MOV.U32 R4, RZ, RZ, R36 ;  /* 0x000000ffff047224 */ /* 0x000fe400078e0024 */
[----:B------:R-:W-:-:S07]  /*1cd10*/  IMAD.MOV.U32 R5, RZ, RZ, R37 ;  /* 0x000000ffff057224 */ /* 0x000fce00078e0025 */
[----:B------:R-:W-:-:S07]  /*1cd20*/  LEPC R20, `(.L_x_455) ;  /* 0x000000001014794e */ /* 0x000fce0000000000 */
[----:B01----:R-:W-:Y:S05]  /*1cd30*/  CALL.ABS.NOINC R2 ;  /* 0x0000000002007343 */ /* 0x003fea0003c00000 */
.L_x_455:
[----:B------:R0:W1:Y:S01]  /*1cd40*/  LDC.64 R2, c[0x4][R60] ;  /* 0x010000003c027b82 */ /* 0x0000620000000a00 */
[----:B------:R-:W-:Y:S02]  /*1cd50*/  IMAD.MOV.U32 R4, RZ, RZ, R38 ;  /* 0x000000ffff047224 */ /* 0x000fe400078e0026 */
[----:B------:R-:W-:-:S07]  /*1cd60*/  IMAD.MOV.U32 R5, RZ, RZ, R39 ;  /* 0x000000ffff057224 */ /* 0x000fce00078e0027 */
[----:B------:R-:W-:-:S07]  /*1cd70*/  LEPC R20, `(.L_x_456) ;  /* 0x000000001014794e */ /* 0x000fce0000000000 */
[----:B01----:R-:W-:Y:S05]  /*1cd80*/  CALL.ABS.NOINC R2 ;  /* 0x0000000002007343 */ /* 0x003fea0003c00000 */
.L_x_456:
[----:B------:R0:W1:Y:S01]  /*1cd90*/  LDC.64 R2, c[0x4][R60] ;  /* 0x010000003c027b82 */ /* 0x0000620000000a00 */
[----:B------:R-:W-:Y:S01]  /*1cda0*/  IMAD.MOV.U32 R4, RZ, RZ, R40 ;  /* 0x000000ffff047224 */ /* 0x000fe200078e0028 */
[----:B------:R-:W-:-:S07]  /*1cdb0*/  MOV R5, R41 ;  /* 0x0000002900057202 */ /* 0x000fce0000000f00 */
[----:B------:R-:W-:-:S07]  /*1cdc0*/  LEPC R20, `(.L_x_457) ;  /* 0x000000001014794e */ /* 0x000fce0000000000 */
[----:B01----:R-:W-:Y:S05]  /*1cdd0*/  CALL.ABS.NOINC R2 ;  /* 0x0000000002007343 */ /* 0x003fea0003c00000 */
.L_x_457:
[----:B------:R0:W1:Y:S01]  /*1cde0*/  LDC.64 R2, c[0x4][R60] ;  /* 0x010000003c027b82 */ /* 0x0000620000000a00 */
[----:B------:R-:W-:Y:S02]  /*1cdf0*/  IMAD.MOV.U32 R4, RZ, RZ, R46 ;  /* 0x000000ffff047224 */ /* 0x000fe400078e002e */
[----:B------:R-:W-:-:S07]  /*1ce00*/  IMAD.MOV.U32 R5, RZ, RZ, R47 ;  /* 0x000000ffff057224 */ /* 0x000fce00078e002f */
[----:B------:R-:W-:-:S07]  /*1ce10*/  LEPC R20, `(.L_x_458) ;  /* 0x000000001014794e */ /* 0x000fce0000000000 */
[----:B01----:R-:W-:Y:S05]  /*1ce20*/  CALL.ABS.NOINC R2 ;  /* 0x0000000002007343 */ /* 0x003fea0003c00000 */
.L_x_458:
[----:B------:R0:W1:Y:S01]  /*1ce30*/  LDC.64 R2, c[0x4][R60] ;  /* 0x010000003c027b82 */ /* 0x0000620000000a00 */
[----:B------:R-:W-:Y:S02]  /*1ce40*/  IMAD.MOV.U32 R4, RZ, RZ, R42 ;  /* 0x000000ffff047224 */ /* 0x000fe400078e002a */
[----:B------:R-:W-:-:S07]  /*1ce50*/  IMAD.MOV.U32 R5, RZ, RZ, R43 ;  /* 0x000000ffff057224 */ /* 0x000fce00078e002b */
[----:B------:R-:W-:-:S07]  /*1ce60*/  LEPC R20, `(.L_x_459) ;  /* 0x000000001014794e */ /* 0x000fce0000000000 */
[----:B01----:R-:W-:Y:S05]  /*1ce70*/  CALL.ABS.NOINC R2 ;  /* 0x0000000002007343 */ /* 0x003fea0003c00000 */
.L_x_459:
[----:B------:R0:W1:Y:S01]  /*1ce80*/  LDC.64 R2, c[0x4][R60] ;  /* 0x010000003c027b82 */ /* 0x0000620000000a00 */
[----:B------:R-:W-:Y:S01]  /*1ce90*/  IMAD.MOV.U32 R4, RZ, RZ, R44 ;  /* 0x000000ffff047224 */ /* 0x000fe200078e002c */
[----:B------:R-:W-:-:S07]  /*1cea0*/  MOV R5, R45 ;  /* 0x0000002d00057202 */ /* 0x000fce0000000f00 */
[----:B------:R-:W-:-:S07]  /*1ceb0*/  LEPC R20, `(.L_x_460) ;  /* 0x000000001014794e */ /* 0x000fce0000000000 */
[----:B01----:R-:W-:Y:S05]  /*1cec0*/  CALL.ABS.NOINC R2 ;  /* 0x0000000002007343 */ /* 0x003fea0003c00000 */
.L_x_460:
[----:B------:R0:W1:Y:S01]  /*1ced0*/  LDC.64 R2, c[0x4][R60] ;  /* 0x010000003c027b82 */ /* 0x0000620000000a00 */
[----:B------:R-:W-:Y:S02]  /*1cee0*/  IMAD.MOV.U32 R4, RZ, RZ, R48 ;  /* 0x000000ffff047224 */ /* 0x000fe400078e0030 */
[----:B------:R-:W-:-:S07]  /*1cef0*/  IMAD.MOV.U32 R5, RZ, RZ, R49 ;  /* 0x000000ffff057224 */ /* 0x000fce00078e0031 */
[----:B------:R-:W-:-:S07]  /*1cf00*/  LEPC R20, `(.L_x_461) ;  /* 0x000000001014794e */ /* 0x000fce0000000000 */
[----:B01----:R-:W-:Y:S05]  /*1cf10*/  CALL.ABS.NOINC R2 ;  /* 0x0000000002007343 */ /* 0x003fea0003c00000 */
.L_x_461:
[----:B------:R0:W1:Y:S01]  /*1cf20*/  LDC.64 R2, c[0x4][R60] ;  /* 0x010000003c027b82 */ /* 0x0000620000000a00 */
[----:B------:R-:W-:Y:S02]  /*1cf30*/  IMAD.MOV.U32 R4, RZ, RZ, R50 ;  /* 0x000000ffff047224 */ /* 0x000fe400078e0032 */
[----:B------:R-:W-:-:S07]  /*1cf40*/  IMAD.MOV.U32 R5, RZ, RZ, R51 ;  /* 0x000000ffff057224 */ /* 0x000fce00078e0033 */
[----:B------:R-:W-:-:S07]  /*1cf50*/  LEPC R20, `(.L_x_462) ;  /* 0x000000001014794e */ /* 0x000fce0000000000 */
[----:B01----:R-:W-:Y:S05]  /*1cf60*/  CALL.ABS.NOINC R2 ;  /* 0x0000000002007343 */ /* 0x003fea0003c00000 */
.L_x_462:
[----:B------:R0:W1:Y:S01]  /*1cf70*/  LDC.64 R2, c[0x4][R60] ;  /* 0x010000003c027b82 */ /* 0x0000620000000a00 */
[----:B------:R-:W-:Y:S01]  /*1cf80*/  IMAD.MOV.U32 R4, RZ, RZ, R52 ;  /* 0x000000ffff047224 */ /* 0x000fe200078e0034 */
[----:B------:R-:W-:-:S07]  /*1cf90*/  MOV R5, R53 ;  /* 0x0000003500057202 */ /* 0x000fce0000000f00 */
[----:B------:R-:W-:-:S07]  /*1cfa0*/  LEPC R20, `(.L_x_463) ;  /* 0x000000001014794e */ /* 0x000fce0000000000 */
[----:B01----:R-:W-:Y:S05]  /*1cfb0*/  CALL.ABS.NOINC R2 ;  /* 0x0000000002007343 */ /* 0x003fea0003c00000 */
.L_x_463:
[----:B------:R0:W1:Y:S01]  /*1cfc0*/  LDC.64 R2, c[0x4][R60] ;  /* 0x010000003c027b82 */ /* 0x0000620000000a00 */
[----:B------:R-:W-:Y:S02]  /*1cfd0*/  IMAD.MOV.U32 R4, RZ, RZ, R54 ;  /* 0x000000ffff047224 */ /* 0x000fe400078e0036 */
[----:B------:R-:W-:-:S07]  /*1cfe0*/  IMAD.MOV.U32 R5, RZ, RZ, R55 ;  /* 0x000000ffff057224 */ /* 0x000fce00078e0037 */
[----:B------:R-:W-:-:S07]  /*1cff0*/  LEPC R20, `(.L_x_464) ;  /* 0x000000001014794e */ /* 0x000fce0000000000 */
[----:B01----:R-:W-:Y:S05]  /*1d000*/  CALL.ABS.NOINC R2 ;  /* 0x0000000002007343 */ /* 0x003fea0003c00000 */
.L_x_464:
[----:B------:R0:W1:Y:S01]  /*1d010*/  LDC.64 R2, c[0x4][R60] ;  /* 0x010000003c027b82 */ /* 0x0000620000000a00 */
[----:B------:R-:W-:Y:S02]  /*1d020*/  IMAD.MOV.U32 R4, RZ, RZ, R56 ;  /* 0x000000ffff047224 */ /* 0x000fe400078e0038 */
[----:B------:R-:W-:-:S07]  /*1d030*/  IMAD.MOV.U32 R5, RZ, RZ, R57 ;  /* 0x000000ffff057224 */ /* 0x000fce00078e0039 */
[----:B------:R-:W-:-:S07]  /*1d040*/  LEPC R20, `(.L_x_465) ;  /* 0x000000001014794e */ /* 0x000fce0000000000 */
[----:B01----:R-:W-:Y:S05]  /*1d050*/  CALL.ABS.NOINC R2 ;  /* 0x0000000002007343 */ /* 0x003fea0003c00000 */
.L_x_465:
[----:B------:R-:W0:Y:S01]  /*1d060*/  LDC.64 R60, c[0x4][R60] ;  /* 0x010000003c3c7b82 */ /* 0x000e220000000a00 */
[----:B------:R-:W-:Y:S01]  /*1d070*/  IMAD.MOV.U32 R4, RZ, RZ, R58 ;  /* 0x000000ffff047224 */ /* 0x000fe200078e003a */
[----:B------:R-:W-:-:S07]  /*1d080*/  MOV R5, R59 ;  /* 0x0000003b00057202 */ /* 0x000fce0000000f00 */
[----:B------:R-:W-:-:S07]  /*1d090*/  LEPC R20, `(.L_x_466) ;  /* 0x000000001014794e */ /* 0x000fce0000000000 */
[----:B0-----:R-:W-:Y:S05]  /*1d0a0*/  CALL.ABS.NOINC R60 ;  /* 0x000000003c007343 */ /* 0x001fea0003c00000 */
.L_x_466:
[----:B------:R-:W2:Y:S04]  /*1d0b0*/  LD.E.64 R30, desc[UR36][R28.64+0x10] ;  /* 0x000010241c1e7980 */ /* 0x000ea8000c101b00 */
[----:B------:R-:W3:Y:S01]  /*1d0c0*/  LD.E.64 R2, desc[UR36][R28.64+0x8] ;  /* 0x000008241c027980 */ /* 0x000ee2000c101b00 */
[----:B------:R-:W-:Y:S01]  /*1d0d0*/  IMAD.MOV.U32 R4, RZ, RZ, 0x1 ;  /* 0x00000001ff047424 */ /* 0x000fe200078e00ff */
[----:B------:R-:W0:Y:S01]  /*1d0e0*/  S2R R0, SR_TID.X ;  /* 0x0000000000007919 */ /* 0x000e220000002100 */
[----:B------:R-:W0:Y:S01]  /*1d0f0*/  S2UR UR4, SR_CTAID.X ;  /* 0x00000000000479c3 */ /* 0x000e220000002500 */
[----:B------:R1:W5:Y:S01]  /*1d100*/  LD.E.64 R14, desc[UR36][R28.64] ;  /* 0x000000241c0e7980 */ /* 0x000362000c101b00 */
[----:B------:R-:W-:Y:S01]  /*1d110*/  FSETP.GEU.AND P1, PT, |R69|, 6.5827683646048100446e-37, PT ;  /* 0x036000004500780b */ /* 0x000fe20003f2e200 */
[----:B------:R-:W-:Y:S05]  /*1d120*/  BSSY.RECONVERGENT B1, `(.L_x_467) ;  /* 0x000001b000017945 */ /* 0x000fea0003800200 */
[----:B------:R-:W0:Y:S08]  /*1d130*/  LDC R33, c[0x0][0x360] ;  /* 0x0000d800ff217b82 */ /* 0x000e300000000800 */
[----:B------:R-:W4:Y:S01]  /*1d140*/  LDC.64 R12, c[0x0][0x3b8] ;  /* 0x0000ee00ff0c7b82 */ /* 0x000f220000000a00 */
[----:B0-----:R-:W-:Y:S01]  /*1d150*/  IMAD R33, R33, UR4, R0 ;  /* 0x0000000421217c24 */ /* 0x001fe2000f8e0200 */
[----:B--2---:R-:W0:Y:S01]  /*1d160*/  MUFU.RCP64H R5, R31 ;  /* 0x0000001f00057308 */ /* 0x004e220000001800 */
[----:B---3--:R-:W-:-:S02]  /*1d170*/  DADD R64, R64, -R2 ;  /* 0x0000000040407229 */ /* 0x008fc40000000802 */
[----:B0-----:R-:W-:-:S08]  /*1d180*/  DFMA R6, -R30, R4, 1 ;  /* 0x3ff000001e06742b */ /* 0x001fd00000000104 */
[----:B------:R-:W-:-:S08]  /*1d190*/  DFMA R6, R6, R6, R6 ;  /* 0x000000060606722b */ /* 0x000fd00000000006 */
[----:B------:R-:W-:-:S08]  /*1d1a0*/  DFMA R6, R4, R6, R4 ;  /* 0x000000060406722b */ /* 0x000fd00000000004 */
[----:B------:R-:W-:-:S08]  /*1d1b0*/  DFMA R4, -R30, R6, 1 ;  /* 0x3ff000001e04742b */ /* 0x000fd00000000106 */
[----:B------:R-:W-:Y:S01]  /*1d1c0*/  DFMA R6, R6, R4, R6 ;  /* 0x000000040606722b */ /* 0x000fe20000000006 */
[----:B----4-:R-:W-:-:S05]  /*1d1d0*/  IMAD.WIDE R4, R33, 0x8, R12 ;  /* 0x0000000821047825 */ /* 0x010fca00078e020c */
[----:B------:R1:W-:Y:S02]  /*1d1e0*/  STG.E.64 desc[UR36][R4.64], R64 ;  /* 0x0000004004007986 */ /* 0x0003e4000c101b24 */
[----:B------:R-:W-:-:S08]  /*1d1f0*/  DMUL R8, R68, R6 ;  /* 0x0000000644087228 */ /* 0x000fd00000000000 */
[----:B------:R-:W-:-:S08]  /*1d200*/  DFMA R10, -R30, R8, R68 ;  /* 0x000000081e0a722b */ /* 0x000fd00000000144 */
        /* <DEDUP_REMOVED lines=9> */
[----:B-----5:R-:W-:Y:S05]  /*1d2a0*/  CALL.REL.NOINC `($__internal_0_$__cuda_sm20_div_rn_f64_full) ;  /* 0x0000000400bc7944 */ /* 0x020fea0003c00000 */
[----:B------:R-:W-:Y:S01]  /*1d2b0*/  MOV R2, R76 ;  /* 0x0000004c00027202 */ /* 0x000fe20000000f00 */
[----:B------:R-:W-:-:S07]  /*1d2c0*/  IMAD.MOV.U32 R3, RZ, RZ, R77 ;  /* 0x000000ffff037224 */ /* 0x000fce00078e004d */
.L_x_468:
[----:B------:R-:W-:Y:S05]  /*1d2d0*/  BSYNC.RECONVERGENT B1 ;  /* 0x0000000000017941 */ /* 0x000fea0003800200 */
.L_x_467:
[----:B------:R-:W0:Y:S01]  /*1d2e0*/  MUFU.RCP64H R5, R69 ;  /* 0x0000004500057308 */ /* 0x000e220000001800 */
[----:B------:R-:W-:Y:S01]  /*1d2f0*/  IMAD.MOV.U32 R4, RZ, RZ, 0x1 ;  /* 0x00000001ff047424 */ /* 0x000fe200078e00ff */
[----:B------:R-:W1:Y:S01]  /*1d300*/  LDC.64 R12, c[0x0][0x3c0] ;  /* 0x0000f000ff0c7b82 */ /* 0x000e620000000a00 */
[----:B------:R-:W-:Y:S01]  /*1d310*/  FSETP.GEU.AND P1, PT, |R67|, 6.5827683646048100446e-37, PT ;  /* 0x036000004300780b */ /* 0x000fe20003f2e200 */
[----:B------:R-:W-:Y:S03]  /*1d320*/  BSSY.RECONVERGENT B1, `(.L_x_469) ;  /* 0x0000016000017945 */ /* 0x000fe60003800200 */
[----:B0-----:R-:W-:-:S08]  /*1d330*/  DFMA R6, -R68, R4, 1 ;  /* 0x3ff000004406742b */ /* 0x001fd00000000104 */
[----:B------:R-:W-:-:S08]  /*1d340*/  DFMA R6, R6, R6, R6 ;  /* 0x000000060606722b */ /* 0x000fd00000000006 */
[----:B------:R-:W-:-:S08]  /*1d350*/  DFMA R6, R4, R6, R4 ;  /* 0x000000060406722b */ /* 0x000fd00000000004 */
[----:B------:R-:W-:-:S08]  /*1d360*/  DFMA R4, -R68, R6, 1 ;  /* 0x3ff000004404742b */ /* 0x000fd00000000106 */
[----:B------:R-:W-:Y:S01]  /*1d370*/  DFMA R4, R6, R4, R6 ;  /* 0x000000040604722b */ /* 0x000fe20000000006 */
[----:B-1----:R-:W-:-:S05]  /*1d380*/  IMAD.WIDE R6, R33, 0x8, R12 ;  /* 0x0000000821067825 */ /* 0x002fca00078e020c */
[----:B------:R0:W-:Y:S02]  /*1d390*/  STG.E.64 desc[UR36][R6.64], R2 ;  /* 0x0000000206007986 */ /* 0x0001e4000c101b24 */
[----:B------:R-:W-:-:S08]  /*1d3a0*/  DMUL R8, R66, R4 ;  /* 0x0000000442087228 */ /* 0x000fd00000000000 */
[----:B------:R-:W-:-:S08]  /*1d3b0*/  DFMA R10, -R68, R8, R66 ;  /* 0x00000008440a722b */ /* 0x000fd00000000142 */
[----:B------:R-:W-:-:S10]  /*1d3c0*/  DFMA R4, R4, R10, R8 ;  /* 0x0000000a0404722b */ /* 0x000fd40000000008 */
[----:B------:R-:W-:-:S05]  /*1d3d0*/  FFMA R0, RZ, R69, R5 ;  /* 0x00000045ff007223 */ /* 0x000fca0000000005 */
[----:B------:R-:W-:-:S13]  /*1d3e0*/  FSETP.GT.AND P0, PT, |R0|, 1.469367938527859385e-39, PT ;  /* 0x001000000000780b */ /* 0x000fda0003f04200 */
[----:B0-----:R-:W-:Y:S05]  /*1d3f0*/  @P0 BRA P1, `(.L_x_470) ;  /* 0x0000000000200947 */ /* 0x001fea0000800000 */
[----:B------:R-:W-:Y:S01]  /*1d400*/  IMAD.MOV.U32 R20, RZ, RZ, R66 ;  /* 0x000000ffff147224 */ /* 0x000fe200078e0042 */
[----:B------:R-:W-:Y:S01]  /*1d410*/  MOV R3, R69 ;  /* 0x0000004500037202 */ /* 0x000fe20000000f00 */
[----:B------:R-:W-:Y:S01]  /*1d420*/  IMAD.MOV.U32 R83, RZ, RZ, R67 ;  /* 0x000000ffff537224 */ /* 0x000fe200078e0043 */
[----:B------:R-:W-:Y:S01]  /*1d430*/  MOV R73, 0x1d460 ;  /* 0x0001d46000497802 */ /* 0x000fe20000000f00 */
[----:B------:R-:W-:-:S07]  /*1d440*/  IMAD.MOV.U32 R2, RZ, RZ, R68 ;  /* 0x000000ffff027224 */ /* 0x000fce00078e0044 */
[----:B-----5:R-:W-:Y:S05]  /*1d450*/  CALL.REL.NOINC `($__internal_0_$__cuda_sm20_div_rn_f64_full) ;  /* 0x0000000400507944 */ /* 0x020fea0003c00000 */
[----:B------:R-:W-:Y:S02]  /*1d460*/  IMAD.MOV.U32 R4, RZ, RZ, R76 ;  /* 0x000000ffff047224 */ /* 0x000fe400078e004c */
[----:B------:R-:W-:-:S07]  /*1d470*/  IMAD.MOV.U32 R5, RZ, RZ, R77 ;  /* 0x000000ffff057224 */ /* 0x000fce00078e004d */
.L_x_470:
[----:B------:R-:W-:Y:S05]  /*1d480*/  BSYNC.RECONVERGENT B1 ;  /* 0x0000000000017941 */ /* 0x000fea0003800200 */
.L_x_469:
[----:B------:R-:W0:Y:S01]  /*1d490*/  MUFU.RCP64H R3, R31 ;  /* 0x0000001f00037308 */ /* 0x000e220000001800 */
[----:B------:R-:W-:Y:S01]  /*1d4a0*/  IMAD.MOV.U32 R2, RZ, RZ, 0x1 ;  /* 0x00000001ff027424 */ /* 0x000fe200078e00ff */
[----:B-----5:R-:W-:Y:S01]  /*1d4b0*/  FSETP.GEU.AND P1, PT, |R15|, 6.5827683646048100446e-37, PT ;  /* 0x036000000f00780b */ /* 0x020fe20003f2e200 */
        /* <DEDUP_REMOVED lines=20> */
.L_x_472:
[----:B------:R-:W-:Y:S05]  /*1d600*/  BSYNC.RECONVERGENT B1 ;  /* 0x0000000000017941 */ /* 0x000fea0003800200 */
.L_x_471:
[----:B------:R-:W0:Y:S01]  /*1d610*/  MUFU.RCP64H R7, R3 ;  /* 0x0000000300077308 */ /* 0x000e220000001800 */
[----:B------:R-:W-:Y:S01]  /*1d620*/  IMAD.MOV.U32 R6, RZ, RZ, 0x1 ;  /* 0x00000001ff067424 */ /* 0x000fe200078e00ff */
[----:B------:R-:W-:Y:S01]  /*1d630*/  FSETP.GEU.AND P1, PT, |R5|, 6.5827683646048100446e-37, PT ;  /* 0x036000000500780b */ /* 0x000fe20003f2e200 */
[----:B------:R-:W-:Y:S04]  /*1d640*/  BSSY.RECONVERGENT B1, `(.L_x_473) ;  /* 0x0000012000017945 */ /* 0x000fe80003800200 */
[----:B0-----:R-:W-:-:S08]  /*1d650*/  DFMA R8, R6, -R2, 1 ;  /* 0x3ff000000608742b */ /* 0x001fd00000000802 */
[----:B------:R-:W-:-:S08]  /*1d660*/  DFMA R8, R8, R8, R8 ;  /* 0x000000080808722b */ /* 0x000fd00000000008 */
[----:B------:R-:W-:-:S08]  /*1d670*/  DFMA R8, R6, R8, R6 ;  /* 0x000000080608722b */ /* 0x000fd00000000006 */
[----:B------:R-:W-:-:S08]  /*1d680*/  DFMA R6, R8, -R2, 1 ;  /* 0x3ff000000806742b */ /* 0x000fd00000000802 */
[----:B------:R-:W-:-:S08]  /*1d690*/  DFMA R6, R8, R6, R8 ;  /* 0x000000060806722b */ /* 0x000fd00000000008 */
[----:B------:R-:W-:-:S08]  /*1d6a0*/  DMUL R8, R6, R4 ;  /* 0x0000000406087228 */ /* 0x000fd00000000000 */
[----:B------:R-:W-:-:S08]  /*1d6b0*/  DFMA R10, R8, -R2, R4 ;  /* 0x80000002080a722b */ /* 0x000fd00000000004 */
[----:B------:R-:W-:-:S10]  /*1d6c0*/  DFMA R6, R6, R10, R8 ;  /* 0x0000000a0606722b */ /* 0x000fd40000000008 */
[----:B------:R-:W-:-:S05]  /*1d6d0*/  FFMA R0, RZ, R3, R7 ;  /* 0x00000003ff007223 */ /* 0x000fca0000000007 */
[----:B------:R-:W-:-:S13]  /*1d6e0*/  FSETP.GT.AND P0, PT, |R0|, 1.469367938527859385e-39, PT ;  /* 0x001000000000780b */ /* 0x000fda0003f04200 */
[----:B------:R-:W-:Y:S05]  /*1d6f0*/  @P0 BRA P1, `(.L_x_474) ;  /* 0x0000000000180947 */ /* 0x000fea0000800000 */
[----:B------:R-:W-:Y:S01]  /*1d700*/  IMAD.MOV.U32 R20, RZ, RZ, R4 ;  /* 0x000000ffff147224 */ /* 0x000fe200078e0004 */
[----:B------:R-:W-:Y:S02]  /*1d710*/  MOV R83, R5 ;  /* 0x0000000500537202 */ /* 0x000fe40000000f00 */
[----:B------:R-:W-:-:S07]  /*1d720*/  MOV R73, 0x1d740 ;  /* 0x0001d74000497802 */ /* 0x000fce0000000f00 */
[----:B------:R-:W-:Y:S05]  /*1d730*/  CALL.REL.NOINC `($__internal_0_$__cuda_sm20_div_rn_f64_full) ;  /* 0x0000000000987944 */ /* 0x000fea0003c00000 */
[----:B------:R-:W-:Y:S02]  /*1d740*/  IMAD.MOV.U32 R6, RZ, RZ, R76 ;  /* 0x000000ffff067224 */ /* 0x000fe400078e004c */
[----:B------:R-:W-:-:S07]  /*1d750*/  IMAD.MOV.U32 R7, RZ, RZ, R77 ;  /* 0x000000ffff077224 */ /* 0x000fce00078e004d */
.L_x_474:
[----:B------:R-:W-:Y:S05]  /*1d760*/  BSYNC.RECONVERGENT B1 ;  /* 0x0000000000017941 */ /* 0x000fea0003800200 */
.L_x_473:
[----:B------:R-:W0:Y:S01]  /*1d770*/  LDC.64 R2, c[0x0][0x3c8] ;  /* 0x0000f200ff027b82 */ /* 0x000e220000000a00 */
[----:B------:R-:W-:Y:S01]  /*1d780*/  MOV R30, 0x8 ;  /* 0x00000008001e7802 */ /* 0x000fe20000000f00 */
[----:B------:R-:W-:Y:S02]  /*1d790*/  IMAD.MOV.U32 R4, RZ, RZ, R16 ;  /* 0x000000ffff047224 */ /* 0x000fe400078e0010 */
[----:B------:R-:W-:-:S04]  /*1d7a0*/  IMAD.MOV.U32 R5, RZ, RZ, R17 ;  /* 0x000000ffff057224 */ /* 0x000fc800078e0011 */
[----:B------:R1:W2:Y:S01]  /*1d7b0*/  LDC.64 R8, c[0x4][R30] ;  /* 0x010000001e087b82 */ /* 0x0002a20000000a00 */
[----:B0-----:R-:W-:-:S05]  /*1d7c0*/  IMAD.WIDE R2, R33, 0x8, R2 ;  /* 0x0000000821027825 */ /* 0x001fca00078e0202 */
[----:B------:R1:W-:Y:S02]  /*1d7d0*/  STG.E.64 desc[UR36][R2.64], R6 ;  /* 0x0000000602007986 */ /* 0x0003e4000c101b24 */
[----:B------:R-:W-:-:S07]  /*1d7e0*/  LEPC R20, `(.L_x_475) ;  /* 0x000000001014794e */ /* 0x000fce0000000000 */
[----:B-12---:R-:W-:Y:S05]  /*1d7f0*/  CALL.ABS.NOINC R8 ;  /* 0x0000000008007343 */ /* 0x006fea0003c00000 */
.L_x_475:
[----:B------:R0:W1:Y:S01]  /*1d800*/  LDC.64 R2, c[0x4][R30] ;  /* 0x010000001e027b82 */ /* 0x0000620000000a00 */
[----:B------:R-:W-:Y:S01]  /*1d810*/  IMAD.MOV.U32 R4, RZ, RZ, R18 ;  /* 0x000000ffff047224 */ /* 0x000fe200078e0012 */
[----:B------:R-:W-:-:S07]  /*1d820*/  MOV R5, R19 ;  /* 0x0000001300057202 */ /* 0x000fce0000000f00 */
[----:B------:R-:W-:-:S07]  /*1d830*/  LEPC R20, `(.L_x_476) ;  /* 0x000000001014794e */ /* 0x000fce0000000000 */
[----:B01----:R-:W-:Y:S05]  /*1d840*/  CALL.ABS.NOINC R2 ;  /* 0x0000000002007343 */ /* 0x003fea0003c00000 */
.L_x_476:
[----:B------:R0:W1:Y:S01]  /*1d850*/  LDC.64 R2, c[0x4][R30] ;  /* 0x010000001e027b82 */ /* 0x0000620000000a00 */
[----:B------:R-:W-:Y:S02]  /*1d860*/  IMAD.MOV.U32 R4, RZ, RZ, R22 ;  /* 0x000000ffff047224 */ /* 0x000fe400078e0016 */
[----:B------:R-:W-:-:S07]  /*1d870*/  IMAD.MOV.U32 R5, RZ, RZ, R23 ;  /* 0x000000ffff057224 */ /* 0x000fce00078e0017 */
[----:B------:R-:W-:-:S07]  /*1d880*/  LEPC R20, `(.L_x_477) ;  /* 0x000000001014794e */ /* 0x000fce0000000000 */
[----:B01----:R-:W-:Y:S05]  /*1d890*/  CALL.ABS.NOINC R2 ;  /* 0x0000000002007343 */ /* 0x003fea0003c00000 */
.L_x_477:
[----:B------:R0:W1:Y:S01]  /*1d8a0*/  LDC.64 R2, c[0x4][R30] ;  /* 0x010000001e027b82 */ /* 0x0000620000000a00 */
[----:B------:R-:W-:Y:S02]  /*1d8b0*/  IMAD.MOV.U32 R4, RZ, RZ, R24 ;  /* 0x000000ffff047224 */ /* 0x000fe400078e0018 */
[----:B------:R-:W-:-:S07]  /*1d8c0*/  IMAD.MOV.U32 R5, RZ, RZ, R25 ;  /* 0x000000ffff057224 */ /* 0x000fce00078e0019 */
[----:B------:R-:W-:-:S07]  /*1d8d0*/  LEPC R20, `(.L_x_478) ;  /* 0x000000001014794e */ /* 0x000fce0000000000 */
[----:B01----:R-:W-:Y:S05]  /*1d8e0*/  CALL.ABS.NOINC R2 ;  /* 0x0000000002007343 */ /* 0x003fea0003c00000 */
.L_x_478:
[----:B------:R0:W1:Y:S01]  /*1d8f0*/  LDC.64 R2, c[0x4][R30] ;  /* 0x010000001e027b82 */ /* 0x0000620000000a00 */
[----:B------:R-:W-:Y:S01]  /*1d900*/  IMAD.MOV.U32 R4, RZ, RZ, R26 ;  /* 0x000000ffff047224 */ /* 0x000fe200078e001a */
[----:B------:R-:W-:-:S07]  /*1d910*/  MOV R5, R27 ;  /* 0x0000001b00057202 */ /* 0x000fce0000000f00 */
[----:B------:R-:W-:-:S07]  /*1d920*/  LEPC R20, `(.L_x_479) ;  /* 0x000000001014794e */ /* 0x000fce0000000000 */
[----:B01----:R-:W-:Y:S05]  /*1d930*/  CALL.ABS.NOINC R2 ;  /* 0x0000000002007343 */ /* 0x003fea0003c00000 */
.L_x_479:
[----:B------:R-:W0:Y:S01]  /*1d940*/  LDC.64 R30, c[0x4][R30] ;  /* 0x010000001e1e7b82 */ /* 0x000e220000000a00 */
[----:B------:R-:W-:Y:S02]  /*1d950*/  IMAD.MOV.U32 R4, RZ, RZ, R28 ;  /* 0x000000ffff047224 */ /* 0x000fe400078e001c */
[----:B------:R-:W-:-:S07]  /*1d960*/  IMAD.MOV.U32 R5, RZ, RZ, R29 ;  /* 0x000000ffff057224 */ /* 0x000fce00078e001d */
[----:B------:R-:W-:-:S07]  /*1d970*/  LEPC R20, `(.L_x_480) ;  /* 0x000000001014794e */ /* 0x000fce0000000000 */
[----:B0-----:R-:W-:Y:S05]  /*1d980*/  CALL.ABS.NOINC R30 ;  /* 0x000000001e007343 */ /* 0x001fea0003c00000 */
.L_x_480:
[----:B------:R-:W-:Y:S05]  /*1d990*/  EXIT ;  /* 0x000000000000794d */ /* 0x000fea0003800000 */
        .weak           $__internal_0_$__cuda_sm20_div_rn_f64_full
        .type           $__internal_0_$__cuda_sm20_div_rn_f64_full,@function
        .size           $__internal_0_$__cuda_sm20_div_rn_f64_full,($__internal_1_$__cuda_sm20_dsqrt_rn_f64_mediumpath_v1 - $__internal_0_$__cuda_sm20_div_rn_f64_full)
$__internal_0_$__cuda_sm20_div_rn_f64_full:
[C---:B------:R-:W-:Y:S01]  /*1d9a0*/  FSETP.GEU.AND P0, PT, |R3|.reuse, 1.469367938527859385e-39, PT ;  /* 0x001000000300780b */ /* 0x040fe20003f0e200 */
[----:B------:R-:W-:Y:S01]  /*1d9b0*/  IMAD.MOV.U32 R82, RZ, RZ, R20 ;  /* 0x000000ffff527224 */ /* 0x000fe200078e0014 */
[----:B------:R-:W-:Y:S01]  /*1d9c0*/  LOP3.LUT R12, R3, 0x800fffff, RZ, 0xc0, !PT ;  /* 0x800fffff030c7812 */ /* 0x000fe200078ec0ff */
[----:B------:R-:W-:Y:S01]  /*1d9d0*/  IMAD.MOV.U32 R20, RZ, RZ, 0x1 ;  /* 0x00000001ff147424 */ /* 0x000fe200078e00ff */
[C---:B------:R-:W-:Y:S01]  /*1d9e0*/  FSETP.GEU.AND P3, PT, |R83|.reuse, 1.469367938527859385e-39, PT ;  /* 0x001000005300780b */ /* 0x040fe20003f6e200 */
[----:B------:R-:W-:Y:S01]  /*1d9f0*/  BSSY.RECONVERGENT B0, `(.L_x_481) ;  /* 0x0000054000007945 */ /* 0x000fe20003800200 */
[----:B------:R-:W-:Y:S01]  /*1da00*/  LOP3.LUT R13, R12, 0x3ff00000, RZ, 0xfc, !PT ;  /* 0x3ff000000c0d7812 */ /* 0x000fe200078efcff */
[----:B------:R-:W-:Y:S01]  /*1da10*/  IMAD.MOV.U32 R12, RZ, RZ, R2 ;  /* 0x000000ffff0c7224 */ /* 0x000fe200078e0002 */
[----:B------:R-:W-:Y:S02]  /*1da20*/  LOP3.LUT R88, R83, 0x7ff00000, RZ, 0xc0, !PT ;  /* 0x7ff0000053587812 */ /* 0x000fe400078ec0ff */
[----:B------:R-:W-:-:S02]  /*1da30*/  LOP3.LUT R87, R3, 0x7ff00000, RZ, 0xc0, !PT ;  /* 0x7ff0000003577812 */ /* 0x000fc400078ec0ff */
[----:B------:R-:W-:Y:S01]  /*1da40*/  MOV R85, 0x1ca00000 ;  /* 0x1ca0000000557802 */ /* 0x000fe20000000f00 */
[----:B------:R-:W-:Y:S01]  /*1da50*/  @!P0 DMUL R12, R2, 8.98846567431157953865e+307 ;  /* 0x7fe00000020c8828 */ /* 0x000fe20000000000 */
[C---:B------:R-:W-:Y:S01]  /*1da60*/  ISETP.GE.U32.AND P2, PT, R88.reuse, R87, PT ;  /* 0x000000575800720c */ /* 0x040fe20003f46070 */
[----:B------:R-:W-:Y:S02]  /*1da70*/  IMAD.MOV.U32 R84, RZ, RZ, R88 ;  /* 0x000000ffff547224 */ /* 0x000fe400078e0058 */
[----:B------:R-:W-:Y:S02]  /*1da80*/  @!P3 LOP3.LUT R63, R3, 0x7ff00000, RZ, 0xc0, !PT ;  /* 0x7ff00000033fb812 */ /* 0x000fe400078ec0ff */
[----:B------:R-:W0:Y:S02]  /*1da90*/  MUFU.RCP64H R21, R13 ;  /* 0x0000000d00157308 */ /* 0x000e240000001800 */
[----:B------:R-:W-:-:S04]  /*1daa0*/  @!P3 ISETP.GE.U32.AND P4, PT, R88, R63, PT ;  /* 0x0000003f5800b20c */ /* 0x000fc80003f86070 */
[----:B------:R-:W-:-:S04]  /*1dab0*/  @!P3 SEL R63, R85, 0x63400000, !P4 ;  /* 0x63400000553fb807 */ /* 0x000fc80006000000 */
[----:B------:R-:W-:Y:S01]  /*1dac0*/  @!P3 LOP3.LUT R63, R63, 0x80000000, R83, 0xf8, !PT ;  /* 0x800000003f3fb812 */ /* 0x000fe200078ef853 */
[----:B0-----:R-:W-:-:S08]  /*1dad0*/  DFMA R76, R20, -R12, 1 ;  /* 0x3ff00000144c742b */ /* 0x001fd0000000080c */
[----:B------:R-:W-:-:S08]  /*1dae0*/  DFMA R76, R76, R76, R76 ;  /* 0x0000004c4c4c722b */ /* 0x000fd0000000004c */
[----:B------:R-:W-:Y:S01]  /*1daf0*/  DFMA R78, R20, R76, R20 ;  /* 0x0000004c144e722b */ /* 0x000fe20000000014 */
[----:B------:R-:W-:Y:S01]  /*1db00*/  SEL R21, R85, 0x63400000, !P2 ;  /* 0x6340000055157807 */ /* 0x000fe20005000000 */
[----:B------:R-:W-:Y:S01]  /*1db10*/  IMAD.MOV.U32 R20, RZ, RZ, R82 ;  /* 0x000000ffff147224 */ /* 0x000fe200078e0052 */
[----:B------:R-:W-:Y:S01]  /*1db20*/  @!P3 LOP3.LUT R77, R63, 0x100000, RZ, 0xfc, !PT ;  /* 0x001000003f4db812 */ /* 0x000fe200078efcff */
[----:B------:R-:W-:Y:S01]  /*1db30*/  @!P3 IMAD.MOV.U32 R76, RZ, RZ, RZ ;  /* 0x000000ffff4cb224 */ /* 0x000fe200078e00ff */
[----:B------:R-:W-:Y:S01]  /*1db40*/  LOP3.LUT R21, R21, 0x800fffff, R83, 0xf8, !PT ;  /* 0x800fffff15157812 */ /* 0x000fe200078ef853 */
[----:B------:R-:W-:Y:S02]  /*1db50*/  IMAD.MOV.U32 R63, RZ, RZ, R87 ;  /* 0x000000ffff3f7224 */ /* 0x000fe400078e0057 */
[----:B------:R-:W-:Y:S01]  /*1db60*/  DFMA R80, R78, -R12, 1 ;  /* 0x3ff000004e50742b */ /* 0x000fe2000000080c */
[----:B------:R-:W-:Y:S02]  /*1db70*/  @!P0 LOP3.LUT R63, R13, 0x7ff00000, RZ, 0xc0, !PT ;  /* 0x7ff000000d3f8812 */ /* 0x000fe400078ec0ff */
[----:B------:R-:W-:-:S02]  /*1db80*/  @!P3 DFMA R20, R20, 2, -R76 ;  /* 0x400000001414b82b */ /* 0x000fc4000000084c */
[----:B------:R-:W-:-:S03]  /*1db90*/  IADD3 R89, PT, PT, R63, -0x1, RZ ;  /* 0xffffffff3f597810 */ /* 0x000fc60007ffe0ff */
[----:B------:R-:W-:-:S05]  /*1dba0*/  DFMA R80, R78, R80, R78 ;  /* 0x000000504e50722b */ /* 0x000fca000000004e */
[----:B------:R-:W-:-:S03]  /*1dbb0*/  @!P3 LOP3.LUT R84, R21, 0x7ff00000, RZ, 0xc0, !PT ;  /* 0x7ff000001554b812 */ /* 0x000fc600078ec0ff */
[----:B------:R-:W-:Y:S02]  /*1dbc0*/  DMUL R76, R80, R20 ;  /* 0x00000014504c7228 */ /* 0x000fe40000000000 */
[----:B------:R-:W-:-:S05]  /*1dbd0*/  VIADD R87, R84, 0xffffffff ;  /* 0xffffffff54577836 */ /* 0x000fca0000000000 */
[----:B------:R-:W-:Y:S01]  /*1dbe0*/  ISETP.GT.U32.AND P0, PT, R87, 0x7feffffe, PT ;  /* 0x7feffffe5700780c */ /* 0x000fe20003f04070 */
[----:B------:R-:W-:-:S03]  /*1dbf0*/  DFMA R78, R76, -R12, R20 ;  /* 0x8000000c4c4e722b */ /* 0x000fc60000000014 */
[----:B------:R-:W-:-:S05]  /*1dc00*/  ISETP.GT.U32.OR P0, PT, R89, 0x7feffffe, P0 ;  /* 0x7feffffe5900780c */ /* 0x000fca0000704470 */
[----:B------:R-:W-:-:S08]  /*1dc10*/  DFMA R80, R80, R78, R76 ;  /* 0x0000004e5050722b */ /* 0x000fd0000000004c */
[----:B------:R-:W-:Y:S05]  /*1dc20*/  @P0 BRA `(.L_x_482) ;  /* 0x00000000006c0947 */ /* 0x000fea0003800000 */
[----:B------:R-:W-:Y:S01]  /*1dc30*/  LOP3.LUT R77, R3, 0x7ff00000, RZ, 0xc0, !PT ;  /* 0x7ff00000034d7812 */ /* 0x000fe200078ec0ff */
[----:B------:R-:W-:-:S03]  /*1dc40*/  IMAD.MOV.U32 R78, RZ, RZ, RZ ;  /* 0x000000ffff4e7224 */ /* 0x000fc600078e00ff */
[CC--:B------:R-:W-:Y:S02]  /*1dc50*/  VIADDMNMX R63, R88.reuse, -R77.reuse, 0xb9600000, !PT ;  /* 0xb9600000583f7446 */ /* 0x0c0fe4000780094d */
[----:B------:R-:W-:Y:S02]  /*1dc60*/  ISETP.GE.U32.AND P0, PT, R88, R77, PT ;  /* 0x0000004d5800720c */ /* 0x000fe40003f06070 */
[----:B------:R-:W-:Y:S02]  /*1dc70*/  VIMNMX R63, PT, PT, R63, 0x46a00000, PT ;  /* 0x46a000003f3f7848 */ /* 0x000fe40003fe0100 */
[----:B------:R-:W-:-:S05]  /*1dc80*/  SEL R76, R85, 0x63400000, !P0 ;  /* 0x63400000554c7807 */ /* 0x000fca0004000000 */
[----:B------:R-:W-:-:S04]  /*1dc90*/  IMAD.IADD R63, R63, 0x1, -R76 ;  /* 0x000000013f3f7824 */ /* 0x000fc800078e0a4c */
[----:B------:R-:W-:-:S06]  /*1dca0*/  VIADD R79, R63, 0x7fe00000 ;  /* 0x7fe000003f4f7836 */ /* 0x000fcc0000000000 */
[----:B------:R-:W-:-:S10]  /*1dcb0*/  DMUL R76, R80, R78 ;  /* 0x0000004e504c7228 */ /* 0x000fd40000000000 */
[----:B------:R-:W-:-:S13]  /*1dcc0*/  FSETP.GTU.AND P0, PT, |R77|, 1.469367938527859385e-39, PT ;  /* 0x001000004d00780b */ /* 0x000fda0003f0c200 */
[----:B------:R-:W-:Y:S05]  /*1dcd0*/  @P0 BRA `(.L_x_483) ;  /* 0x0000000000940947 */ /* 0x000fea0003800000 */
[----:B------:R-:W-:Y:S01]  /*1dce0*/  DFMA R12, R80, -R12, R20 ;  /* 0x8000000c500c722b */ /* 0x000fe20000000014 */
[----:B------:R-:W-:-:S09]  /*1dcf0*/  IMAD.MOV.U32 R78, RZ, RZ, RZ ;  /* 0x000000ffff4e7224 */ /* 0x000fd200078e00ff */
[C---:B------:R-:W-:Y:S02]  /*1dd00*/  FSETP.NEU.AND P0, PT, R13.reuse, RZ, PT ;  /* 0x000000ff0d00720b */ /* 0x040fe40003f0d000 */
[----:B------:R-:W-:-:S04]  /*1dd10*/  LOP3.LUT R21, R13, 0x80000000, R3, 0x48, !PT ;  /* 0x800000000d157812 */ /* 0x000fc800078e4803 */
[----:B------:R-:W-:-:S07]  /*1dd20*/  LOP3.LUT R79, R21, R79, RZ, 0xfc, !PT ;  /* 0x0000004f154f7212 */ /* 0x000fce00078efcff */
[----:B------:R-:W-:Y:S05]  /*1dd30*/  @!P0 BRA `(.L_x_483) ;  /* 0x00000000007c8947 */ /* 0x000fea0003800000 */
[----:B------:R-:W-:Y:S01]  /*1dd40*/  IMAD.MOV R3, RZ, RZ, -R63 ;  /* 0x000000ffff037224 */ /* 0x000fe200078e0a3f */
[----:B------:R-:W-:Y:S01]  /*1dd50*/  MOV R2, RZ ;  /* 0x000000ff00027202 */ /* 0x000fe20000000f00 */
[----:B------:R-:W-:-:S05]  /*1dd60*/  DMUL.RP R78, R80, R78 ;  /* 0x0000004e504e7228 */ /* 0x000fca0000008000 */
[----:B------:R-:W-:-:S05]  /*1dd70*/  DFMA R2, R76, -R2, R80 ;  /* 0x800000024c02722b */ /* 0x000fca0000000050 */
[----:B------:R-:W-:Y:S02]  /*1dd80*/  LOP3.LUT R21, R79, R21, RZ, 0x3c, !PT ;  /* 0x000000154f157212 */ /* 0x000fe400078e3cff */
[----:B------:R-:W-:-:S04]  /*1dd90*/  IADD3 R2, PT, PT, -R63, -0x43300000, RZ ;  /* 0xbcd000003f027810 */ /* 0x000fc80007ffe1ff */
[----:B------:R-:W-:-:S04]  /*1dda0*/  FSETP.NEU.AND P0, PT, |R3|, R2, PT ;  /* 0x000000020300720b */ /* 0x000fc80003f0d200 */
[----:B------:R-:W-:Y:S02]  /*1ddb0*/  FSEL R76, R78, R76, !P0 ;  /* 0x0000004c4e4c7208 */ /* 0x000fe40004000000 */
[----:B------:R-:W-:Y:S01]  /*1ddc0*/  FSEL R77, R21, R77, !P0 ;  /* 0x0000004d154d7208 */ /* 0x000fe20004000000 */
[----:B------:R-:W-:Y:S06]  /*1ddd0*/  BRA `(.L_x_483) ;  /* 0x0000000000547947 */ /* 0x000fec0003800000 */
.L_x_482:
[----:B------:R-:W-:-:S14]  /*1dde0*/  DSETP.NAN.AND P0, PT, R82, R82, PT ;  /* 0x000000525200722a */ /* 0x000fdc0003f08000 */
[----:B------:R-:W-:Y:S05]  /*1ddf0*/  @P0 BRA `(.L_x_484) ;  /* 0x0000000000440947 */ /* 0x000fea0003800000 */
[----:B------:R-:W-:-:S14]  /*1de00*/  DSETP.NAN.AND P0, PT, R2, R2, PT ;  /* 0x000000020200722a */ /* 0x000fdc0003f08000 */
[----:B------:R-:W-:Y:S05]  /*1de10*/  @P0 BRA `(.L_x_485) ;  /* 0x0000000000300947 */ /* 0x000fea0003800000 */
[----:B------:R-:W-:Y:S01]  /*1de20*/  ISETP.NE.AND P0, PT, R84, R63, PT ;  /* 0x0000003f5400720c */ /* 0x000fe20003f05270 */
[----:B------:R-:W-:Y:S02]  /*1de30*/  IMAD.MOV.U32 R76, RZ, RZ, 0x0 ;  /* 0x00000000ff4c7424 */ /* 0x000fe400078e00ff */
[----:B------:R-:W-:-:S10]  /*1de40*/  IMAD.MOV.U32 R77, RZ, RZ, -0x80000 ;  /* 0xfff80000ff4d7424 */ /* 0x000fd400078e00ff */
[----:B------:R-:W-:Y:S05]  /*1de50*/  @!P0 BRA `(.L_x_483) ;  /* 0x0000000000348947 */ /* 0x000fea0003800000 */
[----:B------:R-:W-:Y:S02]  /*1de60*/  ISETP.NE.AND P0, PT, R84, 0x7ff00000, PT ;  /* 0x7ff000005400780c */ /* 0x000fe40003f05270 */
[----:B------:R-:W-:Y:S02]  /*1de70*/  LOP3.LUT R77, R83, 0x80000000, R3, 0x48, !PT ;  /* 0x80000000534d7812 */ /* 0x000fe400078e4803 */
[----:B------:R-:W-:-:S13]  /*1de80*/  ISETP.EQ.OR P0, PT, R63, RZ, !P0 ;  /* 0x000000ff3f00720c */ /* 0x000fda0004702670 */
[----:B------:R-:W-:Y:S01]  /*1de90*/  @P0 LOP3.LUT R2, R77, 0x7ff00000, RZ, 0xfc, !PT ;  /* 0x7ff000004d020812 */ /* 0x000fe200078efcff */
[----:B------:R-:W-:Y:S02]  /*1dea0*/  @!P0 IMAD.MOV.U32 R76, RZ, RZ, RZ ;  /* 0x000000ffff4c8224 */ /* 0x000fe400078e00ff */
[----:B------:R-:W-:Y:S02]  /*1deb0*/  @P0 IMAD.MOV.U32 R76, RZ, RZ, RZ ;  /* 0x000000ffff4c0224 */ /* 0x000fe400078e00ff */
[----:B------:R-:W-:Y:S01]  /*1dec0*/  @P0 IMAD.MOV.U32 R77, RZ, RZ, R2 ;  /* 0x000000ffff4d0224 */ /* 0x000fe200078e0002 */
[----:B------:R-:W-:Y:S06]  /*1ded0*/  BRA `(.L_x_483) ;  /* 0x0000000000147947 */ /* 0x000fec0003800000 */
.L_x_485:
[----:B------:R-:W-:Y:S02]  /*1dee0*/  LOP3.LUT R77, R3, 0x80000, RZ, 0xfc, !PT ;  /* 0x00080000034d7812 */ /* 0x000fe400078efcff */
[----:B------:R-:W-:Y:S01]  /*1def0*/  MOV R76, R2 ;  /* 0x00000002004c7202 */ /* 0x000fe20000000f00 */
[----:B------:R-:W-:Y:S06]  /*1df00*/  BRA `(.L_x_483) ;  /* 0x0000000000087947 */ /* 0x000fec0003800000 */
.L_x_484:
[----:B------:R-:W-:Y:S01]  /*1df10*/  LOP3.LUT R77, R83, 0x80000, RZ, 0xfc, !PT ;  /* 0x00080000534d7812 */ /* 0x000fe200078efcff */
[----:B------:R-:W-:-:S07]  /*1df20*/  IMAD.MOV.U32 R76, RZ, RZ, R82 ;  /* 0x000000ffff4c7224 */ /* 0x000fce00078e0052 */
.L_x_483:
[----:B------:R-:W-:Y:S05]  /*1df30*/  BSYNC.RECONVERGENT B0 ;  /* 0x0000000000007941 */ /* 0x000fea0003800200 */
.L_x_481:
[----:B------:R-:W-:Y:S02]  /*1df40*/  IMAD.MOV.U32 R2, RZ, RZ, R73 ;  /* 0x000000ffff027224 */ /* 0x000fe400078e0049 */
[----:B------:R-:W-:-:S04]  /*1df50*/  IMAD.MOV.U32 R3, RZ, RZ, 0x0 ;  /* 0x00000000ff037424 */ /* 0x000fc800078e00ff */
[----:B------:R-:W-:Y:S05]  /*1df60*/  RET.REL.NODEC R2 `(_Z10XTI_kernelPtS_PjS0_S0_PdS1_S1_S1_S1_) ;  /* 0xfffffe2002247950 */ /* 0x000fea0003c3ffff */
        .weak           $__internal_1_$__cuda_sm20_dsqrt_rn_f64_mediumpath_v1
        .type           $__internal_1_$__cuda_sm20_dsqrt_rn_f64_mediumpath_v1,@function
        .size           $__internal_1_$__cuda_sm20_dsqrt_rn_f64_mediumpath_v1,($_Z10XTI_kernelPtS_PjS0_S0_PdS1_S1_S1_S1_$__internal_accurate_pow - $__internal_1_$__cuda_sm20_dsqrt_rn_f64_mediumpath_v1)
$__internal_1_$__cuda_sm20_dsqrt_rn_f64_mediumpath_v1:
[----:B------:R-:W-:Y:S01]  /*1df70*/  ISETP.GE.U32.AND P0, PT, R6, -0x3400000, PT ;  /* 0xfcc000000600780c */ /* 0x000fe20003f06070 */
[----:B------:R-:W-:Y:S01]  /*1df80*/  BSSY.RECONVERGENT B0, `(.L_x_486) ;  /* 0x0000029000007945 */ /* 0x000fe20003800200 */
[----:B------:R-:W-:Y:S01]  /*1df90*/  IMAD.MOV.U32 R8, RZ, RZ, R10 ;  /* 0x000000ffff087224 */ /* 0x000fe200078e000a */
[----:B------:R-:W-:Y:S01]  /*1dfa0*/  MOV R9, R11 ;  /* 0x0000000b00097202 */ /* 0x000fe20000000f00 */
[----:B------:R-:W-:Y:S02]  /*1dfb0*/  IMAD.MOV.U32 R6, RZ, RZ, R0 ;  /* 0x000000ffff067224 */ /* 0x000fe400078e0000 */
[----:B------:R-:W-:Y:S02]  /*1dfc0*/  IMAD.MOV.U32 R7, RZ, RZ, R63 ;  /* 0x000000ffff077224 */ /* 0x000fe400078e003f */
[----:B------:R-:W-:Y:S02]  /*1dfd0*/  IMAD.MOV.U32 R10, RZ, RZ, R76 ;  /* 0x000000ffff0a7224 */ /* 0x000fe400078e004c */
[----:B------:R-:W-:-:S03]  /*1dfe0*/  IMAD.MOV.U32 R11, RZ, RZ, R77 ;  /* 0x000000ffff0b7224 */ /* 0x000fc600078e004d */
[----:B------:R-:W-:Y:S05]  /*1dff0*/  @!P0 BRA `(.L_x_487) ;  /* 0x0000000000208947 */ /* 0x000fea0003800000 */
[----:B------:R-:W-:-:S10]  /*1e000*/  DFMA.RM R6, R6, R10, R12 ;  /* 0x0000000a0606722b */ /* 0x000fd4000000400c */
[----:B------:R-:W-:-:S04]  /*1e010*/  IADD3 R10, P0, PT, R6, 0x1, RZ ;  /* 0x00000001060a7810 */ /* 0x000fc80007f1e0ff */
[----:B------:R-:W-:-:S06]  /*1e020*/  IADD3.X R11, PT, PT, RZ, R7, RZ, P0, !PT ;  /* 0x00000007ff0b7210 */ /* 0x000fcc00007fe4ff */
[----:B------:R-:W-:-:S08]  /*1e030*/  DFMA.RP R8, -R6, R10, R8 ;  /* 0x0000000a0608722b */ /* 0x000fd00000008108 */
[----:B------:R-:W-:-:S06]  /*1e040*/  DSETP.GT.AND P0, PT, R8, RZ, PT ;  /* 0x000000ff0800722a */ /* 0x000fcc0003f04000 */
[----:B------:R-:W-:Y:S02]  /*1e050*/  FSEL R6, R10, R6, P0 ;  /* 0x000000060a067208 */ /* 0x000fe40000000000 */
[----:B------:R-:W-:Y:S01]  /*1e060*/  FSEL R7, R11, R7, P0 ;  /* 0x000000070b077208 */ /* 0x000fe20000000000 */
[----:B------:R-:W-:Y:S06]  /*1e070*/  BRA `(.L_x_488) ;  /* 0x0000000000647947 */ /* 0x000fec0003800000 */
.L_x_487:
[----:B------:R-:W-:-:S14]  /*1e080*/  DSETP.NE.AND P0, PT, R8, RZ, PT ;  /* 0x000000ff0800722a */ /* 0x000fdc0003f05000 */
[----:B------:R-:W-:Y:S05]  /*1e090*/  @!P0 BRA `(.L_x_489) ;  /* 0x0000000000588947 */ /* 0x000fea0003800000 */
[----:B------:R-:W-:-:S13]  /*1e0a0*/  ISETP.GE.AND P0, PT, R9, RZ, PT ;  /* 0x000000ff0900720c */ /* 0x000fda0003f06270 */
[----:B------:R-:W-:Y:S02]  /*1e0b0*/  @!P0 IMAD.MOV.U32 R6, RZ, RZ, 0x0 ;  /* 0x00000000ff068424 */ /* 0x000fe400078e00ff */
[----:B------:R-:W-:Y:S01]  /*1e0c0*/  @!P0 IMAD.MOV.U32 R7, RZ, RZ, -0x80000 ;  /* 0xfff80000ff078424 */ /* 0x000fe200078e00ff */
[----:B------:R-:W-:Y:S06]  /*1e0d0*/  @!P0 BRA `(.L_x_488) ;  /* 0x00000000004c8947 */ /* 0x000fec0003800000 */
[----:B------:R-:W-:-:S13]  /*1e0e0*/  ISETP.GT.AND P0, PT, R9, 0x7fefffff, PT ;  /* 0x7fefffff0900780c */ /* 0x000fda0003f04270 */
[----:B------:R-:W-:Y:S05]  /*1e0f0*/  @P0 BRA `(.L_x_489) ;  /* 0x0000000000400947 */ /* 0x000fea0003800000 */
[----:B------:R-:W-:Y:S01]  /*1e100*/  DMUL R6, R8, 8.11296384146066816958e+31 ;  /* 0x4690000008067828 */ /* 0x000fe20000000000 */
[----:B------:R-:W-:Y:S01]  /*1e110*/  IMAD.MOV.U32 R12, RZ, RZ, 0x0 ;  /* 0x00000000ff0c7424 */ /* 0x000fe200078e00ff */
[----:B------:R-:W-:Y:S01]  /*1e120*/  MOV R13, 0x3fd80000 ;  /* 0x3fd80000000d7802 */ /* 0x000fe20000000f00 */
[----:B------:R-:W-:-:S03]  /*1e130*/  IMAD.MOV.U32 R8, RZ, RZ, RZ ;  /* 0x000000ffff087224 */ /* 0x000fc600078e00ff */
[----:B------:R-:W0:Y:S03]  /*1e140*/  MUFU.RSQ64H R9, R7 ;  /* 0x0000000700097308 */ /* 0x000e260000001c00 */
[----:B0-----:R-:W-:-:S08]  /*1e150*/  DMUL R10, R8, R8 ;  /* 0x00000008080a7228 */ /* 0x001fd00000000000 */
[----:B------:R-:W-:-:S08]  /*1e160*/  DFMA R10, R6, -R10, 1 ;  /* 0x3ff00000060a742b */ /* 0x000fd0000000080a */
[----:B------:R-:W-:Y:S02]  /*1e170*/  DFMA R12, R10, R12, 0.5 ;  /* 0x3fe000000a0c742b */ /* 0x000fe4000000000c */
[----:B------:R-:W-:-:S08]  /*1e180*/  DMUL R10, R8, R10 ;  /* 0x0000000a080a7228 */ /* 0x000fd00000000000 */
[----:B------:R-:W-:-:S08]  /*1e190*/  DFMA R10, R12, R10, R8 ;  /* 0x0000000a0c0a722b */ /* 0x000fd00000000008 */
[----:B------:R-:W-:Y:S02]  /*1e1a0*/  DMUL R8, R6, R10 ;  /* 0x0000000a06087228 */ /* 0x000fe40000000000 */
[----:B------:R-:W-:-:S06]  /*1e1b0*/  VIADD R11, R11, 0xfff00000 ;  /* 0xfff000000b0b7836 */ /* 0x000fcc0000000000 */
[----:B------:R-:W-:-:S08]  /*1e1c0*/  DFMA R12, R8, -R8, R6 ;  /* 0x80000008080c722b */ /* 0x000fd00000000006 */
[----:B------:R-:W-:-:S10]  /*1e1d0*/  DFMA R6, R10, R12, R8 ;  /* 0x0000000c0a06722b */ /* 0x000fd40000000008 */
[----:B------:R-:W-:Y:S01]  /*1e1e0*/  VIADD R7, R7, 0xfcb00000 ;  /* 0xfcb0000007077836 */ /* 0x000fe20000000000 */
[----:B------:R-:W-:Y:S06]  /*1e1f0*/  BRA `(.L_x_488) ;  /* 0x0000000000047947 */ /* 0x000fec0003800000 */
.L_x_489:
[----:B------:R-:W-:-:S11]  /*1e200*/  DADD R6, R8, R8 ;  /* 0x0000000008067229 */ /* 0x000fd60000000008 */
.L_x_488:
[----:B------:R-:W-:Y:S05]  /*1e210*/  BSYNC.RECONVERGENT B0 ;  /* 0x0000000000007941 */ /* 0x000fea0003800200 */
.L_x_486:
[----:B------:R-:W-:Y:S01]  /*1e220*/  IMAD.MOV.U32 R0, RZ, RZ, R6 ;  /* 0x000000ffff007224 */ /* 0x000fe200078e0006 */
[----:B------:R-:W-:Y:S01]  /*1e230*/  MOV R6, R73 ;  /* 0x0000004900067202 */ /* 0x000fe20000000f00 */
[----:B------:R-:W-:Y:S02]  /*1e240*/  IMAD.MOV.U32 R9, RZ, RZ, R7 ;  /* 0x000000ffff097224 */ /* 0x000fe400078e0007 */
[----:B------:R-:W-:-:S04]  /*1e250*/  IMAD.MOV.U32 R7, RZ, RZ, 0x0 ;  /* 0x00000000ff077424 */ /* 0x000fc800078e00ff */
[----:B------:R-:W-:Y:S05]  /*1e260*/  RET.REL.NODEC R6 `(_Z10XTI_kernelPtS_PjS0_S0_PdS1_S1_S1_S1_) ;  /* 0xfffffe1c06647950 */ /* 0x000fea0003c3ffff */
        .type           $_Z10XTI_kernelPtS_PjS0_S0_PdS1_S1_S1_S1_$__internal_accurate_pow,@function
        .size           $_Z10XTI_kernelPtS_PjS0_S0_PdS1_S1_S1_S1_$__internal_accurate_pow,($_Z10XTI_kernelPtS_PjS0_S0_PdS1_S1_S1_S1_$__internal_trig_reduction_slowpathd - $_Z10XTI_kernelPtS_PjS0_S0_PdS1_S1_S1_S1_$__internal_accurate_pow)
$_Z10XTI_kernelPtS_PjS0_S0_PdS1_S1_S1_S1_$__internal_accurate_pow:
[----:B------:R-:W-:Y:S01]  /*1e270*/  ISETP.GT.U32.AND P1, PT, R63, 0xfffff, PT ;  /* 0x000fffff3f00780c */ /* 0x000fe20003f24070 */
[----:B------:R-:W-:Y:S01]  /*1e280*/  IMAD.MOV.U32 R2, RZ, RZ, R6 ;  /* 0x000000ffff027224 */ /* 0x000fe200078e0006 */
[----:B------:R-:W-:Y:S01]  /*1e290*/  MOV R8, RZ ;  /* 0x000000ff00087202 */ /* 0x000fe20000000f00 */
[----:B------:R-:W-:Y:S01]  /*1e2a0*/  IMAD.MOV.U32 R3, RZ, RZ, R63 ;  /* 0x000000ffff037224 */ /* 0x000fe200078e003f */
[----:B------:R-:W-:Y:S01]  /*1e2b0*/  UMOV UR4, 0x7d2cafe2 ;  /* 0x7d2cafe200047882 */ /* 0x000fe20000000000 */
[----:B------:R-:W-:Y:S01]  /*1e2c0*/  IMAD.MOV.U32 R14, RZ, RZ, 0x41ad3b5a ;  /* 0x41ad3b5aff0e7424 */ /* 0x000fe200078e00ff */
[----:B------:R-:W-:Y:S01]  /*1e2d0*/  UMOV UR5, 0x3eb0f5ff ;  /* 0x3eb0f5ff00057882 */ /* 0x000fe20000000000 */
[----:B------:R-:W-:Y:S01]  /*1e2e0*/  IMAD.MOV.U32 R15, RZ, RZ, 0x3ed0f5d2 ;  /* 0x3ed0f5d2ff0f7424 */ /* 0x000fe200078e00ff */
[----:B------:R-:W-:Y:S01]  /*1e2f0*/  UMOV UR6, 0x3b39803f ;  /* 0x3b39803f00067882 */ /* 0x000fe20000000000 */
[----:B------:R-:W-:-:S04]  /*1e300*/  UMOV UR7, 0x3c7abc9e ;  /* 0x3c7abc9e00077882 */ /* 0x000fc80000000000 */
[----:B------:R-:W-:Y:S01]  /*1e310*/  @!P1 DMUL R82, R2, 1.80143985094819840000e+16 ;  /* 0x4350000002529828 */ /* 0x000fe20000000000 */
[----:B------:R-:W-:-:S09]  /*1e320*/  IMAD.MOV.U32 R2, RZ, RZ, R63 ;  /* 0x000000ffff027224 */ /* 0x000fd200078e003f */
[----:B------:R-:W-:-:S04]  /*1e330*/  @!P1 MOV R2, R83 ;  /* 0x0000005300029202 */ /* 0x000fc80000000f00 */
[----:B------:R-:W-:-:S04]  /*1e340*/  LOP3.LUT R2, R2, 0x800fffff, RZ, 0xc0, !PT ;  /* 0x800fffff02027812 */ /* 0x000fc800078ec0ff */
[----:B------:R-:W-:Y:S01]  /*1e350*/  LOP3.LUT R3, R2, 0x3ff00000, RZ, 0xfc, !PT ;  /* 0x3ff0000002037812 */ /* 0x000fe200078efcff */
[----:B------:R-:W-:Y:S02]  /*1e360*/  IMAD.MOV.U32 R2, RZ, RZ, R6 ;  /* 0x000000ffff027224 */ /* 0x000fe400078e0006 */
[----:B------:R-:W-:Y:S01]  /*1e370*/  @!P1 IMAD.MOV.U32 R2, RZ, RZ, R82 ;  /* 0x000000ffff029224 */ /* 0x000fe200078e0052 */
[----:B------:R-:W-:-:S13]  /*1e380*/  ISETP.GE.U32.AND P2, PT, R3, 0x3ff6a09f, PT ;  /* 0x3ff6a09f0300780c */ /* 0x000fda0003f46070 */
[----:B------:R-:W-:-:S04]  /*1e390*/  @P2 VIADD R7, R3, 0xfff00000 ;  /* 0xfff0000003072836 */ /* 0x000fc80000000000 */
[----:B------:R-:W-:-:S06]  /*1e3a0*/  @P2 IMAD.MOV.U32 R3, RZ, RZ, R7 ;  /* 0x000000ffff032224 */ /* 0x000fcc00078e0007 */
[C---:B------:R-:W-:Y:S02]  /*1e3b0*/  DADD R6, R2.reuse, 1 ;  /* 0x3ff0000002067429 */ /* 0x040fe40000000000 */
[----:B------:R-:W-:-:S04]  /*1e3c0*/  DADD R2, R2, -1 ;  /* 0xbff0000002027429 */ /* 0x000fc80000000000 */
[----:B------:R-:W0:Y:S02]  /*1e3d0*/  MUFU.RCP64H R9, R7 ;  /* 0x0000000700097308 */ /* 0x000e240000001800 */
[----:B0-----:R-:W-:-:S08]  /*1e3e0*/  DFMA R10, -R6, R8, 1 ;  /* 0x3ff00000060a742b */ /* 0x001fd00000000108 */
[----:B------:R-:W-:-:S08]  /*1e3f0*/  DFMA R10, R10, R10, R10 ;  /* 0x0000000a0a0a722b */ /* 0x000fd0000000000a */
[----:B------:R-:W-:-:S08]  /*1e400*/  DFMA R10, R8, R10, R8 ;  /* 0x0000000a080a722b */ /* 0x000fd00000000008 */
[----:B------:R-:W-:-:S08]  /*1e410*/  DMUL R8, R2, R10 ;  /* 0x0000000a02087228 */ /* 0x000fd00000000000 */
[----:B------:R-:W-:-:S08]  /*1e420*/  DFMA R8, R2, R10, R8 ;  /* 0x0000000a0208722b */ /* 0x000fd00000000008 */
[CC--:B------:R-:W-:Y:S02]  /*1e430*/  DMUL R12, R8.reuse, R8.reuse ;  /* 0x00000008080c7228 */ /* 0x0c0fe40000000000 */
[----:B------:R-:W-:-:S06]  /*1e440*/  DMUL R78, R8, R8 ;  /* 0x00000008084e7228 */ /* 0x000fcc0000000000 */
[----:B------:R-:W-:Y:S01]  /*1e450*/  DFMA R6, R12, UR4, R14 ;  /* 0x000000040c067c2b */ /* 0x000fe2000800000e */
[----:B------:R-:W-:Y:S01]  /*1e460*/  UMOV UR4, 0x75488a3f ;  /* 0x75488a3f00047882 */ /* 0x000fe20000000000 */
[----:B------:R-:W-:Y:S01]  /*1e470*/  UMOV UR5, 0x3ef3b20a ;  /* 0x3ef3b20a00057882 */ /* 0x000fe20000000000 */
[----:B------:R-:W-:-:S05]  /*1e480*/  DADD R14, R2, -R8 ;  /* 0x00000000020e7229 */ /* 0x000fca0000000808 */
[----:B------:R-:W-:Y:S01]  /*1e490*/  DFMA R6, R12, R6, UR4 ;  /* 0x000000040c067e2b */ /* 0x000fe20008000006 */
[----:B------:R-:W-:Y:S01]  /*1e4a0*/  UMOV UR4, 0xe4faecd5 ;  /* 0xe4faecd500047882 */ /* 0x000fe20000000000 */
[----:B------:R-:W-:Y:S01]  /*1e4b0*/  UMOV UR5, 0x3f1745cd ;  /* 0x3f1745cd00057882 */ /* 0x000fe20000000000 */
[----:B------:R-:W-:-:S05]  /*1e4c0*/  DADD R14, R14, R14 ;  /* 0x000000000e0e7229 */ /* 0x000fca000000000e */
[----:B------:R-:W-:Y:S01]  /*1e4d0*/  DFMA R6, R12, R6, UR4 ;  /* 0x000000040c067e2b */ /* 0x000fe20008000006 */
[----:B------:R-:W-:Y:S01]  /*1e4e0*/  UMOV UR4, 0x258a578b ;  /* 0x258a578b00047882 */ /* 0x000fe20000000000 */
[----:B------:R-:W-:Y:S01]  /*1e4f0*/  UMOV UR5, 0x3f3c71c7 ;  /* 0x3f3c71c700057882 */ /* 0x000fe20000000000 */
[----:B------:R-:W-:-:S05]  /*1e500*/  DFMA R14, R2, -R8, R14 ;  /* 0x80000008020e722b */ /* 0x000fca000000000e */
[----:B------:R-:W-:Y:S01]  /*1e510*/  DFMA R6, R12, R6, UR4 ;  /* 0x000000040c067e2b */ /* 0x000fe20008000006 */
[----:B------:R-:W-:Y:S01]  /*1e520*/  UMOV UR4, 0x9242b910 ;  /* 0x9242b91000047882 */ /* 0x000fe20000000000 */
[----:B------:R-:W-:Y:S01]  /*1e530*/  UMOV UR5, 0x3f624924 ;  /* 0x3f62492400057882 */ /* 0x000fe20000000000 */
[----:B------:R-:W-:-:S05]  /*1e540*/  DMUL R14, R10, R14 ;  /* 0x0000000e0a0e7228 */ /* 0x000fca0000000000 */
[----:B------:R-:W-:Y:S01]  /*1e550*/  DFMA R6, R12, R6, UR4 ;  /* 0x000000040c067e2b */ /* 0x000fe20008000006 */
[----:B------:R-:W-:Y:S01]  /*1e560*/  UMOV UR4, 0x99999dfb ;  /* 0x99999dfb00047882 */ /* 0x000fe20000000000 */
[----:B------:R-:W-:-:S03]  /*1e570*/  UMOV UR5, 0x3f899999 ;  /* 0x3f89999900057882 */ /* 0x000fc60000000000 */
[----:B------:R-:W-:Y:S02]  /*1e580*/  VIADD R11, R15, 0x100000 ;  /* 0x001000000f0b7836 */ /* 0x000fe40000000000 */
[----:B------:R-:W-:Y:S01]  /*1e590*/  IMAD.MOV.U32 R10, RZ, RZ, R14 ;  /* 0x000000ffff0a7224 */ /* 0x000fe200078e000e */
[----:B------:R-:W-:Y:S01]  /*1e5a0*/  DFMA R6, R12, R6, UR4 ;  /* 0x000000040c067e2b */ /* 0x000fe20008000006 */
[----:B------:R-:W-:Y:S01]  /*1e5b0*/  UMOV UR4, 0x55555555 ;  /* 0x5555555500047882 */ /* 0x000fe20000000000 */
[----:B------:R-:W-:-:S06]  /*1e5c0*/  UMOV UR5, 0x3fb55555 ;  /* 0x3fb5555500057882 */ /* 0x000fcc0000000000 */
[----:B------:R-:W-:-:S08]  /*1e5d0*/  DFMA R20, R12, R6, UR4 ;  /* 0x000000040c147e2b */ /* 0x000fd00008000006 */
[----:B------:R-:W-:Y:S01]  /*1e5e0*/  DADD R76, -R20, UR4 ;  /* 0x00000004144c7e29 */ /* 0x000fe20008000100 */
[----:B------:R-:W-:Y:S01]  /*1e5f0*/  UMOV UR4, 0xb9e7b0 ;  /* 0x00b9e7b000047882 */ /* 0x000fe20000000000 */
[----:B------:R-:W-:-:S06]  /*1e600*/  UMOV UR5, 0x3c46a4cb ;  /* 0x3c46a4cb00057882 */ /* 0x000fcc0000000000 */
[----:B------:R-:W-:Y:S02]  /*1e610*/  DFMA R76, R12, R6, R76 ;  /* 0x000000060c4c722b */ /* 0x000fe4000000004c */
[C---:B------:R-:W-:Y:S02]  /*1e620*/  DMUL R12, R8.reuse, R78 ;  /* 0x0000004e080c7228 */ /* 0x040fe40000000000 */
[----:B------:R-:W-:-:S04]  /*1e630*/  DFMA R6, R8, R8, -R78 ;  /* 0x000000080806722b */ /* 0x000fc8000000084e */
[----:B------:R-:W-:Y:S01]  /*1e640*/  DADD R76, R76, -UR4 ;  /* 0x800000044c4c7e29 */ /* 0x000fe20008000000 */
[----:B------:R-:W-:Y:S01]  /*1e650*/  UMOV UR4, 0x80000000 ;  /* 0x8000000000047882 */ /* 0x000fe20000000000 */
[C---:B------:R-:W-:Y:S01]  /*1e660*/  DFMA R80, R8.reuse, R78, -R12 ;  /* 0x0000004e0850722b */ /* 0x040fe2000000080c */
[----:B------:R-:W-:Y:S01]  /*1e670*/  UMOV UR5, 0x43300000 ;  /* 0x4330000000057882 */ /* 0x000fe20000000000 */
[----:B------:R-:W-:-:S04]  /*1e680*/  DFMA R6, R8, R10, R6 ;  /* 0x0000000a0806722b */ /* 0x000fc80000000006 */
[----:B------:R-:W-:Y:S02]  /*1e690*/  DADD R2, R20, R76 ;  /* 0x0000000014027229 */ /* 0x000fe4000000004c */
[----:B------:R-:W-:-:S06]  /*1e6a0*/  DFMA R80, R14, R78, R80 ;  /* 0x0000004e0e50722b */ /* 0x000fcc0000000050 */
[----:B------:R-:W-:Y:S02]  /*1e6b0*/  DMUL R10, R2, R12 ;  /* 0x0000000c020a7228 */ /* 0x000fe40000000000 */
[----:B------:R-:W-:Y:S02]  /*1e6c0*/  DFMA R6, R8, R6, R80 ;  /* 0x000000060806722b */ /* 0x000fe40000000050 */
[----:B------:R-:W-:-:S04]  /*1e6d0*/  DADD R20, R20, -R2 ;  /* 0x0000000014147229 */ /* 0x000fc80000000802 */
[----:B------:R-:W-:-:S04]  /*1e6e0*/  DFMA R78, R2, R12, -R10 ;  /* 0x0000000c024e722b */ /* 0x000fc8000000080a */
[----:B------:R-:W-:-:S04]  /*1e6f0*/  DADD R20, R76, R20 ;  /* 0x000000004c147229 */ /* 0x000fc80000000014 */
[----:B------:R-:W-:-:S08]  /*1e700*/  DFMA R6, R2, R6, R78 ;  /* 0x000000060206722b */ /* 0x000fd0000000004e */
[----:B------:R-:W-:-:S08]  /*1e710*/  DFMA R6, R20, R12, R6 ;  /* 0x0000000c1406722b */ /* 0x000fd00000000006 */
[----:B------:R-:W-:-:S08]  /*1e720*/  DADD R2, R10, R6 ;  /* 0x000000000a027229 */ /* 0x000fd00000000006 */
[--C-:B------:R-:W-:Y:S02]  /*1e730*/  DADD R12, R8, R2.reuse ;  /* 0x00000000080c7229 */ /* 0x100fe40000000002 */
[----:B------:R-:W-:-:S06]  /*1e740*/  DADD R10, R10, -R2 ;  /* 0x000000000a0a7229 */ /* 0x000fcc0000000802 */
[----:B------:R-:W-:Y:S02]  /*1e750*/  DADD R8, R8, -R12 ;  /* 0x0000000008087229 */ /* 0x000fe4000000080c */
[----:B------:R-:W-:-:S06]  /*1e760*/  DADD R10, R6, R10 ;  /* 0x00000000060a7229 */ /* 0x000fcc000000000a */
[----:B------:R-:W-:Y:S01]  /*1e770*/  DADD R8, R2, R8 ;  /* 0x0000000002087229 */ /* 0x000fe20000000008 */
[----:B------:R-:W-:Y:S02]  /*1e780*/  SHF.R.U32.HI R2, RZ, 0x14, R63 ;  /* 0x00000014ff027819 */ /* 0x000fe4000001163f */
[----:B------:R-:W-:-:S05]  /*1e790*/  @!P1 LEA.HI R2, R83, 0xffffffca, RZ, 0xc ;  /* 0xffffffca53029811 */ /* 0x000fca00078f60ff */
[----:B------:R-:W-:Y:S01]  /*1e7a0*/  DADD R8, R10, R8 ;  /* 0x000000000a087229 */ /* 0x000fe20000000008 */
[C---:B------:R-:W-:Y:S01]  /*1e7b0*/  IADD3 R3, PT, PT, R2.reuse, -0x3ff, RZ ;  /* 0xfffffc0102037810 */ /* 0x040fe20007ffe0ff */
[----:B------:R-:W-:-:S05]  /*1e7c0*/  @P2 VIADD R3, R2, 0xfffffc02 ;  /* 0xfffffc0202032836 */ /* 0x000fca0000000000 */
[----:B------:R-:W-:Y:S01]  /*1e7d0*/  LOP3.LUT R2, R3, 0x80000000, RZ, 0x3c, !PT ;  /* 0x8000000003027812 */ /* 0x000fe200078e3cff */
[----:B------:R-:W-:Y:S01]  /*1e7e0*/  DADD R8, R14, R8 ;  /* 0x000000000e087229 */ /* 0x000fe20000000008 */
[----:B------:R-:W-:-:S06]  /*1e7f0*/  IMAD.MOV.U32 R3, RZ, RZ, 0x43300000 ;  /* 0x43300000ff037424 */ /* 0x000fcc00078e00ff */
[----:B------:R-:W-:Y:S01]  /*1e800*/  DADD R6, R2, -UR4 ;  /* 0x8000000402067e29 */ /* 0x000fe20008000000 */
[----:B------:R-:W-:Y:S01]  /*1e810*/  UMOV UR4, 0xfefa39ef ;  /* 0xfefa39ef00047882 */ /* 0x000fe20000000000 */
[----:B------:R-:W-:Y:S01]  /*1e820*/  DADD R2, R12, R8 ;  /* 0x000000000c027229 */ /* 0x000fe20000000008 */
[----:B------:R-:W-:-:S07]  /*1e830*/  UMOV UR5, 0x3fe62e42 ;  /* 0x3fe62e4200057882 */ /* 0x000fce0000000000 */
[--C-:B------:R-:W-:Y:S02]  /*1e840*/  DFMA R10, R6, UR4, R2.reuse ;  /* 0x00000004060a7c2b */ /* 0x100fe40008000002 */
[----:B------:R-:W-:-:S06]  /*1e850*/  DADD R12, R12, -R2 ;  /* 0x000000000c0c7229 */ /* 0x000fcc0000000802 */
[----:B------:R-:W-:Y:S02]  /*1e860*/  DFMA R14, R6, -UR4, R10 ;  /* 0x80000004060e7c2b */ /* 0x000fe4000800000a */
[----:B------:R-:W-:Y:S01]  /*1e870*/  DADD R12, R8, R12 ;  /* 0x00000000080c7229 */ /* 0x000fe2000000000c */
[----:B------:R-:W-:Y:S02]  /*1e880*/  IMAD.MOV.U32 R8, RZ, RZ, 0x652b82fe ;  /* 0x652b82feff087424 */ /* 0x000fe400078e00ff */
[----:B------:R-:W-:-:S03]  /*1e890*/  IMAD.MOV.U32 R9, RZ, RZ, 0x3ff71547 ;  /* 0x3ff71547ff097424 */ /* 0x000fc600078e00ff */
[----:B------:R-:W-:-:S08]  /*1e8a0*/  DADD R14, -R2, R14 ;  /* 0x00000000020e7229 */ /* 0x000fd0000000010e */
[----:B------:R-:W-:-:S08]  /*1e8b0*/  DADD R12, R12, -R14 ;  /* 0x000000000c0c7229 */ /* 0x000fd0000000080e */
[----:B------:R-:W-:-:S08]  /*1e8c0*/  DFMA R12, R6, UR6, R12 ;  /* 0x00000006060c7c2b */ /* 0x000fd0000800000c */
[----:B------:R-:W-:-:S08]  /*1e8d0*/  DADD R2, R10, R12 ;  /* 0x000000000a027229 */ /* 0x000fd0000000000c */
[----:B------:R-:W-:Y:S02]  /*1e8e0*/  DADD R10, R10, -R2 ;  /* 0x000000000a0a7229 */ /* 0x000fe40000000802 */
[----:B------:R-:W-:-:S06]  /*1e8f0*/  DMUL R6, R2, 3 ;  /* 0x4008000002067828 */ /* 0x000fcc0000000000 */
[----:B------:R-:W-:Y:S02]  /*1e900*/  DADD R10, R12, R10 ;  /* 0x000000000c0a7229 */ /* 0x000fe4000000000a */
[----:B------:R-:W-:-:S08]  /*1e910*/  DFMA R2, R2, 3, -R6 ;  /* 0x400800000202782b */ /* 0x000fd00000000806 */
[----:B------:R-:W-:-:S08]  /*1e920*/  DFMA R2, R10, 3, R2 ;  /* 0x400800000a02782b */ /* 0x000fd00000000002 */
[----:B------:R-:W-:-:S08]  /*1e930*/  DADD R12, R6, R2 ;  /* 0x00000000060c7229 */ /* 0x000fd00000000002 */
[----:B------:R-:W-:Y:S02]  /*1e940*/  DFMA R14, R12, R8, 6.75539944105574400000e+15 ;  /* 0x433800000c0e742b */ /* 0x000fe40000000008 */
[----:B------:R-:W-:Y:S01]  /*1e950*/  FSETP.GEU.AND P1, PT, |R13|, 4.1917929649353027344, PT ;  /* 0x4086232b0d00780b */ /* 0x000fe20003f2e200 */
[----:B------:R-:W-:-:S05]  /*1e960*/  DADD R6, R6, -R12 ;  /* 0x0000000006067229 */ /* 0x000fca000000080c */
[----:B------:R-:W-:-:S08]  /*1e970*/  DADD R8, R14, -6.75539944105574400000e+15 ;  /* 0xc33800000e087429 */ /* 0x000fd00000000000 */
[----:B------:R-:W-:Y:S01]  /*1e980*/  DFMA R10, R8, -UR4, R12 ;  /* 0x80000004080a7c2b */ /* 0x000fe2000800000c */
[----:B------:R-:W-:Y:S01]  /*1e990*/  UMOV UR4, 0x3b39803f ;  /* 0x3b39803f00047882 */ /* 0x000fe20000000000 */
[----:B------:R-:W-:-:S06]  /*1e9a0*/  UMOV UR5, 0x3c7abc9e ;  /* 0x3c7abc9e00057882 */ /* 0x000fcc0000000000 */
[----:B------:R-:W-:Y:S01]  /*1e9b0*/  DFMA R10, R8, -UR4, R10 ;  /* 0x80000004080a7c2b */ /* 0x000fe2000800000a */
[----:B------:R-:W-:Y:S01]  /*1e9c0*/  UMOV UR4, 0x69ce2bdf ;  /* 0x69ce2bdf00047882 */ /* 0x000fe20000000000 */
[----:B------:R-:W-:Y:S01]  /*1e9d0*/  MOV R8, 0xfca213ea ;  /* 0xfca213ea00087802 */ /* 0x000fe20000000f00 */
[----:B------:R-:W-:Y:S01]  /*1e9e0*/  IMAD.MOV.U32 R9, RZ, RZ, 0x3e928af3 ;  /* 0x3e928af3ff097424 */ /* 0x000fe200078e00ff */
[----:B------:R-:W-:-:S05]  /*1e9f0*/  UMOV UR5, 0x3e5ade15 ;  /* 0x3e5ade1500057882 */ /* 0x000fca0000000000 */
[----:B------:R-:W-:Y:S01]  /*1ea00*/  DFMA R8, R10, UR4, R8 ;  /* 0x000000040a087c2b */ /* 0x000fe20008000008 */
[----:B------:R-:W-:Y:S01]  /*1ea10*/  UMOV UR4, 0x62401315 ;  /* 0x6240131500047882 */ /* 0x000fe20000000000 */
[----:B------:R-:W-:-:S06]  /*1ea20*/  UMOV UR5, 0x3ec71dee ;  /* 0x3ec71dee00057882 */ /* 0x000fcc0000000000 */
[----:B------:R-:W-:Y:S01]  /*1ea30*/  DFMA R8, R10, R8, UR4 ;  /* 0x000000040a087e2b */ /* 0x000fe20008000008 */
        /* <DEDUP_REMOVED lines=20> */
[----:B------:R-:W-:-:S08]  /*1eb80*/  DFMA R8, R10, R8, UR4 ;  /* 0x000000040a087e2b */ /* 0x000fd00008000008 */
[----:B------:R-:W-:-:S08]  /*1eb90*/  DFMA R8, R10, R8, 1 ;  /* 0x3ff000000a08742b */ /* 0x000fd00000000008 */
[----:B------:R-:W-:Y:S02]  /*1eba0*/  DFMA R8, R10, R8, 1 ;  /* 0x3ff000000a08742b */ /* 0x000fe40000000008 */
[----:B------:R-:W-:-:S08]  /*1ebb0*/  DADD R10, R2, R6 ;  /* 0x00000000020a7229 */ /* 0x000fd00000000006 */
[----:B------:R-:W-:Y:S02]  /*1ebc0*/  IMAD R3, R14, 0x100000, R9 ;  /* 0x001000000e037824 */ /* 0x000fe400078e0209 */
[----:B------:R-:W-:Y:S01]  /*1ebd0*/  IMAD.MOV.U32 R2, RZ, RZ, R8 ;  /* 0x000000ffff027224 */ /* 0x000fe200078e0008 */
[----:B------:R-:W-:Y:S06]  /*1ebe0*/  @!P1 BRA `(.L_x_490) ;  /* 0x0000000000349947 */ /* 0x000fec0003800000 */
[----:B------:R-:W-:Y:S01]  /*1ebf0*/  FSETP.GEU.AND P2, PT, |R13|, 4.2275390625, PT ;  /* 0x408748000d00780b */ /* 0x000fe20003f4e200 */
[C---:B------:R-:W-:Y:S02]  /*1ec00*/  DADD R20, R12.reuse, +INF ;  /* 0x7ff000000c147429 */ /* 0x040fe40000000000 */
[----:B------:R-:W-:-:S08]  /*1ec10*/  DSETP.GEU.AND P1, PT, R12, RZ, PT ;  /* 0x000000ff0c00722a */ /* 0x000fd00003f2e000 */
[----:B------:R-:W-:Y:S02]  /*1ec20*/  FSEL R3, R21, RZ, P1 ;  /* 0x000000ff15037208 */ /* 0x000fe40000800000 */
[----:B------:R-:W-:Y:S01]  /*1ec30*/  @!P2 LEA.HI R2, R14, R14, RZ, 0x1 ;  /* 0x0000000e0e02a211 */ /* 0x000fe200078f08ff */
[----:B------:R-:W-:Y:S02]  /*1ec40*/  @!P2 IMAD.MOV.U32 R6, RZ, RZ, R8 ;  /* 0x000000ffff06a224 */ /* 0x000fe400078e0008 */
[----:B------:R-:W-:Y:S01]  /*1ec50*/  @!P2 IMAD.MOV.U32 R8, RZ, RZ, RZ ;  /* 0x000000ffff08a224 */ /* 0x000fe200078e00ff */
[----:B------:R-:W-:Y:S02]  /*1ec60*/  @!P2 SHF.R.S32.HI R7, RZ, 0x1, R2 ;  /* 0x00000001ff07a819 */ /* 0x000fe40000011402 */
[----:B------:R-:W-:-:S03]  /*1ec70*/  FSEL R2, R20, RZ, P1 ;  /* 0x000000ff14027208 */ /* 0x000fc60000800000 */
[----:B------:R-:W-:Y:S01]  /*1ec80*/  @!P2 IMAD.IADD R14, R14, 0x1, -R7 ;  /* 0x000000010e0ea824 */ /* 0x000fe200078e0a07 */
[----:B------:R-:W-:-:S04]  /*1ec90*/  @!P2 LEA R7, R7, R9, 0x14 ;  /* 0x000000090707a211 */ /* 0x000fc800078ea0ff */
[----:B------:R-:W-:-:S06]  /*1eca0*/  @!P2 LEA R9, R14, 0x3ff00000, 0x14 ;  /* 0x3ff000000e09a811 */ /* 0x000fcc00078ea0ff */
[----:B------:R-:W-:-:S11]  /*1ecb0*/  @!P2 DMUL R2, R6, R8 ;  /* 0x000000080602a228 */ /* 0x000fd60000000000 */
.L_x_490:
[----:B------:R-:W-:Y:S02]  /*1ecc0*/  DFMA R6, R10, R2, R2 ;  /* 0x000000020a06722b */ /* 0x000fe40000000002 */
[----:B------:R-:W-:-:S08]  /*1ecd0*/  DSETP.NEU.AND P1, PT, |R2|, +INF , PT ;  /* 0x7ff000000200742a */ /* 0x000fd00003f2d200 */
[----:B------:R-:W-:Y:S01]  /*1ece0*/  FSEL R9, R2, R6, !P1 ;  /* 0x0000000602097208 */ /* 0x000fe20004800000 */
[----:B------:R-:W-:Y:S01]  /*1ecf0*/  IMAD.MOV.U32 R2, RZ, RZ, R0 ;  /* 0x000000ffff027224 */ /* 0x000fe200078e0000 */
[----:B------:R-:W-:Y:S01]  /*1ed00*/  FSEL R8, R3, R7, !P1 ;  /* 0x0000000703087208 */ /* 0x000fe20004800000 */
[----:B------:R-:W-:-:S04]  /*1ed10*/  IMAD.MOV.U32 R3, RZ, RZ, 0x0 ;  /* 0x00000000ff037424 */ /* 0x000fc800078e00ff */
[----:B------:R-:W-:Y:S05]  /*1ed20*/  RET.REL.NODEC R2 `(_Z10XTI_kernelPtS_PjS0_S0_PdS1_S1_S1_S1_) ;  /* 0xfffffe1002b47950 */ /* 0x000fea0003c3ffff */
        .type           $_Z10XTI_kernelPtS_PjS0_S0_PdS1_S1_S1_S1_$__internal_trig_reduction_slowpathd,@function
        .size           $_Z10XTI_kernelPtS_PjS0_S0_PdS1_S1_S1_S1_$__internal_trig_reduction_slowpathd,(.L_x_502 - $_Z10XTI_kernelPtS_PjS0_S0_PdS1_S1_S1_S1_$__internal_trig_reduction_slowpathd)
$_Z10XTI_kernelPtS_PjS0_S0_PdS1_S1_S1_S1_$__internal_trig_reduction_slowpathd:
[----:B------:R-:W-:Y:S02]  /*1ed30*/  SHF.R.U32.HI R21, RZ, 0x14, R15 ;  /* 0x00000014ff157819 */ /* 0x000fe4000001160f */
[----:B------:R-:W-:Y:S02]  /*1ed40*/  MOV R2, RZ ;  /* 0x000000ff00027202 */ /* 0x000fe40000000f00 */
[----:B------:R-:W-:-:S04]  /*1ed50*/  LOP3.LUT R0, R21, 0x7ff, RZ, 0xc0, !PT ;  /* 0x000007ff15007812 */ /* 0x000fc800078ec0ff */
[----:B------:R-:W-:-:S13]  /*1ed60*/  ISETP.NE.AND P0, PT, R0, 0x7ff, PT ;  /* 0x000007ff0000780c */ /* 0x000fda0003f05270 */
[----:B------:R-:W-:Y:S05]  /*1ed70*/  @!P0 BRA `(.L_x_491) ;  /* 0x0000000800548947 */ /* 0x000fea0003800000 */
[----:B------:R-:W-:Y:S01]  /*1ed80*/  VIADD R2, R0, 0xfffffc00 ;  /* 0xfffffc0000027836 */ /* 0x000fe20000000000 */
[----:B------:R-:W-:Y:S01]  /*1ed90*/  BSSY.RECONVERGENT B0, `(.L_x_492) ;  /* 0x0000032000007945 */ /* 0x000fe20003800200 */
[----:B------:R-:W-:-:S03]  /*1eda0*/  CS2R R84, SRZ ;  /* 0x0000000000547805 */ /* 0x000fc6000001ff00 */
[----:B------:R-:W-:Y:S02]  /*1edb0*/  SHF.R.U32.HI R0, RZ, 0x6, R2 ;  /* 0x00000006ff007819 */ /* 0x000fe40000011602 */
[----:B------:R-:W-:Y:S02]  /*1edc0*/  ISETP.GE.U32.AND P0, PT, R2, 0x80, PT ;  /* 0x000000800200780c */ /* 0x000fe40003f06070 */
[C---:B------:R-:W-:Y:S02]  /*1edd0*/  IADD3 R3, PT, PT, -R0.reuse, 0x13, RZ ;  /* 0x0000001300037810 */ /* 0x040fe40007ffe1ff */
[----:B------:R-:W-:Y:S02]  /*1ede0*/  IADD3 R6, PT, PT, -R0, 0xf, RZ ;  /* 0x0000000f00067810 */ /* 0x000fe40007ffe1ff */
[----:B------:R-:W-:-:S04]  /*1edf0*/  SEL R3, R3, 0x12, P0 ;  /* 0x0000001203037807 */ /* 0x000fc80000000000 */
[----:B------:R-:W-:-:S13]  /*1ee00*/  ISETP.GE.AND P0, PT, R6, R3, PT ;  /* 0x000000030600720c */ /* 0x000fda0003f06270 */
[----:B------:R-:W-:Y:S05]  /*1ee10*/  @P0 BRA `(.L_x_493) ;  /* 0x0000000000a40947 */ /* 0x000fea0003800000 */
[----:B------:R-:W0:Y:S01]  /*1ee20*/  LDC.64 R80, c[0x0][0x358] ;  /* 0x0000d600ff507b82 */ /* 0x000e220000000a00 */
[C---:B------:R-:W-:Y:S01]  /*1ee30*/  SHF.L.U64.HI R9, R8.reuse, 0xb, R15 ;  /* 0x0000000b08097819 */ /* 0x040fe2000001020f */
[----:B------:R-:W-:Y:S01]  /*1ee40*/  BSSY.RECONVERGENT B1, `(.L_x_494) ;  /* 0x0000025000017945 */ /* 0x000fe20003800200 */
[----:B------:R-:W-:Y:S01]  /*1ee50*/  IMAD.SHL.U32 R2, R8, 0x800, RZ ;  /* 0x0000080008027824 */ /* 0x000fe200078e00ff */
[----:B------:R-:W-:Y:S01]  /*1ee60*/  IADD3 R7, PT, PT, RZ, -R0, -R3 ;  /* 0x80000000ff077210 */ /* 0x000fe20007ffe803 */
[----:B------:R-:W-:Y:S01]  /*1ee70*/  IMAD.MOV.U32 R8, RZ, RZ, RZ ;  /* 0x000000ffff087224 */ /* 0x000fe200078e00ff */
[----:B------:R-:W-:Y:S02]  /*1ee80*/  CS2R R84, SRZ ;  /* 0x0000000000547805 */ /* 0x000fe4000001ff00 */
[----:B------:R-:W-:-:S07]  /*1ee90*/  LOP3.LUT R9, R9, 0x80000000, RZ, 0xfc, !PT ;  /* 0x8000000009097812 */ /* 0x000fce00078efcff */
.L_x_495:
[----:B------:R-:W1:Y:S01]  /*1eea0*/  LDC.64 R10, c[0x4][0x10] ;  /* 0x01000400ff0a7b82 */ /* 0x000e620000000a00 */
[----:B0-----:R-:W-:Y:S02]  /*1eeb0*/  R2UR UR4, R80 ;  /* 0x00000000500472ca */ /* 0x001fe400000e0000 */
[----:B------:R-:W-:Y:S01]  /*1eec0*/  R2UR UR5, R81 ;  /* 0x00000000510572ca */ /* 0x000fe200000e0000 */
[----:B-1----:R-:W-:-:S12]  /*1eed0*/  IMAD.WIDE R82, R6, 0x8, R10 ;  /* 0x0000000806527825 */ /* 0x002fd800078e020a */
[----:B------:R-:W2:Y:S01]  /*1eee0*/  LDG.E.64.CONSTANT R82, desc[UR4][R82.64] ;  /* 0x0000000452527981 */ /* 0x000ea2000c1e9b00 */
[----:B------:R-:W-:Y:S01]  /*1eef0*/  MOV R13, R85 ;  /* 0x00000055000d7202 */ /* 0x000fe20000000f00 */
[----:B------:R-:W-:Y:S02]  /*1ef00*/  IMAD.MOV.U32 R12, RZ, RZ, R84 ;  /* 0x000000ffff0c7224 */ /* 0x000fe400078e0054 */
[----:B------:R-:W-:Y:S02]  /*1ef10*/  VIADD R7, R7, 0x1 ;  /* 0x0000000107077836 */ /* 0x000fe40000000000 */
[C---:B------:R-:W-:Y:S02]  /*1ef20*/  IMAD R14, R8.reuse, 0x8, R1 ;  /* 0x00000008080e7824 */ /* 0x040fe400078e0201 */
[----:B------:R-:W-:Y:S02]  /*1ef30*/  VIADD R8, R8, 0x1 ;  /* 0x0000000108087836 */ /* 0x000fe40000000000 */
[----:B------:R-:W-:-:S02]  /*1ef40*/  VIADD R6, R6, 0x1 ;  /* 0x0000000106067836 */ /* 0x000fc40000000000 */
[----:B--2---:R-:W-:-:S04]  /*1ef50*/  IMAD.WIDE.U32 R12, P2, R82, R2, R12 ;  /* 0x00000002520c7225 */ /* 0x004fc8000784000c */
[C---:B------:R-:W-:Y:S02]  /*1ef60*/  IMAD R11, R82.reuse, R9, RZ ;  /* 0x00000009520b7224 */ /* 0x040fe400078e02ff */
[----:B------:R-:W-:Y:S02]  /*1ef70*/  IMAD R10, R83, R2, RZ ;  /* 0x00000002530a7224 */ /* 0x000fe400078e02ff */
[----:B------:R-:W-:Y:S01]  /*1ef80*/  IMAD.MOV.U32 R84, RZ, RZ, R12 ;  /* 0x000000ffff547224 */ /* 0x000fe200078e000c */
[----:B------:R-:W-:Y:S01]  /*1ef90*/  IADD3 R11, P0, PT, R11, R13, RZ ;  /* 0x0000000d0b0b7210 */ /* 0x000fe20007f1e0ff */
[----:B------:R-:W-:-:S03]  /*1efa0*/  IMAD.HI.U32 R13, R82, R9, RZ ;  /* 0x00000009520d7227 */ /* 0x000fc600078e00ff */
[----:B------:R-:W-:Y:S01]  /*1efb0*/  IADD3 R85, P1, PT, R10, R11, RZ ;  /* 0x0000000b0a557210 */ /* 0x000fe20007f3e0ff */
[----:B------:R-:W-:-:S04]  /*1efc0*/  IMAD.HI.U32 R10, R83, R2, RZ ;  /* 0x00000002530a7227 */ /* 0x000fc800078e00ff */
[----:B------:R-:W-:Y:S01]  /*1efd0*/  IMAD.X R13, RZ, RZ, R13, P2 ;  /* 0x000000ffff0d7224 */ /* 0x000fe200010e060d */
[----:B------:R0:W-:Y:S01]  /*1efe0*/  STL.64 [R14], R84 ;  /* 0x000000540e007387 */ /* 0x0001e20000100a00 */
[----:B------:R-:W-:-:S03]  /*1eff0*/  IMAD.HI.U32 R11, R83, R9, RZ ;  /* 0x00000009530b7227 */ /* 0x000fc600078e00ff */
[----:B------:R-:W-:Y:S01]  /*1f000*/  IADD3.X R13, P0, PT, R10, R13, RZ, P0, !PT ;  /* 0x0000000d0a0d7210 */ /* 0x000fe2000071e4ff */
[----:B------:R-:W-:-:S03]  /*1f010*/  IMAD R12, R83, R9, RZ ;  /* 0x00000009530c7224 */ /* 0x000fc600078e02ff */
[----:B------:R-:W-:Y:S02]  /*1f020*/  IADD3.X R11, PT, PT, R11, RZ, RZ, P0, !PT ;  /* 0x000000ff0b0b7210 */ /* 0x000fe400007fe4ff */
[----:B------:R-:W-:Y:S02]  /*1f030*/  ISETP.NE.AND P0, PT, R7, -0xf, PT ;  /* 0xfffffff10700780c */ /* 0x000fe40003f05270 */
[----:B------:R-:W-:-:S05]  /*1f040*/  IADD3.X R12, P1, PT, R12, R13, RZ, P1, !PT ;  /* 0x0000000d0c0c7210 */ /* 0x000fca0000f3e4ff */
[----:B------:R-:W-:Y:S02]  /*1f050*/  IMAD.X R13, RZ, RZ, R11, P1 ;  /* 0x000000ffff0d7224 */ /* 0x000fe400008e060b */
[----:B0-----:R-:W-:-:S03]  /*1f060*/  IMAD.MOV.U32 R84, RZ, RZ, R12 ;  /* 0x000000ffff547224 */ /* 0x001fc600078e000c */
[----:B------:R-:W-:Y:S01]  /*1f070*/  MOV R85, R13 ;  /* 0x0000000d00557202 */ /* 0x000fe20000000f00 */
[----:B------:R-:W-:Y:S06]  /*1f080*/  @P0 BRA `(.L_x_495) ;  /* 0xfffffffc00840947 */ /* 0x000fec000383ffff */
[----:B------:R-:W-:Y:S05]  /*1f090*/  BSYNC.RECONVERGENT B1 ;  /* 0x0000000000017941 */ /* 0x000fea0003800200 */
.L_x_494:
[----:B------:R-:W-:-:S07]  /*1f0a0*/  IMAD.MOV.U32 R6, RZ, RZ, R3 ;  /* 0x000000ffff067224 */ /* 0x000fce00078e0003 */
.L_x_493:
[----:B------:R-:W-:Y:S05]  /*1f0b0*/  BSYNC.RECONVERGENT B0 ;  /* 0x0000000000007941 */ /* 0x000fea0003800200 */
.L_x_492:
[----:B------:R-:W-:Y:S01]  /*1f0c0*/  LOP3.LUT P0, R21, R21, 0x3f, RZ, 0xc0, !PT ;  /* 0x0000003f15157812 */ /* 0x000fe2000780c0ff */
[----:B------:R-:W-:-:S04]  /*1f0d0*/  IMAD.IADD R0, R0, 0x1, R6 ;  /* 0x0000000100007824 */ /* 0x000fc800078e0206 */
[----:B------:R-:W-:-:S05]  /*1f0e0*/  IMAD.U32 R63, R0, 0x8, R1 ;  /* 0x00000008003f7824 */ /* 0x000fca00078e0001 */
[----:B------:R0:W-:Y:S04]  /*1f0f0*/  STL.64 [R63+-0x78], R84 ;  /* 0xffff88543f007387 */ /* 0x0001e80000100a00 */
[----:B------:R-:W2:Y:S04]  /*1f100*/  @P0 LDL.64 R8, [R1+0x8] ;  /* 0x0000080001080983 */ /* 0x000ea80000100a00 */
[----:B------:R-:W3:Y:S04]  /*1f110*/  LDL.64 R6, [R1+0x10] ;  /* 0x0000100001067983 */ /* 0x000ee80000100a00 */
[----:B------:R-:W4:Y:S01]  /*1f120*/  LDL.64 R2, [R1+0x18] ;  /* 0x0000180001027983 */ /* 0x000f220000100a00 */
[----:B------:R-:W-:Y:S01]  /*1f130*/  @P0 LOP3.LUT R0, R21, 0x3f, RZ, 0x3c, !PT ;  /* 0x0000003f15000812 */ /* 0x000fe200078e3cff */
[----:B------:R-:W-:Y:S01]  /*1f140*/  BSSY.RECONVERGENT B0, `(.L_x_496) ;  /* 0x0000034000007945 */ /* 0x000fe20003800200 */
[----:B--2---:R-:W-:-:S02]  /*1f150*/  @P0 SHF.R.U64 R11, R8, 0x1, R9 ;  /* 0x00000001080b0819 */ /* 0x004fc40000001209 */
[----:B------:R-:W-:Y:S02]  /*1f160*/  @P0 SHF.R.U32.HI R13, RZ, 0x1, R9 ;  /* 0x00000001ff0d0819 */ /* 0x000fe40000011609 */
[CC--:B---3--:R-:W-:Y:S02]  /*1f170*/  @P0 SHF.L.U32 R10, R6.reuse, R21.reuse, RZ ;  /* 0x00000015060a0219 */ /* 0x0c8fe400000006ff */
[----:B------:R-:W-:Y:S02]  /*1f180*/  @P0 SHF.R.U64 R11, R11, R0, R13 ;  /* 0x000000000b0b0219 */ /* 0x000fe4000000120d */
[--C-:B------:R-:W-:Y:S02]  /*1f190*/  @P0 SHF.R.U32.HI R9, RZ, 0x1, R7.reuse ;  /* 0x00000001ff090819 */ /* 0x100fe40000011607 */
[C-C-:B------:R-:W-:Y:S02]  /*1f1a0*/  @P0 SHF.R.U64 R12, R6.reuse, 0x1, R7.reuse ;  /* 0x00000001060c0819 */ /* 0x140fe40000001207 */
[----:B------:R-:W-:-:S02]  /*1f1b0*/  @P0 SHF.L.U64.HI R8, R6, R21, R7 ;  /* 0x0000001506080219 */ /* 0x000fc40000010207 */
[-C--:B------:R-:W-:Y:S02]  /*1f1c0*/  @P0 SHF.R.U32.HI R13, RZ, R0.reuse, R13 ;  /* 0x00000000ff0d0219 */ /* 0x080fe4000001160d */
[----:B------:R-:W-:Y:S02]  /*1f1d0*/  @P0 LOP3.LUT R6, R10, R11, RZ, 0xfc, !PT ;  /* 0x0000000b0a060212 */ /* 0x000fe400078efcff */
[----:B----4-:R-:W-:Y:S02]  /*1f1e0*/  @P0 SHF.L.U32 R14, R2, R21, RZ ;  /* 0x00000015020e0219 */ /* 0x010fe400000006ff */
[-CC-:B0-----:R-:W-:Y:S02]  /*1f1f0*/  @P0 SHF.R.U64 R63, R12, R0.reuse, R9.reuse ;  /* 0x000000000c3f0219 */ /* 0x181fe40000001209 */
[----:B------:R-:W-:Y:S02]  /*1f200*/  @P0 LOP3.LUT R7, R8, R13, RZ, 0xfc, !PT ;  /* 0x0000000d08070212 */ /* 0x000fe400078efcff */
[----:B------:R-:W-:Y:S01]  /*1f210*/  @P0 SHF.R.U32.HI R8, RZ, R0, R9 ;  /* 0x00000000ff080219 */ /* 0x000fe20000011609 */
[----:B------:R-:W-:Y:S01]  /*1f220*/  IMAD.SHL.U32 R0, R6, 0x4, RZ ;  /* 0x0000000406007824 */ /* 0x000fe200078e00ff */
[----:B------:R-:W-:-:S02]  /*1f230*/  @P0 SHF.L.U64.HI R21, R2, R21, R3 ;  /* 0x0000001502150219 */ /* 0x000fc40000010203 */
[----:B------:R-:W-:Y:S02]  /*1f240*/  @P0 LOP3.LUT R2, R14, R63, RZ, 0xfc, !PT ;  /* 0x0000003f0e020212 */ /* 0x000fe400078efcff */
[----:B------:R-:W-:Y:S02]  /*1f250*/  SHF.L.U64.HI R6, R6, 0x2, R7 ;  /* 0x0000000206067819 */ /* 0x000fe40000010207 */
[----:B------:R-:W-:Y:S02]  /*1f260*/  @P0 LOP3.LUT R3, R21, R8, RZ, 0xfc, !PT ;  /* 0x0000000815030212 */ /* 0x000fe400078efcff */
[----:B------:R-:W-:Y:S02]  /*1f270*/  SHF.L.W.U32.HI R7, R7, 0x2, R2 ;  /* 0x0000000207077819 */ /* 0x000fe40000010e02 */
[----:B------:R-:W-:Y:S02]  /*1f280*/  IADD3 RZ, P0, PT, RZ, -R0, RZ ;  /* 0x80000000ffff7210 */ /* 0x000fe40007f1e0ff */
[----:B------:R-:W-:-:S02]  /*1f290*/  LOP3.LUT R9, RZ, R6, RZ, 0x33, !PT ;  /* 0x00000006ff097212 */ /* 0x000fc400078e33ff */
[----:B------:R-:W-:Y:S02]  /*1f2a0*/  SHF.L.W.U32.HI R2, R2, 0x2, R3 ;  /* 0x0000000202027819 */ /* 0x000fe40000010e03 */
[----:B------:R-:W-:Y:S02]  /*1f2b0*/  LOP3.LUT R10, RZ, R7, RZ, 0x33, !PT ;  /* 0x00000007ff0a7212 */ /* 0x000fe400078e33ff */
[----:B------:R-:W-:Y:S02]  /*1f2c0*/  IADD3.X R9, P0, PT, RZ, R9, RZ, P0, !PT ;  /* 0x00000009ff097210 */ /* 0x000fe4000071e4ff */
[----:B------:R-:W-:Y:S02]  /*1f2d0*/  LOP3.LUT R8, RZ, R2, RZ, 0x33, !PT ;  /* 0x00000002ff087212 */ /* 0x000fe400078e33ff */
[----:B------:R-:W-:Y:S02]  /*1f2e0*/  ISETP.GT.U32.AND P2, PT, R7, -0x1, PT ;  /* 0xffffffff0700780c */ /* 0x000fe40003f44070 */
[----:B------:R-:W-:-:S02]  /*1f2f0*/  IADD3.X R10, P1, PT, RZ, R10, RZ, P0, !PT ;  /* 0x0000000aff0a7210 */ /* 0x000fc4000073e4ff */
[----:B------:R-:W-:Y:S02]  /*1f300*/  ISETP.GT.AND.EX P0, PT, R2, -0x1, PT, P2 ;  /* 0xffffffff0200780c */ /* 0x000fe40003f04320 */
[----:B------:R-:W-:Y:S02]  /*1f310*/  IADD3.X R11, PT, PT, RZ, R8, RZ, P1, !PT ;  /* 0x00000008ff0b7210 */ /* 0x000fe40000ffe4ff */
[----:B------:R-:W-:Y:S02]  /*1f320*/  SEL R9, R6, R9, P0 ;  /* 0x0000000906097207 */ /* 0x000fe40000000000 */
[----:B------:R-:W-:Y:S02]  /*1f330*/  SEL R8, R2, R11, P0 ;  /* 0x0000000b02087207 */ /* 0x000fe40000000000 */
[----:B------:R-:W-:Y:S02]  /*1f340*/  SEL R11, R7, R10, P0 ;  /* 0x0000000a070b7207 */ /* 0x000fe40000000000 */
[----:B------:R-:W-:-:S03]  /*1f350*/  ISETP.NE.U32.AND P1, PT, R8, RZ, PT ;  /* 0x000000ff0800720c */ /* 0x000fc60003f25070 */
[----:B------:R-:W-:Y:S01]  /*1f360*/  @!P0 IMAD.MOV R0, RZ, RZ, -R0 ;  /* 0x000000ffff008224 */ /* 0x000fe200078e0a00 */
[----:B------:R-:W-:-:S04]  /*1f370*/  SEL R12, R11, R8, !P1 ;  /* 0x000000080b0c7207 */ /* 0x000fc80004800000 */
[----:B------:R-:W0:Y:S02]  /*1f380*/  FLO.U32 R7, R12 ;  /* 0x0000000c00077300 */ /* 0x000e2400000e0000 */
[C---:B0-----:R-:W-:Y:S02]  /*1f390*/  IADD3 R10, PT, PT, -R7.reuse, 0x1f, RZ ;  /* 0x0000001f070a7810 */ /* 0x041fe40007ffe1ff */
[----:B------:R-:W-:-:S03]  /*1f3a0*/  IADD3 R7, PT, PT, -R7, 0x3f, RZ ;  /* 0x0000003f07077810 */ /* 0x000fc60007ffe1ff */
[----:B------:R-:W-:-:S05]  /*1f3b0*/  @P1 IMAD.MOV R7, RZ, RZ, R10 ;  /* 0x000000ffff071224 */ /* 0x000fca00078e020a */
[----:B------:R-:W-:-:S13]  /*1f3c0*/  ISETP.NE.AND P1, PT, R7, RZ, PT ;  /* 0x000000ff0700720c */ /* 0x000fda0003f25270 */
[----:B------:R-:W-:Y:S05]  /*1f3d0*/  @!P1 BRA `(.L_x_497) ;  /* 0x0000000000289947 */ /* 0x000fea0003800000 */
[----:B------:R-:W-:Y:S02]  /*1f3e0*/  LOP3.LUT R6, R7, 0x3f, RZ, 0xc0, !PT ;  /* 0x0000003f07067812 */ /* 0x000fe400078ec0ff */
[--C-:B------:R-:W-:Y:S02]  /*1f3f0*/  SHF.R.U64 R0, R0, 0x1, R9.reuse ;  /* 0x0000000100007819 */ /* 0x100fe40000001209 */
[CC--:B------:R-:W-:Y:S02]  /*1f400*/  SHF.L.U64.HI R8, R11.reuse, R6.reuse, R8 ;  /* 0x000000060b087219 */ /* 0x0c0fe40000010208 */
[----:B------:R-:W-:Y:S02]  /*1f410*/  SHF.L.U32 R11, R11, R6, RZ ;  /* 0x000000060b0b7219 */ /* 0x000fe400000006ff */
[----:B------:R-:W-:Y:S02]  /*1f420*/  SHF.R.U32.HI R9, RZ, 0x1, R9 ;  /* 0x00000001ff097819 */ /* 0x000fe40000011609 */
[----:B------:R-:W-:-:S04]  /*1f430*/  LOP3.LUT R6, R7, 0x3f, RZ, 0xc, !PT ;  /* 0x0000003f07067812 */ /* 0x000fc800078e0cff */
[-CC-:B------:R-:W-:Y:S02]  /*1f440*/  SHF.R.U64 R0, R0, R6.reuse, R9.reuse ;  /* 0x0000000600007219 */ /* 0x180fe40000001209 */
[----:B------:R-:W-:Y:S02]  /*1f450*/  SHF.R.U32.HI R9, RZ, R6, R9 ;  /* 0x00000006ff097219 */ /* 0x000fe40000011609 */
[----:B------:R-:W-:Y:S02]  /*1f460*/  LOP3.LUT R11, R11, R0, RZ, 0xfc, !PT ;  /* 0x000000000b0b7212 */ /* 0x000fe400078efcff */
[----:B------:R-:W-:-:S07]  /*1f470*/  LOP3.LUT R8, R8, R9, RZ, 0xfc, !PT ;  /* 0x0000000908087212 */ /* 0x000fce00078efcff */
.L_x_497:
[----:B------:R-:W-:Y:S05]  /*1f480*/  BSYNC.RECONVERGENT B0 ;  /* 0x0000000000007941 */ /* 0x000fea0003800200 */
.L_x_496:
[----:B------:R-:W-:Y:S01]  /*1f490*/  IMAD.WIDE.U32 R12, R11, 0x2168c235, RZ ;  /* 0x2168c2350b0c7825 */ /* 0x000fe200078e00ff */
[----:B------:R-:W-:-:S03]  /*1f4a0*/  SHF.R.U32.HI R3, RZ, 0x1e, R3 ;  /* 0x0000001eff037819 */ /* 0x000fc60000011603 */
[----:B------:R-:W-:Y:S01]  /*1f4b0*/  IMAD.MOV.U32 R80, RZ, RZ, R13 ;  /* 0x000000ffff507224 */ /* 0x000fe200078e000d */
[----:B------:R-:W-:Y:S01]  /*1f4c0*/  IADD3 RZ, P1, PT, R12, R12, RZ ;  /* 0x0000000c0cff7210 */ /* 0x000fe20007f3e0ff */
[----:B------:R-:W-:Y:S01]  /*1f4d0*/  IMAD.MOV.U32 R81, RZ, RZ, RZ ;  /* 0x000000ffff517224 */ /* 0x000fe200078e00ff */
[----:B------:R-:W-:Y:S01]  /*1f4e0*/  LEA.HI R2, R2, R3, RZ, 0x1 ;  /* 0x0000000302027211 */ /* 0x000fe200078f08ff */
[----:B------:R-:W-:-:S04]  /*1f4f0*/  IMAD.HI.U32 R0, R8, -0x36f0255e, RZ ;  /* 0xc90fdaa208007827 */ /* 0x000fc800078e00ff */
[----:B------:R-:W-:-:S04]  /*1f500*/  IMAD.WIDE.U32 R10, R11, -0x36f0255e, R80 ;  /* 0xc90fdaa20b0a7825 */ /* 0x000fc800078e0050 */
[----:B------:R-:W-:-:S04]  /*1f510*/  IMAD.WIDE.U32 R10, P2, R8, 0x2168c235, R10 ;  /* 0x2168c235080a7825 */ /* 0x000fc8000784000a */
[----:B------:R-:W-:Y:S01]  /*1f520*/  IMAD R8, R8, -0x36f0255e, RZ ;  /* 0xc90fdaa208087824 */ /* 0x000fe200078e02ff */
[----:B------:R-:W-:Y:S02]  /*1f530*/  IADD3.X R6, PT, PT, R0, RZ, RZ, P2, !PT ;  /* 0x000000ff00067210 */ /* 0x000fe400017fe4ff */
[----:B------:R-:W-:Y:S02]  /*1f540*/  IADD3.X RZ, P1, PT, R10, R10, RZ, P1, !PT ;  /* 0x0000000a0aff7210 */ /* 0x000fe40000f3e4ff */
[----:B------:R-:W-:-:S04]  /*1f550*/  IADD3 R0, P2, PT, R8, R11, RZ ;  /* 0x0000000b08007210 */ /* 0x000fc80007f5e0ff */
[C---:B------:R-:W-:Y:S01]  /*1f560*/  ISETP.GT.U32.AND P3, PT, R0.reuse, RZ, PT ;  /* 0x000000ff0000720c */ /* 0x040fe20003f64070 */
[----:B------:R-:W-:Y:S01]  /*1f570*/  IMAD.X R6, RZ, RZ, R6, P2 ;  /* 0x000000ffff067224 */ /* 0x000fe200010e0606 */
[----:B------:R-:W-:-:S04]  /*1f580*/  IADD3.X R11, P2, PT, R0, R0, RZ, P1, !PT ;  /* 0x00000000000b7210 */ /* 0x000fc80000f5e4ff */
[C---:B------:R-:W-:Y:S01]  /*1f590*/  ISETP.GT.AND.EX P1, PT, R6.reuse, RZ, PT, P3 ;  /* 0x000000ff0600720c */ /* 0x040fe20003f24330 */
[----:B------:R-:W-:-:S03]  /*1f5a0*/  IMAD.X R9, R6, 0x1, R6, P2 ;  /* 0x0000000106097824 */ /* 0x000fc600010e0606 */
[----:B------:R-:W-:Y:S02]  /*1f5b0*/  SEL R11, R11, R0, P1 ;  /* 0x000000000b0b7207 */ /* 0x000fe40000800000 */
[----:B------:R-:W-:Y:S02]  /*1f5c0*/  SEL R0, R9, R6, P1 ;  /* 0x0000000609007207 */ /* 0x000fe40000800000 */
[----:B------:R-:W-:Y:S02]  /*1f5d0*/  IADD3 R11, P2, PT, R11, 0x1, RZ ;  /* 0x000000010b0b7810 */ /* 0x000fe40007f5e0ff */
[----:B------:R-:W-:Y:S02]  /*1f5e0*/  SEL R6, RZ, 0xffffffff, !P1 ;  /* 0xffffffffff067807 */ /* 0x000fe40004800000 */
[----:B------:R-:W-:Y:S01]  /*1f5f0*/  LOP3.LUT P1, R15, R15, 0x80000000, RZ, 0xc0, !PT ;  /* 0x800000000f0f7812 */ /* 0x000fe2000782c0ff */
[----:B------:R-:W-:Y:S02]  /*1f600*/  IMAD.X R0, RZ, RZ, R0, P2 ;  /* 0x000000ffff007224 */ /* 0x000fe400010e0600 */
[----:B------:R-:W-:Y:S01]  /*1f610*/  IMAD.IADD R6, R6, 0x1, -R7 ;  /* 0x0000000106067824 */ /* 0x000fe200078e0a07 */
[----:B------:R-:W-:-:S02]  /*1f620*/  @!P0 LOP3.LUT R15, R15, 0x80000000, RZ, 0x3c, !PT ;  /* 0x800000000f0f8812 */ /* 0x000fc400078e3cff */
[----:B------:R-:W-:Y:S02]  /*1f630*/  SHF.R.U64 R9, R11, 0xa, R0 ;  /* 0x0000000a0b097819 */ /* 0x000fe40000001200 */
[----:B------:R-:W-:Y:S02]  /*1f640*/  SHF.L.U32 R6, R6, 0x14, RZ ;  /* 0x0000001406067819 */ /* 0x000fe400000006ff */
[----:B------:R-:W-:-:S03]  /*1f650*/  IADD3 R9, P2, PT, R9, 0x1, RZ ;  /* 0x0000000109097810 */ /* 0x000fc60007f5e0ff */
[----:B------:R-:W-:Y:S01]  /*1f660*/  @P1 IMAD.MOV R2, RZ, RZ, -R2 ;  /* 0x000000ffff021224 */ /* 0x000fe200078e0a02 */
[----:B------:R-:W-:-:S04]  /*1f670*/  LEA.HI.X R0, R0, RZ, RZ, 0x16, P2 ;  /* 0x000000ff00007211 */ /* 0x000fc800010fb4ff */
[--C-:B------:R-:W-:Y:S02]  /*1f680*/  SHF.R.U64 R9, R9, 0x1, R0.reuse ;  /* 0x0000000109097819 */ /* 0x100fe40000001200 */
[----:B------:R-:W-:Y:S02]  /*1f690*/  SHF.R.U32.HI R7, RZ, 0x1, R0 ;  /* 0x00000001ff077819 */ /* 0x000fe40000011600 */
[----:B------:R-:W-:-:S04]  /*1f6a0*/  IADD3 R8, P2, P3, RZ, RZ, R9 ;  /* 0x000000ffff087210 */ /* 0x000fc80007b5e009 */
[----:B------:R-:W-:-:S04]  /*1f6b0*/  IADD3.X R6, PT, PT, R6, 0x3fe00000, R7, P2, P3 ;  /* 0x3fe0000006067810 */ /* 0x000fc800017e6407 */
[----:B------:R-:W-:-:S07]  /*1f6c0*/  LOP3.LUT R15, R6, R15, RZ, 0xfc, !PT ;  /* 0x0000000f060f7212 */ /* 0x000fce00078efcff */
.L_x_491:
[----:B------:R-:W-:Y:S02]  /*1f6d0*/  IMAD.MOV.U32 R21, RZ, RZ, 0x0 ;  /* 0x00000000ff157424 */ /* 0x000fe400078e00ff */
[----:B------:R-:W-:Y:S02]  /*1f6e0*/  IMAD.MOV.U32 R9, RZ, RZ, R15 ;  /* 0x000000ffff097224 */ /* 0x000fe400078e000f */
[----:B------:R-:W-:Y:S05]  /*1f6f0*/  RET.REL.NODEC R20 `(_Z10XTI_kernelPtS_PjS0_S0_PdS1_S1_S1_S1_) ;  /* 0xfffffe0814407950 */ /* 0x000fea0003c3ffff */
.L_x_498:
[----:B------:R-:W-:-:S00]  /*1f700*/  BRA `(.L_x_498) ;  /* 0xfffffffc00fc7947 */ /* 0x000fc0000383ffff */
[----:B------:R-:W-:-:S00]  /*1f710*/  NOP ;  /* 0x0000000000007918 */ /* 0x000fc00000000000 */
        /* <DEDUP_REMOVED lines=14> */
.L_x_502:


//--------------------- .nv.global.init           --------------------------
	.section	.nv.global.init,"aw",@progbits
	.align	16
.nv.global.init:
	.type		__cudart_sin_cos_coeffs,@object
	.size		__cudart_sin_cos_coeffs,(__cudart_i2opi_d - __cudart_sin_cos_coeffs)
__cudart_sin_cos_coeffs:
        /*0000*/ 	.byte	0x46, 0xd2, 0xb0, 0x2c, 0xf1, 0xe5, 0x5a, 0xbe, 0x92, 0xe3, 0xac, 0x69, 0xe3, 0x1d, 0xc7, 0x3e
        /*0010*/ 	.byte	0xa1, 0x62, 0xdb, 0x19, 0xa0, 0x01, 0x2a, 0xbf, 0x18, 0x08, 0x11, 0x11, 0x11, 0x11, 0x81, 0x3f
        /*0020*/ 	.byte	0x54, 0x55, 0x55, 0x55, 0x55, 0x55, 0xc5, 0xbf, 0x00, 0x00, 0x00, 0x00, 0x00, 0x00, 0x00, 0x00
        /*0030*/ 	.byte	0x00, 0x00, 0x00, 0x00, 0x00, 0x00, 0x00, 0x00, 0x64, 0x81, 0xfd, 0x20, 0x83, 0xff, 0xa8, 0xbd
        /*0040*/ 	.byte	0x28, 0x85, 0xef, 0xc1, 0xa7, 0xee, 0x21, 0x3e, 0xd9, 0xe6, 0x06, 0x8e, 0x4f, 0x7e, 0x92, 0xbe
        /*0050*/ 	.byte	0xe9, 0xbc, 0xdd, 0x19, 0xa0, 0x01, 0xfa, 0x3e, 0x47, 0x5d, 0xc1, 0x16, 0x6c, 0xc1, 0x56, 0xbf
        /*0060*/ 	.byte	0x51, 0x55, 0x55, 0x55, 0x55, 0x55, 0xa5, 0x3f, 0x00, 0x00, 0x00, 0x00, 0x00, 0x00, 0xe0, 0xbf
        /*0070*/ 	.byte	0x00, 0x00, 0x00, 0x00, 0x00, 0x00, 0xf0, 0x3f, 0x00, 0x00, 0x00, 0x00, 0x00, 0x00, 0x00, 0x00
	.type		__cudart_i2opi_d,@object
	.size		__cudart_i2opi_d,(.L_0 - __cudart_i2opi_d)
__cudart_i2opi_d:
        /* <DEDUP_REMOVED lines=9> */
.L_0:


//--------------------- .nv.shared.reserved.0     --------------------------
	.section	.nv.shared.reserved.0,"aw",@nobits
	.weak		__nv_reservedSMEM_offset_0_alias
	.size		__nv_reservedSMEM_offset_0_alias, 0, 64
	.other		__nv_reservedSMEM_offset_0_alias,@"STO_CUDA_RESERVED_SHARED STV_DEFAULT"
__nv_reservedSMEM_offset_0_alias:
	.zero		0
	.zero		64


//--------------------- .nv.constant0._Z10XTI_kernelPtS_PjS0_S0_PdS1_S1_S1_S1_ --------------------------
	.section	.nv.constant0._Z10XTI_kernelPtS_PjS0_S0_PdS1_S1_S1_S1_,"a",@progbits
	.sectionflags	@""
	.align	4
.nv.constant0._Z10XTI_kernelPtS_PjS0_S0_PdS1_S1_S1_S1_:
	.zero		976


//--------------------- SYMBOLS --------------------------

	.type		.nv.reservedSmem.offset0,@object
	.size		.nv.reservedSmem.offset0,0x4
	.type		malloc,@function
	.type		free,@function
